//
// Generated by NVIDIA NVVM Compiler
//
// Compiler Build ID: CL-36424714
// Cuda compilation tools, release 13.0, V13.0.88
// Based on NVVM 20.0.0
//

.version 9.0
.target sm_100
.address_size 64

	// .globl	_Z4ReluPfS_ifb
.global .align 4 .b8 precalc_xorwow_matrix[102400];
.global .align 4 .b8 precalc_xorwow_offset_matrix[102400];
.global .align 4 .b8 mrg32k3aM1[2304];
.global .align 4 .b8 mrg32k3aM2[2304];
.global .align 4 .b8 mrg32k3aM1SubSeq[2016];
.global .align 4 .b8 mrg32k3aM2SubSeq[2016];
.global .align 4 .b8 mrg32k3aM1Seq[2304];
.global .align 4 .b8 mrg32k3aM2Seq[2304];
.const .align 8 .b8 __cr_lgamma_table[72];

.visible .entry _Z4ReluPfS_ifb(
	.param .u64 .ptr .align 1 _Z4ReluPfS_ifb_param_0,
	.param .u64 .ptr .align 1 _Z4ReluPfS_ifb_param_1,
	.param .u32 _Z4ReluPfS_ifb_param_2,
	.param .f32 _Z4ReluPfS_ifb_param_3,
	.param .u8 _Z4ReluPfS_ifb_param_4
)
{
	.reg .pred 	%p<5>;
	.reg .b16 	%rs<2>;
	.reg .b32 	%r<6>;
	.reg .b32 	%f<9>;
	.reg .b64 	%rd<11>;

	ld.param.u64 	%rd3, [_Z4ReluPfS_ifb_param_0];
	ld.param.u64 	%rd4, [_Z4ReluPfS_ifb_param_1];
	ld.param.u32 	%r2, [_Z4ReluPfS_ifb_param_2];
	ld.param.f32 	%f1, [_Z4ReluPfS_ifb_param_3];
	ld.param.s8 	%rs1, [_Z4ReluPfS_ifb_param_4];
	cvta.to.global.u64 	%rd1, %rd4;
	cvta.to.global.u64 	%rd2, %rd3;
	mov.u32 	%r3, %ctaid.x;
	mov.u32 	%r4, %ntid.x;
	mov.u32 	%r5, %tid.x;
	mad.lo.s32 	%r1, %r3, %r4, %r5;
	setp.ge.s32 	%p1, %r1, %r2;
	@%p1 bra 	$L__BB0_4;
	setp.eq.s16 	%p2, %rs1, 0;
	@%p2 bra 	$L__BB0_3;
	mul.wide.s32 	%rd5, %r1, 4;
	add.s64 	%rd6, %rd2, %rd5;
	ld.global.f32 	%f2, [%rd6];
	setp.gt.f32 	%p3, %f2, 0f00000000;
	mul.f32 	%f3, %f1, %f2;
	selp.f32 	%f4, %f2, %f3, %p3;
	add.s64 	%rd7, %rd1, %rd5;
	st.global.f32 	[%rd7], %f4;
	bra.uni 	$L__BB0_4;
$L__BB0_3:
	mul.wide.s32 	%rd8, %r1, 4;
	add.s64 	%rd9, %rd2, %rd8;
	ld.global.f32 	%f5, [%rd9];
	setp.gt.f32 	%p4, %f5, 0f00000000;
	selp.f32 	%f6, 0f3F800000, %f1, %p4;
	add.s64 	%rd10, %rd1, %rd8;
	ld.global.f32 	%f7, [%rd10];
	mul.f32 	%f8, %f7, %f6;
	st.global.f32 	[%rd10], %f8;
$L__BB0_4:
	ret;

}
	// .globl	_Z14softmaxForwardPfS_ii
.visible .entry _Z14softmaxForwardPfS_ii(
	.param .u64 .ptr .align 1 _Z14softmaxForwardPfS_ii_param_0,
	.param .u64 .ptr .align 1 _Z14softmaxForwardPfS_ii_param_1,
	.param .u32 _Z14softmaxForwardPfS_ii_param_2,
	.param .u32 _Z14softmaxForwardPfS_ii_param_3
)
{
	.reg .pred 	%p<29>;
	.reg .b32 	%r<101>;
	.reg .b32 	%f<364>;
	.reg .b64 	%rd<63>;

	ld.param.u64 	%rd24, [_Z14softmaxForwardPfS_ii_param_0];
	ld.param.u64 	%rd25, [_Z14softmaxForwardPfS_ii_param_1];
	ld.param.u32 	%r47, [_Z14softmaxForwardPfS_ii_param_2];
	ld.param.u32 	%r48, [_Z14softmaxForwardPfS_ii_param_3];
	mov.u32 	%r1, %ctaid.y;
	setp.ge.s32 	%p1, %r1, %r48;
	@%p1 bra 	$L__BB1_40;
	cvta.to.global.u64 	%rd1, %rd24;
	cvta.to.global.u64 	%rd2, %rd25;
	mul.lo.s32 	%r2, %r47, %r1;
	cvt.s64.s32 	%rd3, %r2;
	mul.wide.s32 	%rd26, %r2, 4;
	add.s64 	%rd4, %rd1, %rd26;
	ld.global.f32 	%f354, [%rd4];
	setp.lt.s32 	%p2, %r47, 2;
	@%p2 bra 	$L__BB1_15;
	add.s32 	%r3, %r47, -1;
	add.s32 	%r50, %r47, -2;
	and.b32  	%r4, %r3, 15;
	setp.lt.u32 	%p3, %r50, 15;
	mov.b32 	%r87, 1;
	@%p3 bra 	$L__BB1_6;
	and.b32  	%r52, %r3, -16;
	neg.s32 	%r91, %r52;
	add.s64 	%rd28, %rd26, %rd1;
	add.s64 	%rd58, %rd28, 32;
	mov.b32 	%r90, 0;
$L__BB1_4:
	.pragma "nounroll";
	ld.global.f32 	%f28, [%rd58+-28];
	max.f32 	%f29, %f354, %f28;
	ld.global.f32 	%f30, [%rd58+-24];
	max.f32 	%f31, %f29, %f30;
	ld.global.f32 	%f32, [%rd58+-20];
	max.f32 	%f33, %f31, %f32;
	ld.global.f32 	%f34, [%rd58+-16];
	max.f32 	%f35, %f33, %f34;
	ld.global.f32 	%f36, [%rd58+-12];
	max.f32 	%f37, %f35, %f36;
	ld.global.f32 	%f38, [%rd58+-8];
	max.f32 	%f39, %f37, %f38;
	ld.global.f32 	%f40, [%rd58+-4];
	max.f32 	%f41, %f39, %f40;
	ld.global.f32 	%f42, [%rd58];
	max.f32 	%f43, %f41, %f42;
	ld.global.f32 	%f44, [%rd58+4];
	max.f32 	%f45, %f43, %f44;
	ld.global.f32 	%f46, [%rd58+8];
	max.f32 	%f47, %f45, %f46;
	ld.global.f32 	%f48, [%rd58+12];
	max.f32 	%f49, %f47, %f48;
	ld.global.f32 	%f50, [%rd58+16];
	max.f32 	%f51, %f49, %f50;
	ld.global.f32 	%f52, [%rd58+20];
	max.f32 	%f53, %f51, %f52;
	ld.global.f32 	%f54, [%rd58+24];
	max.f32 	%f55, %f53, %f54;
	ld.global.f32 	%f56, [%rd58+28];
	max.f32 	%f57, %f55, %f56;
	ld.global.f32 	%f58, [%rd58+32];
	max.f32 	%f354, %f57, %f58;
	add.s32 	%r91, %r91, 16;
	add.s32 	%r90, %r90, 16;
	add.s64 	%rd58, %rd58, 64;
	setp.eq.s32 	%p4, %r91, 0;
	@%p4 bra 	$L__BB1_5;
	bra.uni 	$L__BB1_4;
$L__BB1_5:
	add.s32 	%r87, %r90, 1;
$L__BB1_6:
	setp.eq.s32 	%p5, %r4, 0;
	@%p5 bra 	$L__BB1_15;
	and.b32  	%r8, %r3, 7;
	setp.lt.u32 	%p6, %r4, 8;
	@%p6 bra 	$L__BB1_9;
	mul.wide.u32 	%rd29, %r87, 4;
	add.s64 	%rd30, %rd4, %rd29;
	ld.global.f32 	%f60, [%rd30];
	max.f32 	%f61, %f354, %f60;
	ld.global.f32 	%f62, [%rd30+4];
	max.f32 	%f63, %f61, %f62;
	ld.global.f32 	%f64, [%rd30+8];
	max.f32 	%f65, %f63, %f64;
	ld.global.f32 	%f66, [%rd30+12];
	max.f32 	%f67, %f65, %f66;
	ld.global.f32 	%f68, [%rd30+16];
	max.f32 	%f69, %f67, %f68;
	ld.global.f32 	%f70, [%rd30+20];
	max.f32 	%f71, %f69, %f70;
	ld.global.f32 	%f72, [%rd30+24];
	max.f32 	%f73, %f71, %f72;
	ld.global.f32 	%f74, [%rd30+28];
	max.f32 	%f354, %f73, %f74;
	add.s32 	%r87, %r87, 8;
$L__BB1_9:
	setp.eq.s32 	%p7, %r8, 0;
	@%p7 bra 	$L__BB1_15;
	and.b32  	%r11, %r3, 3;
	setp.lt.u32 	%p8, %r8, 4;
	@%p8 bra 	$L__BB1_12;
	mul.wide.u32 	%rd31, %r87, 4;
	add.s64 	%rd32, %rd4, %rd31;
	ld.global.f32 	%f76, [%rd32];
	max.f32 	%f77, %f354, %f76;
	ld.global.f32 	%f78, [%rd32+4];
	max.f32 	%f79, %f77, %f78;
	ld.global.f32 	%f80, [%rd32+8];
	max.f32 	%f81, %f79, %f80;
	ld.global.f32 	%f82, [%rd32+12];
	max.f32 	%f354, %f81, %f82;
	add.s32 	%r87, %r87, 4;
$L__BB1_12:
	setp.eq.s32 	%p9, %r11, 0;
	@%p9 bra 	$L__BB1_15;
	mul.wide.u32 	%rd34, %r87, 4;
	add.s64 	%rd35, %rd26, %rd34;
	add.s64 	%rd57, %rd1, %rd35;
	neg.s32 	%r89, %r11;
$L__BB1_14:
	.pragma "nounroll";
	ld.global.f32 	%f83, [%rd57];
	max.f32 	%f354, %f354, %f83;
	add.s64 	%rd57, %rd57, 4;
	add.s32 	%r89, %r89, 1;
	setp.ne.s32 	%p10, %r89, 0;
	@%p10 bra 	$L__BB1_14;
$L__BB1_15:
	shl.b64 	%rd36, %rd3, 2;
	add.s64 	%rd9, %rd2, %rd36;
	setp.lt.s32 	%p11, %r47, 1;
	mov.f32 	%f362, 0f00000000;
	@%p11 bra 	$L__BB1_27;
	and.b32  	%r17, %r47, 7;
	setp.lt.u32 	%p12, %r47, 8;
	mov.f32 	%f362, 0f00000000;
	mov.b32 	%r92, 0;
	@%p12 bra 	$L__BB1_19;
	and.b32  	%r92, %r47, 2147483640;
	neg.s32 	%r95, %r92;
	add.s64 	%rd38, %rd26, 16;
	add.s64 	%rd60, %rd1, %rd38;
	add.s64 	%rd59, %rd2, %rd38;
	mov.f32 	%f362, 0f00000000;
$L__BB1_18:
	.pragma "nounroll";
	ld.global.f32 	%f88, [%rd60+-16];
	sub.f32 	%f89, %f88, %f354;
	fma.rn.f32 	%f90, %f89, 0f3BBB989D, 0f3F000000;
	cvt.sat.f32.f32 	%f91, %f90;
	mov.f32 	%f92, 0f4B400001;
	mov.f32 	%f93, 0f437C0000;
	fma.rm.f32 	%f94, %f91, %f93, %f92;
	add.f32 	%f95, %f94, 0fCB40007F;
	neg.f32 	%f96, %f95;
	fma.rn.f32 	%f97, %f89, 0f3FB8AA3B, %f96;
	fma.rn.f32 	%f98, %f89, 0f32A57060, %f97;
	mov.b32 	%r54, %f94;
	shl.b32 	%r55, %r54, 23;
	mov.b32 	%f99, %r55;
	ex2.approx.ftz.f32 	%f100, %f98;
	mul.f32 	%f101, %f100, %f99;
	st.global.f32 	[%rd59+-16], %f101;
	add.f32 	%f102, %f362, %f101;
	ld.global.f32 	%f103, [%rd60+-12];
	sub.f32 	%f104, %f103, %f354;
	fma.rn.f32 	%f105, %f104, 0f3BBB989D, 0f3F000000;
	cvt.sat.f32.f32 	%f106, %f105;
	fma.rm.f32 	%f107, %f106, %f93, %f92;
	add.f32 	%f108, %f107, 0fCB40007F;
	neg.f32 	%f109, %f108;
	fma.rn.f32 	%f110, %f104, 0f3FB8AA3B, %f109;
	fma.rn.f32 	%f111, %f104, 0f32A57060, %f110;
	mov.b32 	%r56, %f107;
	shl.b32 	%r57, %r56, 23;
	mov.b32 	%f112, %r57;
	ex2.approx.ftz.f32 	%f113, %f111;
	mul.f32 	%f114, %f113, %f112;
	st.global.f32 	[%rd59+-12], %f114;
	add.f32 	%f115, %f102, %f114;
	ld.global.f32 	%f116, [%rd60+-8];
	sub.f32 	%f117, %f116, %f354;
	fma.rn.f32 	%f118, %f117, 0f3BBB989D, 0f3F000000;
	cvt.sat.f32.f32 	%f119, %f118;
	fma.rm.f32 	%f120, %f119, %f93, %f92;
	add.f32 	%f121, %f120, 0fCB40007F;
	neg.f32 	%f122, %f121;
	fma.rn.f32 	%f123, %f117, 0f3FB8AA3B, %f122;
	fma.rn.f32 	%f124, %f117, 0f32A57060, %f123;
	mov.b32 	%r58, %f120;
	shl.b32 	%r59, %r58, 23;
	mov.b32 	%f125, %r59;
	ex2.approx.ftz.f32 	%f126, %f124;
	mul.f32 	%f127, %f126, %f125;
	st.global.f32 	[%rd59+-8], %f127;
	add.f32 	%f128, %f115, %f127;
	ld.global.f32 	%f129, [%rd60+-4];
	sub.f32 	%f130, %f129, %f354;
	fma.rn.f32 	%f131, %f130, 0f3BBB989D, 0f3F000000;
	cvt.sat.f32.f32 	%f132, %f131;
	fma.rm.f32 	%f133, %f132, %f93, %f92;
	add.f32 	%f134, %f133, 0fCB40007F;
	neg.f32 	%f135, %f134;
	fma.rn.f32 	%f136, %f130, 0f3FB8AA3B, %f135;
	fma.rn.f32 	%f137, %f130, 0f32A57060, %f136;
	mov.b32 	%r60, %f133;
	shl.b32 	%r61, %r60, 23;
	mov.b32 	%f138, %r61;
	ex2.approx.ftz.f32 	%f139, %f137;
	mul.f32 	%f140, %f139, %f138;
	st.global.f32 	[%rd59+-4], %f140;
	add.f32 	%f141, %f128, %f140;
	ld.global.f32 	%f142, [%rd60];
	sub.f32 	%f143, %f142, %f354;
	fma.rn.f32 	%f144, %f143, 0f3BBB989D, 0f3F000000;
	cvt.sat.f32.f32 	%f145, %f144;
	fma.rm.f32 	%f146, %f145, %f93, %f92;
	add.f32 	%f147, %f146, 0fCB40007F;
	neg.f32 	%f148, %f147;
	fma.rn.f32 	%f149, %f143, 0f3FB8AA3B, %f148;
	fma.rn.f32 	%f150, %f143, 0f32A57060, %f149;
	mov.b32 	%r62, %f146;
	shl.b32 	%r63, %r62, 23;
	mov.b32 	%f151, %r63;
	ex2.approx.ftz.f32 	%f152, %f150;
	mul.f32 	%f153, %f152, %f151;
	st.global.f32 	[%rd59], %f153;
	add.f32 	%f154, %f141, %f153;
	ld.global.f32 	%f155, [%rd60+4];
	sub.f32 	%f156, %f155, %f354;
	fma.rn.f32 	%f157, %f156, 0f3BBB989D, 0f3F000000;
	cvt.sat.f32.f32 	%f158, %f157;
	fma.rm.f32 	%f159, %f158, %f93, %f92;
	add.f32 	%f160, %f159, 0fCB40007F;
	neg.f32 	%f161, %f160;
	fma.rn.f32 	%f162, %f156, 0f3FB8AA3B, %f161;
	fma.rn.f32 	%f163, %f156, 0f32A57060, %f162;
	mov.b32 	%r64, %f159;
	shl.b32 	%r65, %r64, 23;
	mov.b32 	%f164, %r65;
	ex2.approx.ftz.f32 	%f165, %f163;
	mul.f32 	%f166, %f165, %f164;
	st.global.f32 	[%rd59+4], %f166;
	add.f32 	%f167, %f154, %f166;
	ld.global.f32 	%f168, [%rd60+8];
	sub.f32 	%f169, %f168, %f354;
	fma.rn.f32 	%f170, %f169, 0f3BBB989D, 0f3F000000;
	cvt.sat.f32.f32 	%f171, %f170;
	fma.rm.f32 	%f172, %f171, %f93, %f92;
	add.f32 	%f173, %f172, 0fCB40007F;
	neg.f32 	%f174, %f173;
	fma.rn.f32 	%f175, %f169, 0f3FB8AA3B, %f174;
	fma.rn.f32 	%f176, %f169, 0f32A57060, %f175;
	mov.b32 	%r66, %f172;
	shl.b32 	%r67, %r66, 23;
	mov.b32 	%f177, %r67;
	ex2.approx.ftz.f32 	%f178, %f176;
	mul.f32 	%f179, %f178, %f177;
	st.global.f32 	[%rd59+8], %f179;
	add.f32 	%f180, %f167, %f179;
	ld.global.f32 	%f181, [%rd60+12];
	sub.f32 	%f182, %f181, %f354;
	fma.rn.f32 	%f183, %f182, 0f3BBB989D, 0f3F000000;
	cvt.sat.f32.f32 	%f184, %f183;
	fma.rm.f32 	%f185, %f184, %f93, %f92;
	add.f32 	%f186, %f185, 0fCB40007F;
	neg.f32 	%f187, %f186;
	fma.rn.f32 	%f188, %f182, 0f3FB8AA3B, %f187;
	fma.rn.f32 	%f189, %f182, 0f32A57060, %f188;
	mov.b32 	%r68, %f185;
	shl.b32 	%r69, %r68, 23;
	mov.b32 	%f190, %r69;
	ex2.approx.ftz.f32 	%f191, %f189;
	mul.f32 	%f192, %f191, %f190;
	st.global.f32 	[%rd59+12], %f192;
	add.f32 	%f362, %f180, %f192;
	add.s32 	%r95, %r95, 8;
	add.s64 	%rd60, %rd60, 32;
	add.s64 	%rd59, %rd59, 32;
	setp.eq.s32 	%p13, %r95, 0;
	@%p13 bra 	$L__BB1_19;
	bra.uni 	$L__BB1_18;
$L__BB1_19:
	setp.eq.s32 	%p14, %r17, 0;
	@%p14 bra 	$L__BB1_27;
	and.b32  	%r25, %r47, 3;
	setp.lt.u32 	%p15, %r17, 4;
	@%p15 bra 	$L__BB1_22;
	mul.wide.u32 	%rd39, %r92, 4;
	add.s64 	%rd40, %rd4, %rd39;
	ld.global.f32 	%f194, [%rd40];
	sub.f32 	%f195, %f194, %f354;
	fma.rn.f32 	%f196, %f195, 0f3BBB989D, 0f3F000000;
	cvt.sat.f32.f32 	%f197, %f196;
	mov.f32 	%f198, 0f4B400001;
	mov.f32 	%f199, 0f437C0000;
	fma.rm.f32 	%f200, %f197, %f199, %f198;
	add.f32 	%f201, %f200, 0fCB40007F;
	neg.f32 	%f202, %f201;
	fma.rn.f32 	%f203, %f195, 0f3FB8AA3B, %f202;
	fma.rn.f32 	%f204, %f195, 0f32A57060, %f203;
	mov.b32 	%r70, %f200;
	shl.b32 	%r71, %r70, 23;
	mov.b32 	%f205, %r71;
	ex2.approx.ftz.f32 	%f206, %f204;
	mul.f32 	%f207, %f206, %f205;
	add.s64 	%rd41, %rd9, %rd39;
	st.global.f32 	[%rd41], %f207;
	add.f32 	%f208, %f362, %f207;
	ld.global.f32 	%f209, [%rd40+4];
	sub.f32 	%f210, %f209, %f354;
	fma.rn.f32 	%f211, %f210, 0f3BBB989D, 0f3F000000;
	cvt.sat.f32.f32 	%f212, %f211;
	fma.rm.f32 	%f213, %f212, %f199, %f198;
	add.f32 	%f214, %f213, 0fCB40007F;
	neg.f32 	%f215, %f214;
	fma.rn.f32 	%f216, %f210, 0f3FB8AA3B, %f215;
	fma.rn.f32 	%f217, %f210, 0f32A57060, %f216;
	mov.b32 	%r72, %f213;
	shl.b32 	%r73, %r72, 23;
	mov.b32 	%f218, %r73;
	ex2.approx.ftz.f32 	%f219, %f217;
	mul.f32 	%f220, %f219, %f218;
	st.global.f32 	[%rd41+4], %f220;
	add.f32 	%f221, %f208, %f220;
	ld.global.f32 	%f222, [%rd40+8];
	sub.f32 	%f223, %f222, %f354;
	fma.rn.f32 	%f224, %f223, 0f3BBB989D, 0f3F000000;
	cvt.sat.f32.f32 	%f225, %f224;
	fma.rm.f32 	%f226, %f225, %f199, %f198;
	add.f32 	%f227, %f226, 0fCB40007F;
	neg.f32 	%f228, %f227;
	fma.rn.f32 	%f229, %f223, 0f3FB8AA3B, %f228;
	fma.rn.f32 	%f230, %f223, 0f32A57060, %f229;
	mov.b32 	%r74, %f226;
	shl.b32 	%r75, %r74, 23;
	mov.b32 	%f231, %r75;
	ex2.approx.ftz.f32 	%f232, %f230;
	mul.f32 	%f233, %f232, %f231;
	st.global.f32 	[%rd41+8], %f233;
	add.f32 	%f234, %f221, %f233;
	ld.global.f32 	%f235, [%rd40+12];
	sub.f32 	%f236, %f235, %f354;
	fma.rn.f32 	%f237, %f236, 0f3BBB989D, 0f3F000000;
	cvt.sat.f32.f32 	%f238, %f237;
	fma.rm.f32 	%f239, %f238, %f199, %f198;
	add.f32 	%f240, %f239, 0fCB40007F;
	neg.f32 	%f241, %f240;
	fma.rn.f32 	%f242, %f236, 0f3FB8AA3B, %f241;
	fma.rn.f32 	%f243, %f236, 0f32A57060, %f242;
	mov.b32 	%r76, %f239;
	shl.b32 	%r77, %r76, 23;
	mov.b32 	%f244, %r77;
	ex2.approx.ftz.f32 	%f245, %f243;
	mul.f32 	%f246, %f245, %f244;
	st.global.f32 	[%rd41+12], %f246;
	add.f32 	%f362, %f234, %f246;
	add.s32 	%r92, %r92, 4;
$L__BB1_22:
	setp.eq.s32 	%p16, %r25, 0;
	@%p16 bra 	$L__BB1_27;
	setp.eq.s32 	%p17, %r25, 1;
	@%p17 bra 	$L__BB1_25;
	mul.wide.u32 	%rd42, %r92, 4;
	add.s64 	%rd43, %rd4, %rd42;
	ld.global.f32 	%f248, [%rd43];
	sub.f32 	%f249, %f248, %f354;
	fma.rn.f32 	%f250, %f249, 0f3BBB989D, 0f3F000000;
	cvt.sat.f32.f32 	%f251, %f250;
	mov.f32 	%f252, 0f4B400001;
	mov.f32 	%f253, 0f437C0000;
	fma.rm.f32 	%f254, %f251, %f253, %f252;
	add.f32 	%f255, %f254, 0fCB40007F;
	neg.f32 	%f256, %f255;
	fma.rn.f32 	%f257, %f249, 0f3FB8AA3B, %f256;
	fma.rn.f32 	%f258, %f249, 0f32A57060, %f257;
	mov.b32 	%r78, %f254;
	shl.b32 	%r79, %r78, 23;
	mov.b32 	%f259, %r79;
	ex2.approx.ftz.f32 	%f260, %f258;
	mul.f32 	%f261, %f260, %f259;
	add.s64 	%rd44, %rd9, %rd42;
	st.global.f32 	[%rd44], %f261;
	add.f32 	%f262, %f362, %f261;
	ld.global.f32 	%f263, [%rd43+4];
	sub.f32 	%f264, %f263, %f354;
	fma.rn.f32 	%f265, %f264, 0f3BBB989D, 0f3F000000;
	cvt.sat.f32.f32 	%f266, %f265;
	fma.rm.f32 	%f267, %f266, %f253, %f252;
	add.f32 	%f268, %f267, 0fCB40007F;
	neg.f32 	%f269, %f268;
	fma.rn.f32 	%f270, %f264, 0f3FB8AA3B, %f269;
	fma.rn.f32 	%f271, %f264, 0f32A57060, %f270;
	mov.b32 	%r80, %f267;
	shl.b32 	%r81, %r80, 23;
	mov.b32 	%f272, %r81;
	ex2.approx.ftz.f32 	%f273, %f271;
	mul.f32 	%f274, %f273, %f272;
	st.global.f32 	[%rd44+4], %f274;
	add.f32 	%f362, %f262, %f274;
	add.s32 	%r92, %r92, 2;
$L__BB1_25:
	and.b32  	%r82, %r47, 1;
	setp.eq.b32 	%p18, %r82, 1;
	not.pred 	%p19, %p18;
	@%p19 bra 	$L__BB1_27;
	mul.wide.u32 	%rd45, %r92, 4;
	add.s64 	%rd46, %rd4, %rd45;
	ld.global.f32 	%f275, [%rd46];
	sub.f32 	%f276, %f275, %f354;
	fma.rn.f32 	%f277, %f276, 0f3BBB989D, 0f3F000000;
	cvt.sat.f32.f32 	%f278, %f277;
	mov.f32 	%f279, 0f4B400001;
	mov.f32 	%f280, 0f437C0000;
	fma.rm.f32 	%f281, %f278, %f280, %f279;
	add.f32 	%f282, %f281, 0fCB40007F;
	neg.f32 	%f283, %f282;
	fma.rn.f32 	%f284, %f276, 0f3FB8AA3B, %f283;
	fma.rn.f32 	%f285, %f276, 0f32A57060, %f284;
	mov.b32 	%r83, %f281;
	shl.b32 	%r84, %r83, 23;
	mov.b32 	%f286, %r84;
	ex2.approx.ftz.f32 	%f287, %f285;
	mul.f32 	%f288, %f287, %f286;
	add.s64 	%rd47, %rd9, %rd45;
	st.global.f32 	[%rd47], %f288;
	add.f32 	%f362, %f362, %f288;
$L__BB1_27:
	setp.lt.s32 	%p20, %r47, 1;
	@%p20 bra 	$L__BB1_40;
	and.b32  	%r30, %r47, 15;
	setp.lt.u32 	%p21, %r47, 16;
	mov.b32 	%r97, 0;
	@%p21 bra 	$L__BB1_31;
	and.b32  	%r97, %r47, 2147483632;
	neg.s32 	%r96, %r97;
	add.s64 	%rd49, %rd26, %rd2;
	add.s64 	%rd61, %rd49, 32;
$L__BB1_30:
	.pragma "nounroll";
	ld.global.f32 	%f289, [%rd61+-32];
	div.rn.f32 	%f290, %f289, %f362;
	st.global.f32 	[%rd61+-32], %f290;
	ld.global.f32 	%f291, [%rd61+-28];
	div.rn.f32 	%f292, %f291, %f362;
	st.global.f32 	[%rd61+-28], %f292;
	ld.global.f32 	%f293, [%rd61+-24];
	div.rn.f32 	%f294, %f293, %f362;
	st.global.f32 	[%rd61+-24], %f294;
	ld.global.f32 	%f295, [%rd61+-20];
	div.rn.f32 	%f296, %f295, %f362;
	st.global.f32 	[%rd61+-20], %f296;
	ld.global.f32 	%f297, [%rd61+-16];
	div.rn.f32 	%f298, %f297, %f362;
	st.global.f32 	[%rd61+-16], %f298;
	ld.global.f32 	%f299, [%rd61+-12];
	div.rn.f32 	%f300, %f299, %f362;
	st.global.f32 	[%rd61+-12], %f300;
	ld.global.f32 	%f301, [%rd61+-8];
	div.rn.f32 	%f302, %f301, %f362;
	st.global.f32 	[%rd61+-8], %f302;
	ld.global.f32 	%f303, [%rd61+-4];
	div.rn.f32 	%f304, %f303, %f362;
	st.global.f32 	[%rd61+-4], %f304;
	ld.global.f32 	%f305, [%rd61];
	div.rn.f32 	%f306, %f305, %f362;
	st.global.f32 	[%rd61], %f306;
	ld.global.f32 	%f307, [%rd61+4];
	div.rn.f32 	%f308, %f307, %f362;
	st.global.f32 	[%rd61+4], %f308;
	ld.global.f32 	%f309, [%rd61+8];
	div.rn.f32 	%f310, %f309, %f362;
	st.global.f32 	[%rd61+8], %f310;
	ld.global.f32 	%f311, [%rd61+12];
	div.rn.f32 	%f312, %f311, %f362;
	st.global.f32 	[%rd61+12], %f312;
	ld.global.f32 	%f313, [%rd61+16];
	div.rn.f32 	%f314, %f313, %f362;
	st.global.f32 	[%rd61+16], %f314;
	ld.global.f32 	%f315, [%rd61+20];
	div.rn.f32 	%f316, %f315, %f362;
	st.global.f32 	[%rd61+20], %f316;
	ld.global.f32 	%f317, [%rd61+24];
	div.rn.f32 	%f318, %f317, %f362;
	st.global.f32 	[%rd61+24], %f318;
	ld.global.f32 	%f319, [%rd61+28];
	div.rn.f32 	%f320, %f319, %f362;
	st.global.f32 	[%rd61+28], %f320;
	add.s32 	%r96, %r96, 16;
	add.s64 	%rd61, %rd61, 64;
	setp.ne.s32 	%p22, %r96, 0;
	@%p22 bra 	$L__BB1_30;
$L__BB1_31:
	setp.eq.s32 	%p23, %r30, 0;
	@%p23 bra 	$L__BB1_40;
	and.b32  	%r38, %r47, 7;
	setp.lt.u32 	%p24, %r30, 8;
	@%p24 bra 	$L__BB1_34;
	mul.wide.u32 	%rd50, %r97, 4;
	add.s64 	%rd51, %rd9, %rd50;
	ld.global.f32 	%f321, [%rd51];
	div.rn.f32 	%f322, %f321, %f362;
	st.global.f32 	[%rd51], %f322;
	ld.global.f32 	%f323, [%rd51+4];
	div.rn.f32 	%f324, %f323, %f362;
	st.global.f32 	[%rd51+4], %f324;
	ld.global.f32 	%f325, [%rd51+8];
	div.rn.f32 	%f326, %f325, %f362;
	st.global.f32 	[%rd51+8], %f326;
	ld.global.f32 	%f327, [%rd51+12];
	div.rn.f32 	%f328, %f327, %f362;
	st.global.f32 	[%rd51+12], %f328;
	ld.global.f32 	%f329, [%rd51+16];
	div.rn.f32 	%f330, %f329, %f362;
	st.global.f32 	[%rd51+16], %f330;
	ld.global.f32 	%f331, [%rd51+20];
	div.rn.f32 	%f332, %f331, %f362;
	st.global.f32 	[%rd51+20], %f332;
	ld.global.f32 	%f333, [%rd51+24];
	div.rn.f32 	%f334, %f333, %f362;
	st.global.f32 	[%rd51+24], %f334;
	ld.global.f32 	%f335, [%rd51+28];
	div.rn.f32 	%f336, %f335, %f362;
	st.global.f32 	[%rd51+28], %f336;
	add.s32 	%r97, %r97, 8;
$L__BB1_34:
	setp.eq.s32 	%p25, %r38, 0;
	@%p25 bra 	$L__BB1_40;
	and.b32  	%r41, %r47, 3;
	setp.lt.u32 	%p26, %r38, 4;
	@%p26 bra 	$L__BB1_37;
	mul.wide.u32 	%rd52, %r97, 4;
	add.s64 	%rd53, %rd9, %rd52;
	ld.global.f32 	%f337, [%rd53];
	div.rn.f32 	%f338, %f337, %f362;
	st.global.f32 	[%rd53], %f338;
	ld.global.f32 	%f339, [%rd53+4];
	div.rn.f32 	%f340, %f339, %f362;
	st.global.f32 	[%rd53+4], %f340;
	ld.global.f32 	%f341, [%rd53+8];
	div.rn.f32 	%f342, %f341, %f362;
	st.global.f32 	[%rd53+8], %f342;
	ld.global.f32 	%f343, [%rd53+12];
	div.rn.f32 	%f344, %f343, %f362;
	st.global.f32 	[%rd53+12], %f344;
	add.s32 	%r97, %r97, 4;
$L__BB1_37:
	setp.eq.s32 	%p27, %r41, 0;
	@%p27 bra 	$L__BB1_40;
	mul.wide.u32 	%rd55, %r97, 4;
	add.s64 	%rd56, %rd26, %rd55;
	add.s64 	%rd62, %rd2, %rd56;
	neg.s32 	%r100, %r41;
$L__BB1_39:
	.pragma "nounroll";
	ld.global.f32 	%f345, [%rd62];
	div.rn.f32 	%f346, %f345, %f362;
	st.global.f32 	[%rd62], %f346;
	add.s64 	%rd62, %rd62, 4;
	add.s32 	%r100, %r100, 1;
	setp.ne.s32 	%p28, %r100, 0;
	@%p28 bra 	$L__BB1_39;
$L__BB1_40:
	ret;

}
	// .globl	_Z9batchNormPfS_S_S_S_S_S_S_S_S_iiffbb
.visible .entry _Z9batchNormPfS_S_S_S_S_S_S_S_S_iiffbb(
	.param .u64 .ptr .align 1 _Z9batchNormPfS_S_S_S_S_S_S_S_S_iiffbb_param_0,
	.param .u64 .ptr .align 1 _Z9batchNormPfS_S_S_S_S_S_S_S_S_iiffbb_param_1,
	.param .u64 .ptr .align 1 _Z9batchNormPfS_S_S_S_S_S_S_S_S_iiffbb_param_2,
	.param .u64 .ptr .align 1 _Z9batchNormPfS_S_S_S_S_S_S_S_S_iiffbb_param_3,
	.param .u64 .ptr .align 1 _Z9batchNormPfS_S_S_S_S_S_S_S_S_iiffbb_param_4,
	.param .u64 .ptr .align 1 _Z9batchNormPfS_S_S_S_S_S_S_S_S_iiffbb_param_5,
	.param .u64 .ptr .align 1 _Z9batchNormPfS_S_S_S_S_S_S_S_S_iiffbb_param_6,
	.param .u64 .ptr .align 1 _Z9batchNormPfS_S_S_S_S_S_S_S_S_iiffbb_param_7,
	.param .u64 .ptr .align 1 _Z9batchNormPfS_S_S_S_S_S_S_S_S_iiffbb_param_8,
	.param .u64 .ptr .align 1 _Z9batchNormPfS_S_S_S_S_S_S_S_S_iiffbb_param_9,
	.param .u32 _Z9batchNormPfS_S_S_S_S_S_S_S_S_iiffbb_param_10,
	.param .u32 _Z9batchNormPfS_S_S_S_S_S_S_S_S_iiffbb_param_11,
	.param .f32 _Z9batchNormPfS_S_S_S_S_S_S_S_S_iiffbb_param_12,
	.param .f32 _Z9batchNormPfS_S_S_S_S_S_S_S_S_iiffbb_param_13,
	.param .u8 _Z9batchNormPfS_S_S_S_S_S_S_S_S_iiffbb_param_14,
	.param .u8 _Z9batchNormPfS_S_S_S_S_S_S_S_S_iiffbb_param_15
)
{
	.reg .pred 	%p<105>;
	.reg .b16 	%rs<3>;
	.reg .b32 	%r<291>;
	.reg .b32 	%f<1162>;
	.reg .b64 	%rd<396>;

	ld.param.u64 	%rd17, [_Z9batchNormPfS_S_S_S_S_S_S_S_S_iiffbb_param_0];
	ld.param.u64 	%rd18, [_Z9batchNormPfS_S_S_S_S_S_S_S_S_iiffbb_param_1];
	ld.param.u64 	%rd19, [_Z9batchNormPfS_S_S_S_S_S_S_S_S_iiffbb_param_2];
	ld.param.u64 	%rd20, [_Z9batchNormPfS_S_S_S_S_S_S_S_S_iiffbb_param_3];
	ld.param.u64 	%rd21, [_Z9batchNormPfS_S_S_S_S_S_S_S_S_iiffbb_param_4];
	ld.param.u64 	%rd22, [_Z9batchNormPfS_S_S_S_S_S_S_S_S_iiffbb_param_5];
	ld.param.u64 	%rd23, [_Z9batchNormPfS_S_S_S_S_S_S_S_S_iiffbb_param_6];
	ld.param.u64 	%rd24, [_Z9batchNormPfS_S_S_S_S_S_S_S_S_iiffbb_param_7];
	ld.param.u32 	%r171, [_Z9batchNormPfS_S_S_S_S_S_S_S_S_iiffbb_param_10];
	ld.param.u32 	%r172, [_Z9batchNormPfS_S_S_S_S_S_S_S_S_iiffbb_param_11];
	ld.param.f32 	%f116, [_Z9batchNormPfS_S_S_S_S_S_S_S_S_iiffbb_param_12];
	ld.param.f32 	%f117, [_Z9batchNormPfS_S_S_S_S_S_S_S_S_iiffbb_param_13];
	ld.param.s8 	%rs1, [_Z9batchNormPfS_S_S_S_S_S_S_S_S_iiffbb_param_14];
	ld.param.s8 	%rs2, [_Z9batchNormPfS_S_S_S_S_S_S_S_S_iiffbb_param_15];
	cvta.to.global.u64 	%rd1, %rd24;
	cvta.to.global.u64 	%rd2, %rd23;
	cvta.to.global.u64 	%rd3, %rd18;
	cvta.to.global.u64 	%rd4, %rd20;
	cvta.to.global.u64 	%rd5, %rd19;
	cvta.to.global.u64 	%rd6, %rd21;
	cvta.to.global.u64 	%rd7, %rd17;
	cvta.to.global.u64 	%rd8, %rd22;
	mov.u32 	%r1, %ctaid.x;
	setp.ge.s32 	%p2, %r1, %r172;
	@%p2 bra 	$L__BB2_123;
	setp.eq.s16 	%p3, %rs1, 0;
	setp.eq.s16 	%p4, %rs2, 0;
	or.pred  	%p5, %p3, %p4;
	@%p5 bra 	$L__BB2_40;
	setp.lt.s32 	%p78, %r171, 1;
	mov.f32 	%f1104, 0f00000000;
	@%p78 bra 	$L__BB2_15;
	add.s32 	%r220, %r171, -1;
	and.b32  	%r2, %r171, 15;
	setp.lt.u32 	%p79, %r220, 15;
	mov.f32 	%f1104, 0f00000000;
	mov.b32 	%r236, 0;
	@%p79 bra 	$L__BB2_6;
	and.b32  	%r236, %r171, 2147483632;
	neg.s32 	%r234, %r236;
	shl.b32 	%r5, %r172, 4;
	mov.f32 	%f1104, 0f00000000;
	mul.wide.s32 	%rd283, %r172, 4;
	mov.u32 	%r233, %r1;
$L__BB2_5:
	.pragma "nounroll";
	mul.wide.s32 	%rd281, %r233, 4;
	add.s64 	%rd282, %rd7, %rd281;
	ld.global.f32 	%f850, [%rd282];
	add.f32 	%f851, %f1104, %f850;
	add.s64 	%rd284, %rd282, %rd283;
	ld.global.f32 	%f852, [%rd284];
	add.f32 	%f853, %f851, %f852;
	add.s64 	%rd285, %rd284, %rd283;
	ld.global.f32 	%f854, [%rd285];
	add.f32 	%f855, %f853, %f854;
	add.s64 	%rd286, %rd285, %rd283;
	ld.global.f32 	%f856, [%rd286];
	add.f32 	%f857, %f855, %f856;
	add.s64 	%rd287, %rd286, %rd283;
	ld.global.f32 	%f858, [%rd287];
	add.f32 	%f859, %f857, %f858;
	add.s64 	%rd288, %rd287, %rd283;
	ld.global.f32 	%f860, [%rd288];
	add.f32 	%f861, %f859, %f860;
	add.s64 	%rd289, %rd288, %rd283;
	ld.global.f32 	%f862, [%rd289];
	add.f32 	%f863, %f861, %f862;
	add.s64 	%rd290, %rd289, %rd283;
	ld.global.f32 	%f864, [%rd290];
	add.f32 	%f865, %f863, %f864;
	add.s64 	%rd291, %rd290, %rd283;
	ld.global.f32 	%f866, [%rd291];
	add.f32 	%f867, %f865, %f866;
	add.s64 	%rd292, %rd291, %rd283;
	ld.global.f32 	%f868, [%rd292];
	add.f32 	%f869, %f867, %f868;
	add.s64 	%rd293, %rd292, %rd283;
	ld.global.f32 	%f870, [%rd293];
	add.f32 	%f871, %f869, %f870;
	add.s64 	%rd294, %rd293, %rd283;
	ld.global.f32 	%f872, [%rd294];
	add.f32 	%f873, %f871, %f872;
	add.s64 	%rd295, %rd294, %rd283;
	ld.global.f32 	%f874, [%rd295];
	add.f32 	%f875, %f873, %f874;
	add.s64 	%rd296, %rd295, %rd283;
	ld.global.f32 	%f876, [%rd296];
	add.f32 	%f877, %f875, %f876;
	add.s64 	%rd297, %rd296, %rd283;
	ld.global.f32 	%f878, [%rd297];
	add.f32 	%f879, %f877, %f878;
	add.s64 	%rd298, %rd297, %rd283;
	ld.global.f32 	%f880, [%rd298];
	add.f32 	%f1104, %f879, %f880;
	add.s32 	%r234, %r234, 16;
	add.s32 	%r233, %r233, %r5;
	setp.ne.s32 	%p80, %r234, 0;
	@%p80 bra 	$L__BB2_5;
$L__BB2_6:
	setp.eq.s32 	%p81, %r2, 0;
	@%p81 bra 	$L__BB2_15;
	and.b32  	%r11, %r171, 7;
	setp.lt.u32 	%p82, %r2, 8;
	@%p82 bra 	$L__BB2_9;
	mad.lo.s32 	%r221, %r236, %r172, %r1;
	mul.wide.s32 	%rd299, %r221, 4;
	add.s64 	%rd300, %rd7, %rd299;
	ld.global.f32 	%f882, [%rd300];
	add.f32 	%f883, %f1104, %f882;
	mul.wide.s32 	%rd301, %r172, 4;
	add.s64 	%rd302, %rd300, %rd301;
	ld.global.f32 	%f884, [%rd302];
	add.f32 	%f885, %f883, %f884;
	add.s64 	%rd303, %rd302, %rd301;
	ld.global.f32 	%f886, [%rd303];
	add.f32 	%f887, %f885, %f886;
	add.s64 	%rd304, %rd303, %rd301;
	ld.global.f32 	%f888, [%rd304];
	add.f32 	%f889, %f887, %f888;
	add.s64 	%rd305, %rd304, %rd301;
	ld.global.f32 	%f890, [%rd305];
	add.f32 	%f891, %f889, %f890;
	add.s64 	%rd306, %rd305, %rd301;
	ld.global.f32 	%f892, [%rd306];
	add.f32 	%f893, %f891, %f892;
	add.s64 	%rd307, %rd306, %rd301;
	ld.global.f32 	%f894, [%rd307];
	add.f32 	%f895, %f893, %f894;
	add.s64 	%rd308, %rd307, %rd301;
	ld.global.f32 	%f896, [%rd308];
	add.f32 	%f1104, %f895, %f896;
	add.s32 	%r236, %r236, 8;
$L__BB2_9:
	setp.eq.s32 	%p83, %r11, 0;
	@%p83 bra 	$L__BB2_15;
	and.b32  	%r14, %r171, 3;
	setp.lt.u32 	%p84, %r11, 4;
	@%p84 bra 	$L__BB2_12;
	mad.lo.s32 	%r222, %r236, %r172, %r1;
	mul.wide.s32 	%rd309, %r222, 4;
	add.s64 	%rd310, %rd7, %rd309;
	ld.global.f32 	%f898, [%rd310];
	add.f32 	%f899, %f1104, %f898;
	mul.wide.s32 	%rd311, %r172, 4;
	add.s64 	%rd312, %rd310, %rd311;
	ld.global.f32 	%f900, [%rd312];
	add.f32 	%f901, %f899, %f900;
	add.s64 	%rd313, %rd312, %rd311;
	ld.global.f32 	%f902, [%rd313];
	add.f32 	%f903, %f901, %f902;
	add.s64 	%rd314, %rd313, %rd311;
	ld.global.f32 	%f904, [%rd314];
	add.f32 	%f1104, %f903, %f904;
	add.s32 	%r236, %r236, 4;
$L__BB2_12:
	setp.eq.s32 	%p85, %r14, 0;
	@%p85 bra 	$L__BB2_15;
	mad.lo.s32 	%r239, %r236, %r172, %r1;
	neg.s32 	%r238, %r14;
$L__BB2_14:
	.pragma "nounroll";
	mul.wide.s32 	%rd315, %r239, 4;
	add.s64 	%rd316, %rd7, %rd315;
	ld.global.f32 	%f905, [%rd316];
	add.f32 	%f1104, %f1104, %f905;
	add.s32 	%r239, %r239, %r172;
	add.s32 	%r238, %r238, 1;
	setp.ne.s32 	%p86, %r238, 0;
	@%p86 bra 	$L__BB2_14;
$L__BB2_15:
	setp.lt.s32 	%p87, %r171, 1;
	cvt.rn.f32.s32 	%f14, %r171;
	div.rn.f32 	%f15, %f1104, %f14;
	mov.f32 	%f1113, 0f00000000;
	@%p87 bra 	$L__BB2_28;
	add.s32 	%r224, %r171, -1;
	and.b32  	%r23, %r171, 15;
	setp.lt.u32 	%p88, %r224, 15;
	mov.f32 	%f1113, 0f00000000;
	mov.b32 	%r243, 0;
	@%p88 bra 	$L__BB2_19;
	and.b32  	%r243, %r171, 2147483632;
	neg.s32 	%r241, %r243;
	shl.b32 	%r26, %r172, 4;
	mov.f32 	%f1113, 0f00000000;
	mul.wide.s32 	%rd319, %r172, 4;
	mov.u32 	%r240, %r1;
$L__BB2_18:
	.pragma "nounroll";
	mul.wide.s32 	%rd317, %r240, 4;
	add.s64 	%rd318, %rd7, %rd317;
	ld.global.f32 	%f910, [%rd318];
	sub.f32 	%f911, %f910, %f15;
	fma.rn.f32 	%f912, %f911, %f911, %f1113;
	add.s64 	%rd320, %rd318, %rd319;
	ld.global.f32 	%f913, [%rd320];
	sub.f32 	%f914, %f913, %f15;
	fma.rn.f32 	%f915, %f914, %f914, %f912;
	add.s64 	%rd321, %rd320, %rd319;
	ld.global.f32 	%f916, [%rd321];
	sub.f32 	%f917, %f916, %f15;
	fma.rn.f32 	%f918, %f917, %f917, %f915;
	add.s64 	%rd322, %rd321, %rd319;
	ld.global.f32 	%f919, [%rd322];
	sub.f32 	%f920, %f919, %f15;
	fma.rn.f32 	%f921, %f920, %f920, %f918;
	add.s64 	%rd323, %rd322, %rd319;
	ld.global.f32 	%f922, [%rd323];
	sub.f32 	%f923, %f922, %f15;
	fma.rn.f32 	%f924, %f923, %f923, %f921;
	add.s64 	%rd324, %rd323, %rd319;
	ld.global.f32 	%f925, [%rd324];
	sub.f32 	%f926, %f925, %f15;
	fma.rn.f32 	%f927, %f926, %f926, %f924;
	add.s64 	%rd325, %rd324, %rd319;
	ld.global.f32 	%f928, [%rd325];
	sub.f32 	%f929, %f928, %f15;
	fma.rn.f32 	%f930, %f929, %f929, %f927;
	add.s64 	%rd326, %rd325, %rd319;
	ld.global.f32 	%f931, [%rd326];
	sub.f32 	%f932, %f931, %f15;
	fma.rn.f32 	%f933, %f932, %f932, %f930;
	add.s64 	%rd327, %rd326, %rd319;
	ld.global.f32 	%f934, [%rd327];
	sub.f32 	%f935, %f934, %f15;
	fma.rn.f32 	%f936, %f935, %f935, %f933;
	add.s64 	%rd328, %rd327, %rd319;
	ld.global.f32 	%f937, [%rd328];
	sub.f32 	%f938, %f937, %f15;
	fma.rn.f32 	%f939, %f938, %f938, %f936;
	add.s64 	%rd329, %rd328, %rd319;
	ld.global.f32 	%f940, [%rd329];
	sub.f32 	%f941, %f940, %f15;
	fma.rn.f32 	%f942, %f941, %f941, %f939;
	add.s64 	%rd330, %rd329, %rd319;
	ld.global.f32 	%f943, [%rd330];
	sub.f32 	%f944, %f943, %f15;
	fma.rn.f32 	%f945, %f944, %f944, %f942;
	add.s64 	%rd331, %rd330, %rd319;
	ld.global.f32 	%f946, [%rd331];
	sub.f32 	%f947, %f946, %f15;
	fma.rn.f32 	%f948, %f947, %f947, %f945;
	add.s64 	%rd332, %rd331, %rd319;
	ld.global.f32 	%f949, [%rd332];
	sub.f32 	%f950, %f949, %f15;
	fma.rn.f32 	%f951, %f950, %f950, %f948;
	add.s64 	%rd333, %rd332, %rd319;
	ld.global.f32 	%f952, [%rd333];
	sub.f32 	%f953, %f952, %f15;
	fma.rn.f32 	%f954, %f953, %f953, %f951;
	add.s64 	%rd334, %rd333, %rd319;
	ld.global.f32 	%f955, [%rd334];
	sub.f32 	%f956, %f955, %f15;
	fma.rn.f32 	%f1113, %f956, %f956, %f954;
	add.s32 	%r241, %r241, 16;
	add.s32 	%r240, %r240, %r26;
	setp.ne.s32 	%p89, %r241, 0;
	@%p89 bra 	$L__BB2_18;
$L__BB2_19:
	setp.eq.s32 	%p90, %r23, 0;
	@%p90 bra 	$L__BB2_28;
	and.b32  	%r32, %r171, 7;
	setp.lt.u32 	%p91, %r23, 8;
	@%p91 bra 	$L__BB2_22;
	mad.lo.s32 	%r225, %r243, %r172, %r1;
	mul.wide.s32 	%rd335, %r225, 4;
	add.s64 	%rd336, %rd7, %rd335;
	ld.global.f32 	%f958, [%rd336];
	sub.f32 	%f959, %f958, %f15;
	fma.rn.f32 	%f960, %f959, %f959, %f1113;
	mul.wide.s32 	%rd337, %r172, 4;
	add.s64 	%rd338, %rd336, %rd337;
	ld.global.f32 	%f961, [%rd338];
	sub.f32 	%f962, %f961, %f15;
	fma.rn.f32 	%f963, %f962, %f962, %f960;
	add.s64 	%rd339, %rd338, %rd337;
	ld.global.f32 	%f964, [%rd339];
	sub.f32 	%f965, %f964, %f15;
	fma.rn.f32 	%f966, %f965, %f965, %f963;
	add.s64 	%rd340, %rd339, %rd337;
	ld.global.f32 	%f967, [%rd340];
	sub.f32 	%f968, %f967, %f15;
	fma.rn.f32 	%f969, %f968, %f968, %f966;
	add.s64 	%rd341, %rd340, %rd337;
	ld.global.f32 	%f970, [%rd341];
	sub.f32 	%f971, %f970, %f15;
	fma.rn.f32 	%f972, %f971, %f971, %f969;
	add.s64 	%rd342, %rd341, %rd337;
	ld.global.f32 	%f973, [%rd342];
	sub.f32 	%f974, %f973, %f15;
	fma.rn.f32 	%f975, %f974, %f974, %f972;
	add.s64 	%rd343, %rd342, %rd337;
	ld.global.f32 	%f976, [%rd343];
	sub.f32 	%f977, %f976, %f15;
	fma.rn.f32 	%f978, %f977, %f977, %f975;
	add.s64 	%rd344, %rd343, %rd337;
	ld.global.f32 	%f979, [%rd344];
	sub.f32 	%f980, %f979, %f15;
	fma.rn.f32 	%f1113, %f980, %f980, %f978;
	add.s32 	%r243, %r243, 8;
$L__BB2_22:
	setp.eq.s32 	%p92, %r32, 0;
	@%p92 bra 	$L__BB2_28;
	and.b32  	%r35, %r171, 3;
	setp.lt.u32 	%p93, %r32, 4;
	@%p93 bra 	$L__BB2_25;
	mad.lo.s32 	%r226, %r243, %r172, %r1;
	mul.wide.s32 	%rd345, %r226, 4;
	add.s64 	%rd346, %rd7, %rd345;
	ld.global.f32 	%f982, [%rd346];
	sub.f32 	%f983, %f982, %f15;
	fma.rn.f32 	%f984, %f983, %f983, %f1113;
	mul.wide.s32 	%rd347, %r172, 4;
	add.s64 	%rd348, %rd346, %rd347;
	ld.global.f32 	%f985, [%rd348];
	sub.f32 	%f986, %f985, %f15;
	fma.rn.f32 	%f987, %f986, %f986, %f984;
	add.s64 	%rd349, %rd348, %rd347;
	ld.global.f32 	%f988, [%rd349];
	sub.f32 	%f989, %f988, %f15;
	fma.rn.f32 	%f990, %f989, %f989, %f987;
	add.s64 	%rd350, %rd349, %rd347;
	ld.global.f32 	%f991, [%rd350];
	sub.f32 	%f992, %f991, %f15;
	fma.rn.f32 	%f1113, %f992, %f992, %f990;
	add.s32 	%r243, %r243, 4;
$L__BB2_25:
	setp.eq.s32 	%p94, %r35, 0;
	@%p94 bra 	$L__BB2_28;
	mad.lo.s32 	%r246, %r243, %r172, %r1;
	neg.s32 	%r245, %r35;
$L__BB2_27:
	.pragma "nounroll";
	mul.wide.s32 	%rd351, %r246, 4;
	add.s64 	%rd352, %rd7, %rd351;
	ld.global.f32 	%f993, [%rd352];
	sub.f32 	%f994, %f993, %f15;
	fma.rn.f32 	%f1113, %f994, %f994, %f1113;
	add.s32 	%r246, %r246, %r172;
	add.s32 	%r245, %r245, 1;
	setp.ne.s32 	%p95, %r245, 0;
	@%p95 bra 	$L__BB2_27;
$L__BB2_28:
	setp.lt.s32 	%p96, %r171, 1;
	div.rn.f32 	%f995, %f1113, %f14;
	mul.wide.u32 	%rd353, %r1, 4;
	add.s64 	%rd354, %rd6, %rd353;
	ld.global.f32 	%f996, [%rd354];
	mul.f32 	%f997, %f117, %f996;
	mov.f32 	%f998, 0f3F800000;
	sub.f32 	%f999, %f998, %f117;
	fma.rn.f32 	%f1000, %f999, %f15, %f997;
	st.global.f32 	[%rd354], %f1000;
	add.s64 	%rd355, %rd8, %rd353;
	ld.global.f32 	%f1001, [%rd355];
	mul.f32 	%f1002, %f117, %f1001;
	fma.rn.f32 	%f1003, %f999, %f995, %f1002;
	st.global.f32 	[%rd355], %f1003;
	add.f32 	%f1004, %f116, %f995;
	sqrt.rn.f32 	%f1005, %f1004;
	rcp.rn.f32 	%f29, %f1005;
	@%p96 bra 	$L__BB2_123;
	add.s64 	%rd9, %rd5, %rd353;
	add.s64 	%rd10, %rd4, %rd353;
	add.s32 	%r228, %r171, -1;
	and.b32  	%r44, %r171, 7;
	setp.lt.u32 	%p97, %r228, 7;
	mov.b32 	%r283, 0;
	@%p97 bra 	$L__BB2_32;
	and.b32  	%r283, %r171, 2147483640;
	neg.s32 	%r248, %r283;
	shl.b32 	%r47, %r172, 3;
	mul.wide.s32 	%rd360, %r172, 4;
	mov.u32 	%r247, %r1;
$L__BB2_31:
	.pragma "nounroll";
	mul.wide.s32 	%rd357, %r247, 4;
	add.s64 	%rd358, %rd7, %rd357;
	ld.global.f32 	%f1006, [%rd358];
	sub.f32 	%f1007, %f1006, %f15;
	mul.f32 	%f1008, %f29, %f1007;
	ld.global.f32 	%f1009, [%rd9];
	ld.global.f32 	%f1010, [%rd10];
	fma.rn.f32 	%f1011, %f1009, %f1008, %f1010;
	add.s64 	%rd359, %rd3, %rd357;
	st.global.f32 	[%rd359], %f1011;
	add.s64 	%rd361, %rd358, %rd360;
	ld.global.f32 	%f1012, [%rd361];
	sub.f32 	%f1013, %f1012, %f15;
	mul.f32 	%f1014, %f29, %f1013;
	ld.global.f32 	%f1015, [%rd9];
	ld.global.f32 	%f1016, [%rd10];
	fma.rn.f32 	%f1017, %f1015, %f1014, %f1016;
	add.s64 	%rd362, %rd359, %rd360;
	st.global.f32 	[%rd362], %f1017;
	add.s64 	%rd363, %rd361, %rd360;
	ld.global.f32 	%f1018, [%rd363];
	sub.f32 	%f1019, %f1018, %f15;
	mul.f32 	%f1020, %f29, %f1019;
	ld.global.f32 	%f1021, [%rd9];
	ld.global.f32 	%f1022, [%rd10];
	fma.rn.f32 	%f1023, %f1021, %f1020, %f1022;
	add.s64 	%rd364, %rd362, %rd360;
	st.global.f32 	[%rd364], %f1023;
	add.s64 	%rd365, %rd363, %rd360;
	ld.global.f32 	%f1024, [%rd365];
	sub.f32 	%f1025, %f1024, %f15;
	mul.f32 	%f1026, %f29, %f1025;
	ld.global.f32 	%f1027, [%rd9];
	ld.global.f32 	%f1028, [%rd10];
	fma.rn.f32 	%f1029, %f1027, %f1026, %f1028;
	add.s64 	%rd366, %rd364, %rd360;
	st.global.f32 	[%rd366], %f1029;
	add.s64 	%rd367, %rd365, %rd360;
	ld.global.f32 	%f1030, [%rd367];
	sub.f32 	%f1031, %f1030, %f15;
	mul.f32 	%f1032, %f29, %f1031;
	ld.global.f32 	%f1033, [%rd9];
	ld.global.f32 	%f1034, [%rd10];
	fma.rn.f32 	%f1035, %f1033, %f1032, %f1034;
	add.s64 	%rd368, %rd366, %rd360;
	st.global.f32 	[%rd368], %f1035;
	add.s64 	%rd369, %rd367, %rd360;
	ld.global.f32 	%f1036, [%rd369];
	sub.f32 	%f1037, %f1036, %f15;
	mul.f32 	%f1038, %f29, %f1037;
	ld.global.f32 	%f1039, [%rd9];
	ld.global.f32 	%f1040, [%rd10];
	fma.rn.f32 	%f1041, %f1039, %f1038, %f1040;
	add.s64 	%rd370, %rd368, %rd360;
	st.global.f32 	[%rd370], %f1041;
	add.s64 	%rd371, %rd369, %rd360;
	ld.global.f32 	%f1042, [%rd371];
	sub.f32 	%f1043, %f1042, %f15;
	mul.f32 	%f1044, %f29, %f1043;
	ld.global.f32 	%f1045, [%rd9];
	ld.global.f32 	%f1046, [%rd10];
	fma.rn.f32 	%f1047, %f1045, %f1044, %f1046;
	add.s64 	%rd372, %rd370, %rd360;
	st.global.f32 	[%rd372], %f1047;
	add.s64 	%rd373, %rd371, %rd360;
	ld.global.f32 	%f1048, [%rd373];
	sub.f32 	%f1049, %f1048, %f15;
	mul.f32 	%f1050, %f29, %f1049;
	ld.global.f32 	%f1051, [%rd9];
	ld.global.f32 	%f1052, [%rd10];
	fma.rn.f32 	%f1053, %f1051, %f1050, %f1052;
	add.s64 	%rd374, %rd372, %rd360;
	st.global.f32 	[%rd374], %f1053;
	add.s32 	%r248, %r248, 8;
	add.s32 	%r247, %r247, %r47;
	setp.eq.s32 	%p98, %r248, 0;
	@%p98 bra 	$L__BB2_32;
	bra.uni 	$L__BB2_31;
$L__BB2_32:
	setp.eq.s32 	%p99, %r44, 0;
	@%p99 bra 	$L__BB2_123;
	and.b32  	%r154, %r171, 3;
	setp.lt.u32 	%p100, %r44, 4;
	@%p100 bra 	$L__BB2_35;
	mad.lo.s32 	%r229, %r283, %r172, %r1;
	mul.wide.s32 	%rd375, %r229, 4;
	add.s64 	%rd376, %rd7, %rd375;
	ld.global.f32 	%f1054, [%rd376];
	sub.f32 	%f1055, %f1054, %f15;
	mul.f32 	%f1056, %f29, %f1055;
	ld.global.f32 	%f1057, [%rd9];
	ld.global.f32 	%f1058, [%rd10];
	fma.rn.f32 	%f1059, %f1057, %f1056, %f1058;
	add.s64 	%rd377, %rd3, %rd375;
	st.global.f32 	[%rd377], %f1059;
	mul.wide.s32 	%rd378, %r172, 4;
	add.s64 	%rd379, %rd376, %rd378;
	ld.global.f32 	%f1060, [%rd379];
	sub.f32 	%f1061, %f1060, %f15;
	mul.f32 	%f1062, %f29, %f1061;
	ld.global.f32 	%f1063, [%rd9];
	ld.global.f32 	%f1064, [%rd10];
	fma.rn.f32 	%f1065, %f1063, %f1062, %f1064;
	add.s64 	%rd380, %rd377, %rd378;
	st.global.f32 	[%rd380], %f1065;
	add.s64 	%rd381, %rd379, %rd378;
	ld.global.f32 	%f1066, [%rd381];
	sub.f32 	%f1067, %f1066, %f15;
	mul.f32 	%f1068, %f29, %f1067;
	ld.global.f32 	%f1069, [%rd9];
	ld.global.f32 	%f1070, [%rd10];
	fma.rn.f32 	%f1071, %f1069, %f1068, %f1070;
	add.s64 	%rd382, %rd380, %rd378;
	st.global.f32 	[%rd382], %f1071;
	add.s64 	%rd383, %rd381, %rd378;
	ld.global.f32 	%f1072, [%rd383];
	sub.f32 	%f1073, %f1072, %f15;
	mul.f32 	%f1074, %f29, %f1073;
	ld.global.f32 	%f1075, [%rd9];
	ld.global.f32 	%f1076, [%rd10];
	fma.rn.f32 	%f1077, %f1075, %f1074, %f1076;
	add.s64 	%rd384, %rd382, %rd378;
	st.global.f32 	[%rd384], %f1077;
	add.s32 	%r283, %r283, 4;
$L__BB2_35:
	setp.eq.s32 	%p101, %r154, 0;
	@%p101 bra 	$L__BB2_123;
	setp.eq.s32 	%p102, %r154, 1;
	@%p102 bra 	$L__BB2_38;
	mad.lo.s32 	%r230, %r283, %r172, %r1;
	mul.wide.s32 	%rd385, %r230, 4;
	add.s64 	%rd386, %rd7, %rd385;
	ld.global.f32 	%f1078, [%rd386];
	sub.f32 	%f1079, %f1078, %f15;
	mul.f32 	%f1080, %f29, %f1079;
	ld.global.f32 	%f1081, [%rd9];
	ld.global.f32 	%f1082, [%rd10];
	fma.rn.f32 	%f1083, %f1081, %f1080, %f1082;
	add.s64 	%rd387, %rd3, %rd385;
	st.global.f32 	[%rd387], %f1083;
	mul.wide.s32 	%rd388, %r172, 4;
	add.s64 	%rd389, %rd386, %rd388;
	ld.global.f32 	%f1084, [%rd389];
	sub.f32 	%f1085, %f1084, %f15;
	mul.f32 	%f1086, %f29, %f1085;
	ld.global.f32 	%f1087, [%rd9];
	ld.global.f32 	%f1088, [%rd10];
	fma.rn.f32 	%f1089, %f1087, %f1086, %f1088;
	add.s64 	%rd390, %rd387, %rd388;
	st.global.f32 	[%rd390], %f1089;
	add.s32 	%r283, %r283, 2;
$L__BB2_38:
	and.b32  	%r231, %r171, 1;
	setp.eq.b32 	%p103, %r231, 1;
	not.pred 	%p104, %p103;
	@%p104 bra 	$L__BB2_123;
	mad.lo.s32 	%r232, %r283, %r172, %r1;
	mul.wide.s32 	%rd391, %r232, 4;
	add.s64 	%rd392, %rd7, %rd391;
	ld.global.f32 	%f1090, [%rd392];
	sub.f32 	%f1091, %f1090, %f15;
	mul.f32 	%f1092, %f29, %f1091;
	ld.global.f32 	%f1093, [%rd9];
	ld.global.f32 	%f1094, [%rd10];
	fma.rn.f32 	%f1095, %f1093, %f1092, %f1094;
	add.s64 	%rd393, %rd3, %rd391;
	st.global.f32 	[%rd393], %f1095;
	bra.uni 	$L__BB2_123;
$L__BB2_40:
	setp.ne.s16 	%p6, %rs2, 0;
	@%p6 bra 	$L__BB2_82;
	setp.lt.s32 	%p16, %r171, 1;
	mov.f32 	%f1122, 0f00000000;
	@%p16 bra 	$L__BB2_54;
	add.s32 	%r180, %r171, -1;
	and.b32  	%r52, %r171, 15;
	setp.lt.u32 	%p17, %r180, 15;
	mov.f32 	%f1122, 0f00000000;
	mov.b32 	%r253, 0;
	@%p17 bra 	$L__BB2_45;
	and.b32  	%r253, %r171, 2147483632;
	neg.s32 	%r252, %r253;
	shl.b32 	%r55, %r172, 4;
	mov.f32 	%f1122, 0f00000000;
	mul.wide.s32 	%rd67, %r172, 4;
	mov.u32 	%r251, %r1;
$L__BB2_44:
	.pragma "nounroll";
	mul.wide.s32 	%rd65, %r251, 4;
	add.s64 	%rd66, %rd7, %rd65;
	ld.global.f32 	%f230, [%rd66];
	add.f32 	%f231, %f1122, %f230;
	add.s64 	%rd68, %rd66, %rd67;
	ld.global.f32 	%f232, [%rd68];
	add.f32 	%f233, %f231, %f232;
	add.s64 	%rd69, %rd68, %rd67;
	ld.global.f32 	%f234, [%rd69];
	add.f32 	%f235, %f233, %f234;
	add.s64 	%rd70, %rd69, %rd67;
	ld.global.f32 	%f236, [%rd70];
	add.f32 	%f237, %f235, %f236;
	add.s64 	%rd71, %rd70, %rd67;
	ld.global.f32 	%f238, [%rd71];
	add.f32 	%f239, %f237, %f238;
	add.s64 	%rd72, %rd71, %rd67;
	ld.global.f32 	%f240, [%rd72];
	add.f32 	%f241, %f239, %f240;
	add.s64 	%rd73, %rd72, %rd67;
	ld.global.f32 	%f242, [%rd73];
	add.f32 	%f243, %f241, %f242;
	add.s64 	%rd74, %rd73, %rd67;
	ld.global.f32 	%f244, [%rd74];
	add.f32 	%f245, %f243, %f244;
	add.s64 	%rd75, %rd74, %rd67;
	ld.global.f32 	%f246, [%rd75];
	add.f32 	%f247, %f245, %f246;
	add.s64 	%rd76, %rd75, %rd67;
	ld.global.f32 	%f248, [%rd76];
	add.f32 	%f249, %f247, %f248;
	add.s64 	%rd77, %rd76, %rd67;
	ld.global.f32 	%f250, [%rd77];
	add.f32 	%f251, %f249, %f250;
	add.s64 	%rd78, %rd77, %rd67;
	ld.global.f32 	%f252, [%rd78];
	add.f32 	%f253, %f251, %f252;
	add.s64 	%rd79, %rd78, %rd67;
	ld.global.f32 	%f254, [%rd79];
	add.f32 	%f255, %f253, %f254;
	add.s64 	%rd80, %rd79, %rd67;
	ld.global.f32 	%f256, [%rd80];
	add.f32 	%f257, %f255, %f256;
	add.s64 	%rd81, %rd80, %rd67;
	ld.global.f32 	%f258, [%rd81];
	add.f32 	%f259, %f257, %f258;
	add.s64 	%rd82, %rd81, %rd67;
	ld.global.f32 	%f260, [%rd82];
	add.f32 	%f1122, %f259, %f260;
	add.s32 	%r252, %r252, 16;
	add.s32 	%r251, %r251, %r55;
	setp.ne.s32 	%p18, %r252, 0;
	@%p18 bra 	$L__BB2_44;
$L__BB2_45:
	setp.eq.s32 	%p19, %r52, 0;
	@%p19 bra 	$L__BB2_54;
	and.b32  	%r69, %r171, 7;
	setp.lt.u32 	%p20, %r52, 8;
	@%p20 bra 	$L__BB2_48;
	mad.lo.s32 	%r181, %r253, %r172, %r1;
	mul.wide.s32 	%rd83, %r181, 4;
	add.s64 	%rd84, %rd7, %rd83;
	ld.global.f32 	%f262, [%rd84];
	add.f32 	%f263, %f1122, %f262;
	mul.wide.s32 	%rd85, %r172, 4;
	add.s64 	%rd86, %rd84, %rd85;
	ld.global.f32 	%f264, [%rd86];
	add.f32 	%f265, %f263, %f264;
	add.s64 	%rd87, %rd86, %rd85;
	ld.global.f32 	%f266, [%rd87];
	add.f32 	%f267, %f265, %f266;
	add.s64 	%rd88, %rd87, %rd85;
	ld.global.f32 	%f268, [%rd88];
	add.f32 	%f269, %f267, %f268;
	add.s64 	%rd89, %rd88, %rd85;
	ld.global.f32 	%f270, [%rd89];
	add.f32 	%f271, %f269, %f270;
	add.s64 	%rd90, %rd89, %rd85;
	ld.global.f32 	%f272, [%rd90];
	add.f32 	%f273, %f271, %f272;
	add.s64 	%rd91, %rd90, %rd85;
	ld.global.f32 	%f274, [%rd91];
	add.f32 	%f275, %f273, %f274;
	add.s64 	%rd92, %rd91, %rd85;
	ld.global.f32 	%f276, [%rd92];
	add.f32 	%f1122, %f275, %f276;
	add.s32 	%r253, %r253, 8;
$L__BB2_48:
	setp.eq.s32 	%p21, %r69, 0;
	@%p21 bra 	$L__BB2_54;
	and.b32  	%r72, %r171, 3;
	setp.lt.u32 	%p22, %r69, 4;
	@%p22 bra 	$L__BB2_51;
	mad.lo.s32 	%r182, %r253, %r172, %r1;
	mul.wide.s32 	%rd93, %r182, 4;
	add.s64 	%rd94, %rd7, %rd93;
	ld.global.f32 	%f278, [%rd94];
	add.f32 	%f279, %f1122, %f278;
	mul.wide.s32 	%rd95, %r172, 4;
	add.s64 	%rd96, %rd94, %rd95;
	ld.global.f32 	%f280, [%rd96];
	add.f32 	%f281, %f279, %f280;
	add.s64 	%rd97, %rd96, %rd95;
	ld.global.f32 	%f282, [%rd97];
	add.f32 	%f283, %f281, %f282;
	add.s64 	%rd98, %rd97, %rd95;
	ld.global.f32 	%f284, [%rd98];
	add.f32 	%f1122, %f283, %f284;
	add.s32 	%r253, %r253, 4;
$L__BB2_51:
	setp.eq.s32 	%p23, %r72, 0;
	@%p23 bra 	$L__BB2_54;
	mad.lo.s32 	%r257, %r253, %r172, %r1;
	neg.s32 	%r256, %r72;
$L__BB2_53:
	.pragma "nounroll";
	mul.wide.s32 	%rd99, %r257, 4;
	add.s64 	%rd100, %rd7, %rd99;
	ld.global.f32 	%f285, [%rd100];
	add.f32 	%f1122, %f1122, %f285;
	add.s32 	%r257, %r257, %r172;
	add.s32 	%r256, %r256, 1;
	setp.ne.s32 	%p24, %r256, 0;
	@%p24 bra 	$L__BB2_53;
$L__BB2_54:
	setp.lt.s32 	%p25, %r171, 1;
	cvt.rn.f32.s32 	%f44, %r171;
	div.rn.f32 	%f45, %f1122, %f44;
	mov.f32 	%f1131, 0f00000000;
	@%p25 bra 	$L__BB2_67;
	add.s32 	%r184, %r171, -1;
	and.b32  	%r81, %r171, 15;
	setp.lt.u32 	%p26, %r184, 15;
	mov.f32 	%f1131, 0f00000000;
	mov.b32 	%r261, 0;
	@%p26 bra 	$L__BB2_58;
	and.b32  	%r261, %r171, 2147483632;
	neg.s32 	%r259, %r261;
	shl.b32 	%r84, %r172, 4;
	mov.f32 	%f1131, 0f00000000;
	mul.wide.s32 	%rd103, %r172, 4;
	mov.u32 	%r258, %r1;
$L__BB2_57:
	.pragma "nounroll";
	mul.wide.s32 	%rd101, %r258, 4;
	add.s64 	%rd102, %rd7, %rd101;
	ld.global.f32 	%f290, [%rd102];
	sub.f32 	%f291, %f290, %f45;
	fma.rn.f32 	%f292, %f291, %f291, %f1131;
	add.s64 	%rd104, %rd102, %rd103;
	ld.global.f32 	%f293, [%rd104];
	sub.f32 	%f294, %f293, %f45;
	fma.rn.f32 	%f295, %f294, %f294, %f292;
	add.s64 	%rd105, %rd104, %rd103;
	ld.global.f32 	%f296, [%rd105];
	sub.f32 	%f297, %f296, %f45;
	fma.rn.f32 	%f298, %f297, %f297, %f295;
	add.s64 	%rd106, %rd105, %rd103;
	ld.global.f32 	%f299, [%rd106];
	sub.f32 	%f300, %f299, %f45;
	fma.rn.f32 	%f301, %f300, %f300, %f298;
	add.s64 	%rd107, %rd106, %rd103;
	ld.global.f32 	%f302, [%rd107];
	sub.f32 	%f303, %f302, %f45;
	fma.rn.f32 	%f304, %f303, %f303, %f301;
	add.s64 	%rd108, %rd107, %rd103;
	ld.global.f32 	%f305, [%rd108];
	sub.f32 	%f306, %f305, %f45;
	fma.rn.f32 	%f307, %f306, %f306, %f304;
	add.s64 	%rd109, %rd108, %rd103;
	ld.global.f32 	%f308, [%rd109];
	sub.f32 	%f309, %f308, %f45;
	fma.rn.f32 	%f310, %f309, %f309, %f307;
	add.s64 	%rd110, %rd109, %rd103;
	ld.global.f32 	%f311, [%rd110];
	sub.f32 	%f312, %f311, %f45;
	fma.rn.f32 	%f313, %f312, %f312, %f310;
	add.s64 	%rd111, %rd110, %rd103;
	ld.global.f32 	%f314, [%rd111];
	sub.f32 	%f315, %f314, %f45;
	fma.rn.f32 	%f316, %f315, %f315, %f313;
	add.s64 	%rd112, %rd111, %rd103;
	ld.global.f32 	%f317, [%rd112];
	sub.f32 	%f318, %f317, %f45;
	fma.rn.f32 	%f319, %f318, %f318, %f316;
	add.s64 	%rd113, %rd112, %rd103;
	ld.global.f32 	%f320, [%rd113];
	sub.f32 	%f321, %f320, %f45;
	fma.rn.f32 	%f322, %f321, %f321, %f319;
	add.s64 	%rd114, %rd113, %rd103;
	ld.global.f32 	%f323, [%rd114];
	sub.f32 	%f324, %f323, %f45;
	fma.rn.f32 	%f325, %f324, %f324, %f322;
	add.s64 	%rd115, %rd114, %rd103;
	ld.global.f32 	%f326, [%rd115];
	sub.f32 	%f327, %f326, %f45;
	fma.rn.f32 	%f328, %f327, %f327, %f325;
	add.s64 	%rd116, %rd115, %rd103;
	ld.global.f32 	%f329, [%rd116];
	sub.f32 	%f330, %f329, %f45;
	fma.rn.f32 	%f331, %f330, %f330, %f328;
	add.s64 	%rd117, %rd116, %rd103;
	ld.global.f32 	%f332, [%rd117];
	sub.f32 	%f333, %f332, %f45;
	fma.rn.f32 	%f334, %f333, %f333, %f331;
	add.s64 	%rd118, %rd117, %rd103;
	ld.global.f32 	%f335, [%rd118];
	sub.f32 	%f336, %f335, %f45;
	fma.rn.f32 	%f1131, %f336, %f336, %f334;
	add.s32 	%r259, %r259, 16;
	add.s32 	%r258, %r258, %r84;
	setp.ne.s32 	%p27, %r259, 0;
	@%p27 bra 	$L__BB2_57;
$L__BB2_58:
	setp.eq.s32 	%p28, %r81, 0;
	@%p28 bra 	$L__BB2_67;
	and.b32  	%r90, %r171, 7;
	setp.lt.u32 	%p29, %r81, 8;
	@%p29 bra 	$L__BB2_61;
	mad.lo.s32 	%r185, %r261, %r172, %r1;
	mul.wide.s32 	%rd119, %r185, 4;
	add.s64 	%rd120, %rd7, %rd119;
	ld.global.f32 	%f338, [%rd120];
	sub.f32 	%f339, %f338, %f45;
	fma.rn.f32 	%f340, %f339, %f339, %f1131;
	mul.wide.s32 	%rd121, %r172, 4;
	add.s64 	%rd122, %rd120, %rd121;
	ld.global.f32 	%f341, [%rd122];
	sub.f32 	%f342, %f341, %f45;
	fma.rn.f32 	%f343, %f342, %f342, %f340;
	add.s64 	%rd123, %rd122, %rd121;
	ld.global.f32 	%f344, [%rd123];
	sub.f32 	%f345, %f344, %f45;
	fma.rn.f32 	%f346, %f345, %f345, %f343;
	add.s64 	%rd124, %rd123, %rd121;
	ld.global.f32 	%f347, [%rd124];
	sub.f32 	%f348, %f347, %f45;
	fma.rn.f32 	%f349, %f348, %f348, %f346;
	add.s64 	%rd125, %rd124, %rd121;
	ld.global.f32 	%f350, [%rd125];
	sub.f32 	%f351, %f350, %f45;
	fma.rn.f32 	%f352, %f351, %f351, %f349;
	add.s64 	%rd126, %rd125, %rd121;
	ld.global.f32 	%f353, [%rd126];
	sub.f32 	%f354, %f353, %f45;
	fma.rn.f32 	%f355, %f354, %f354, %f352;
	add.s64 	%rd127, %rd126, %rd121;
	ld.global.f32 	%f356, [%rd127];
	sub.f32 	%f357, %f356, %f45;
	fma.rn.f32 	%f358, %f357, %f357, %f355;
	add.s64 	%rd128, %rd127, %rd121;
	ld.global.f32 	%f359, [%rd128];
	sub.f32 	%f360, %f359, %f45;
	fma.rn.f32 	%f1131, %f360, %f360, %f358;
	add.s32 	%r261, %r261, 8;
$L__BB2_61:
	setp.eq.s32 	%p30, %r90, 0;
	@%p30 bra 	$L__BB2_67;
	and.b32  	%r93, %r171, 3;
	setp.lt.u32 	%p31, %r90, 4;
	@%p31 bra 	$L__BB2_64;
	mad.lo.s32 	%r186, %r261, %r172, %r1;
	mul.wide.s32 	%rd129, %r186, 4;
	add.s64 	%rd130, %rd7, %rd129;
	ld.global.f32 	%f362, [%rd130];
	sub.f32 	%f363, %f362, %f45;
	fma.rn.f32 	%f364, %f363, %f363, %f1131;
	mul.wide.s32 	%rd131, %r172, 4;
	add.s64 	%rd132, %rd130, %rd131;
	ld.global.f32 	%f365, [%rd132];
	sub.f32 	%f366, %f365, %f45;
	fma.rn.f32 	%f367, %f366, %f366, %f364;
	add.s64 	%rd133, %rd132, %rd131;
	ld.global.f32 	%f368, [%rd133];
	sub.f32 	%f369, %f368, %f45;
	fma.rn.f32 	%f370, %f369, %f369, %f367;
	add.s64 	%rd134, %rd133, %rd131;
	ld.global.f32 	%f371, [%rd134];
	sub.f32 	%f372, %f371, %f45;
	fma.rn.f32 	%f1131, %f372, %f372, %f370;
	add.s32 	%r261, %r261, 4;
$L__BB2_64:
	setp.eq.s32 	%p32, %r93, 0;
	@%p32 bra 	$L__BB2_67;
	mad.lo.s32 	%r264, %r261, %r172, %r1;
	neg.s32 	%r263, %r93;
$L__BB2_66:
	.pragma "nounroll";
	mul.wide.s32 	%rd135, %r264, 4;
	add.s64 	%rd136, %rd7, %rd135;
	ld.global.f32 	%f373, [%rd136];
	sub.f32 	%f374, %f373, %f45;
	fma.rn.f32 	%f1131, %f374, %f374, %f1131;
	add.s32 	%r264, %r264, %r172;
	add.s32 	%r263, %r263, 1;
	setp.ne.s32 	%p33, %r263, 0;
	@%p33 bra 	$L__BB2_66;
$L__BB2_67:
	setp.lt.s32 	%p34, %r171, 1;
	div.rn.f32 	%f376, %f1131, %f44;
	add.f32 	%f59, %f116, %f376;
	sqrt.rn.f32 	%f377, %f59;
	rcp.rn.f32 	%f60, %f377;
	mov.f32 	%f1146, 0f00000000;
	mov.f32 	%f1147, %f1146;
	@%p34 bra 	$L__BB2_79;
	add.s32 	%r188, %r171, -1;
	and.b32  	%r102, %r171, 7;
	setp.lt.u32 	%p35, %r188, 7;
	mov.f32 	%f1147, 0f00000000;
	mov.b32 	%r268, 0;
	mov.f32 	%f1146, %f1147;
	@%p35 bra 	$L__BB2_71;
	and.b32  	%r268, %r171, 2147483640;
	neg.s32 	%r266, %r268;
	shl.b32 	%r105, %r172, 3;
	mov.f32 	%f1147, 0f00000000;
	mul.wide.s32 	%rd140, %r172, 4;
	mov.u32 	%r265, %r1;
$L__BB2_70:
	.pragma "nounroll";
	mul.wide.s32 	%rd137, %r265, 4;
	add.s64 	%rd138, %rd7, %rd137;
	ld.global.f32 	%f381, [%rd138];
	sub.f32 	%f382, %f381, %f45;
	mul.f32 	%f383, %f60, %f382;
	add.s64 	%rd139, %rd2, %rd137;
	ld.global.f32 	%f384, [%rd139];
	fma.rn.f32 	%f385, %f384, %f383, %f1146;
	add.f32 	%f386, %f1147, %f384;
	add.s64 	%rd141, %rd138, %rd140;
	ld.global.f32 	%f387, [%rd141];
	sub.f32 	%f388, %f387, %f45;
	mul.f32 	%f389, %f60, %f388;
	add.s64 	%rd142, %rd139, %rd140;
	ld.global.f32 	%f390, [%rd142];
	fma.rn.f32 	%f391, %f390, %f389, %f385;
	add.f32 	%f392, %f386, %f390;
	add.s64 	%rd143, %rd141, %rd140;
	ld.global.f32 	%f393, [%rd143];
	sub.f32 	%f394, %f393, %f45;
	mul.f32 	%f395, %f60, %f394;
	add.s64 	%rd144, %rd142, %rd140;
	ld.global.f32 	%f396, [%rd144];
	fma.rn.f32 	%f397, %f396, %f395, %f391;
	add.f32 	%f398, %f392, %f396;
	add.s64 	%rd145, %rd143, %rd140;
	ld.global.f32 	%f399, [%rd145];
	sub.f32 	%f400, %f399, %f45;
	mul.f32 	%f401, %f60, %f400;
	add.s64 	%rd146, %rd144, %rd140;
	ld.global.f32 	%f402, [%rd146];
	fma.rn.f32 	%f403, %f402, %f401, %f397;
	add.f32 	%f404, %f398, %f402;
	add.s64 	%rd147, %rd145, %rd140;
	ld.global.f32 	%f405, [%rd147];
	sub.f32 	%f406, %f405, %f45;
	mul.f32 	%f407, %f60, %f406;
	add.s64 	%rd148, %rd146, %rd140;
	ld.global.f32 	%f408, [%rd148];
	fma.rn.f32 	%f409, %f408, %f407, %f403;
	add.f32 	%f410, %f404, %f408;
	add.s64 	%rd149, %rd147, %rd140;
	ld.global.f32 	%f411, [%rd149];
	sub.f32 	%f412, %f411, %f45;
	mul.f32 	%f413, %f60, %f412;
	add.s64 	%rd150, %rd148, %rd140;
	ld.global.f32 	%f414, [%rd150];
	fma.rn.f32 	%f415, %f414, %f413, %f409;
	add.f32 	%f416, %f410, %f414;
	add.s64 	%rd151, %rd149, %rd140;
	ld.global.f32 	%f417, [%rd151];
	sub.f32 	%f418, %f417, %f45;
	mul.f32 	%f419, %f60, %f418;
	add.s64 	%rd152, %rd150, %rd140;
	ld.global.f32 	%f420, [%rd152];
	fma.rn.f32 	%f421, %f420, %f419, %f415;
	add.f32 	%f422, %f416, %f420;
	add.s64 	%rd153, %rd151, %rd140;
	ld.global.f32 	%f423, [%rd153];
	sub.f32 	%f424, %f423, %f45;
	mul.f32 	%f425, %f60, %f424;
	add.s64 	%rd154, %rd152, %rd140;
	ld.global.f32 	%f426, [%rd154];
	fma.rn.f32 	%f1146, %f426, %f425, %f421;
	add.f32 	%f1147, %f422, %f426;
	add.s32 	%r266, %r266, 8;
	add.s32 	%r265, %r265, %r105;
	setp.ne.s32 	%p36, %r266, 0;
	@%p36 bra 	$L__BB2_70;
$L__BB2_71:
	setp.eq.s32 	%p37, %r102, 0;
	@%p37 bra 	$L__BB2_79;
	and.b32  	%r111, %r171, 3;
	setp.lt.u32 	%p38, %r102, 4;
	@%p38 bra 	$L__BB2_74;
	mad.lo.s32 	%r189, %r268, %r172, %r1;
	mul.wide.s32 	%rd155, %r189, 4;
	add.s64 	%rd156, %rd7, %rd155;
	ld.global.f32 	%f428, [%rd156];
	sub.f32 	%f429, %f428, %f45;
	mul.f32 	%f430, %f60, %f429;
	add.s64 	%rd157, %rd2, %rd155;
	ld.global.f32 	%f431, [%rd157];
	fma.rn.f32 	%f432, %f431, %f430, %f1146;
	add.f32 	%f433, %f1147, %f431;
	mul.wide.s32 	%rd158, %r172, 4;
	add.s64 	%rd159, %rd156, %rd158;
	ld.global.f32 	%f434, [%rd159];
	sub.f32 	%f435, %f434, %f45;
	mul.f32 	%f436, %f60, %f435;
	add.s64 	%rd160, %rd157, %rd158;
	ld.global.f32 	%f437, [%rd160];
	fma.rn.f32 	%f438, %f437, %f436, %f432;
	add.f32 	%f439, %f433, %f437;
	add.s64 	%rd161, %rd159, %rd158;
	ld.global.f32 	%f440, [%rd161];
	sub.f32 	%f441, %f440, %f45;
	mul.f32 	%f442, %f60, %f441;
	add.s64 	%rd162, %rd160, %rd158;
	ld.global.f32 	%f443, [%rd162];
	fma.rn.f32 	%f444, %f443, %f442, %f438;
	add.f32 	%f445, %f439, %f443;
	add.s64 	%rd163, %rd161, %rd158;
	ld.global.f32 	%f446, [%rd163];
	sub.f32 	%f447, %f446, %f45;
	mul.f32 	%f448, %f60, %f447;
	add.s64 	%rd164, %rd162, %rd158;
	ld.global.f32 	%f449, [%rd164];
	fma.rn.f32 	%f1146, %f449, %f448, %f444;
	add.f32 	%f1147, %f445, %f449;
	add.s32 	%r268, %r268, 4;
$L__BB2_74:
	setp.eq.s32 	%p39, %r111, 0;
	@%p39 bra 	$L__BB2_79;
	setp.eq.s32 	%p40, %r111, 1;
	@%p40 bra 	$L__BB2_77;
	mad.lo.s32 	%r190, %r268, %r172, %r1;
	mul.wide.s32 	%rd165, %r190, 4;
	add.s64 	%rd166, %rd7, %rd165;
	ld.global.f32 	%f451, [%rd166];
	sub.f32 	%f452, %f451, %f45;
	mul.f32 	%f453, %f60, %f452;
	add.s64 	%rd167, %rd2, %rd165;
	ld.global.f32 	%f454, [%rd167];
	fma.rn.f32 	%f455, %f454, %f453, %f1146;
	add.f32 	%f456, %f1147, %f454;
	mul.wide.s32 	%rd168, %r172, 4;
	add.s64 	%rd169, %rd166, %rd168;
	ld.global.f32 	%f457, [%rd169];
	sub.f32 	%f458, %f457, %f45;
	mul.f32 	%f459, %f60, %f458;
	add.s64 	%rd170, %rd167, %rd168;
	ld.global.f32 	%f460, [%rd170];
	fma.rn.f32 	%f1146, %f460, %f459, %f455;
	add.f32 	%f1147, %f456, %f460;
	add.s32 	%r268, %r268, 2;
$L__BB2_77:
	and.b32  	%r191, %r171, 1;
	setp.eq.b32 	%p41, %r191, 1;
	not.pred 	%p42, %p41;
	@%p42 bra 	$L__BB2_79;
	mad.lo.s32 	%r192, %r268, %r172, %r1;
	mul.wide.s32 	%rd171, %r192, 4;
	add.s64 	%rd172, %rd7, %rd171;
	ld.global.f32 	%f461, [%rd172];
	sub.f32 	%f462, %f461, %f45;
	mul.f32 	%f463, %f60, %f462;
	add.s64 	%rd173, %rd2, %rd171;
	ld.global.f32 	%f464, [%rd173];
	fma.rn.f32 	%f1146, %f464, %f463, %f1146;
	add.f32 	%f1147, %f1147, %f464;
$L__BB2_79:
	ld.param.u64 	%rd395, [_Z9batchNormPfS_S_S_S_S_S_S_S_S_iiffbb_param_9];
	ld.param.u64 	%rd394, [_Z9batchNormPfS_S_S_S_S_S_S_S_S_iiffbb_param_8];
	setp.lt.s32 	%p43, %r171, 1;
	cvta.to.global.u64 	%rd174, %rd394;
	mul.wide.u32 	%rd175, %r1, 4;
	add.s64 	%rd176, %rd174, %rd175;
	st.global.f32 	[%rd176], %f1146;
	cvta.to.global.u64 	%rd177, %rd395;
	add.s64 	%rd178, %rd177, %rd175;
	st.global.f32 	[%rd178], %f1147;
	add.s64 	%rd14, %rd5, %rd175;
	mov.f32 	%f99, 0f00000000;
	@%p43 bra 	$L__BB2_99;
	ld.global.f32 	%f85, [%rd14];
	abs.f32 	%f468, %f59;
	setp.lt.f32 	%p44, %f468, 0f00800000;
	mul.f32 	%f469, %f468, 0f4B800000;
	selp.f32 	%f470, %f469, %f468, %p44;
	selp.f32 	%f471, 0fC1C00000, 0f00000000, %p44;
	mov.b32 	%r194, %f470;
	add.s32 	%r195, %r194, -1060439283;
	and.b32  	%r196, %r195, -8388608;
	sub.s32 	%r197, %r194, %r196;
	mov.b32 	%f472, %r197;
	cvt.rn.f32.s32 	%f473, %r196;
	fma.rn.f32 	%f474, %f473, 0f34000000, %f471;
	add.f32 	%f475, %f472, 0fBF800000;
	add.f32 	%f476, %f472, 0f3F800000;
	rcp.approx.ftz.f32 	%f477, %f476;
	add.f32 	%f478, %f475, %f475;
	mul.f32 	%f479, %f478, %f477;
	mul.f32 	%f480, %f479, %f479;
	sub.f32 	%f481, %f475, %f479;
	add.f32 	%f482, %f481, %f481;
	neg.f32 	%f483, %f479;
	fma.rn.f32 	%f484, %f483, %f475, %f482;
	mul.rn.f32 	%f485, %f477, %f484;
	fma.rn.f32 	%f486, %f480, 0f3A2C32E4, 0f3B52E7DB;
	fma.rn.f32 	%f487, %f486, %f480, 0f3C93BB73;
	fma.rn.f32 	%f488, %f487, %f480, 0f3DF6384F;
	mul.rn.f32 	%f489, %f488, %f480;
	fma.rn.f32 	%f490, %f479, 0f3FB8AA3B, %f474;
	sub.f32 	%f491, %f474, %f490;
	fma.rn.f32 	%f492, %f479, 0f3FB8AA3B, %f491;
	fma.rn.f32 	%f493, %f485, 0f3FB8AA3B, %f492;
	fma.rn.f32 	%f494, %f479, 0f32A55E34, %f493;
	mul.f32 	%f495, %f489, 0f40400000;
	fma.rn.f32 	%f496, %f495, %f485, %f494;
	fma.rn.f32 	%f497, %f489, %f479, %f496;
	add.rn.f32 	%f498, %f490, %f497;
	neg.f32 	%f499, %f490;
	add.rn.f32 	%f500, %f498, %f499;
	neg.f32 	%f501, %f500;
	add.rn.f32 	%f502, %f497, %f501;
	mov.f32 	%f503, 0fBFC00000;
	mul.rn.f32 	%f504, %f498, %f503;
	neg.f32 	%f505, %f504;
	fma.rn.f32 	%f506, %f498, 0fBFC00000, %f505;
	fma.rn.f32 	%f507, %f502, 0fBFC00000, %f506;
	cvt.rni.f32.f32 	%f508, %f504;
	sub.f32 	%f509, %f504, %f508;
	add.f32 	%f510, %f509, %f507;
	fma.rn.f32 	%f511, %f510, 0f391FCB8E, 0f3AAF85ED;
	fma.rn.f32 	%f512, %f511, %f510, 0f3C1D9856;
	fma.rn.f32 	%f513, %f512, %f510, 0f3D6357BB;
	fma.rn.f32 	%f514, %f513, %f510, 0f3E75FDEC;
	fma.rn.f32 	%f515, %f514, %f510, 0f3F317218;
	fma.rn.f32 	%f516, %f515, %f510, 0f3F800000;
	cvt.rzi.s32.f32 	%r198, %f508;
	setp.gt.f32 	%p45, %f508, 0f00000000;
	selp.b32 	%r199, 0, -2097152000, %p45;
	add.s32 	%r200, %r199, 2130706432;
	mov.b32 	%f517, %r200;
	mul.f32 	%f518, %f516, %f517;
	shl.b32 	%r201, %r198, 23;
	sub.s32 	%r202, %r201, %r199;
	mov.b32 	%f519, %r202;
	mul.f32 	%f520, %f518, %f519;
	abs.f32 	%f521, %f504;
	setp.gt.f32 	%p46, %f521, 0f43180000;
	setp.lt.f32 	%p47, %f504, 0f00000000;
	selp.f32 	%f522, 0f00000000, 0f7F800000, %p47;
	selp.f32 	%f87, %f522, %f520, %p46;
	setp.eq.f32 	%p48, %f59, 0f00000000;
	setp.eq.f32 	%p49, %f468, 0f7F800000;
	or.pred  	%p1, %p48, %p49;
	add.f32 	%f523, %f59, %f59;
	mov.b32 	%r203, %f523;
	and.b32  	%r204, %r203, 2147483647;
	xor.b32  	%r205, %r204, 2139095040;
	mov.b32 	%f88, %r205;
	add.rn.f32 	%f89, %f59, %f503;
	add.s32 	%r206, %r171, -1;
	and.b32  	%r116, %r171, 3;
	setp.lt.u32 	%p50, %r206, 3;
	mov.f32 	%f1151, 0f00000000;
	mov.b32 	%r270, 0;
	@%p50 bra 	$L__BB2_95;
	setp.geu.f32 	%p51, %f59, 0f00000000;
	setp.nan.f32 	%p52, %f468, %f468;
	setp.eq.f32 	%p53, %f59, 0f3F800000;
	and.b32  	%r270, %r171, 2147483644;
	selp.f32 	%f525, %f87, 0f7FFFFFFF, %p51;
	selp.f32 	%f526, %f88, %f525, %p1;
	selp.f32 	%f527, %f89, %f526, %p52;
	selp.f32 	%f90, 0f3F800000, %f527, %p53;
	selp.f32 	%f528, %f89, %f88, %p52;
	selp.f32 	%f529, 0f3F800000, %f528, %p53;
	selp.f32 	%f530, %f529, %f525, %p1;
	selp.f32 	%f531, %f529, %f530, %p52;
	selp.f32 	%f91, %f529, %f531, %p53;
	neg.s32 	%r274, %r270;
	shl.b32 	%r119, %r172, 2;
	mov.f32 	%f1151, 0f00000000;
	mul.wide.s32 	%rd182, %r172, 4;
	mov.u32 	%r273, %r1;
	bra.uni 	$L__BB2_94;
$L__BB2_82:
	mul.wide.u32 	%rd25, %r1, 4;
	add.s64 	%rd26, %rd8, %rd25;
	ld.global.f32 	%f118, [%rd26];
	add.f32 	%f119, %f116, %f118;
	sqrt.rn.f32 	%f120, %f119;
	rcp.rn.f32 	%f30, %f120;
	setp.lt.s32 	%p7, %r171, 1;
	@%p7 bra 	$L__BB2_123;
	add.s64 	%rd11, %rd6, %rd25;
	add.s64 	%rd12, %rd5, %rd25;
	add.s64 	%rd13, %rd4, %rd25;
	add.s32 	%r174, %r171, -1;
	and.b32  	%r56, %r171, 7;
	setp.lt.u32 	%p8, %r174, 7;
	mov.b32 	%r289, 0;
	@%p8 bra 	$L__BB2_86;
	and.b32  	%r289, %r171, 2147483640;
	neg.s32 	%r250, %r289;
	shl.b32 	%r59, %r172, 3;
	mov.u32 	%r249, %r1;
$L__BB2_85:
	.pragma "nounroll";
	mul.wide.s32 	%rd28, %r249, 4;
	add.s64 	%rd29, %rd7, %rd28;
	ld.global.f32 	%f121, [%rd29];
	ld.global.f32 	%f122, [%rd11];
	sub.f32 	%f123, %f121, %f122;
	mul.f32 	%f124, %f30, %f123;
	ld.global.f32 	%f125, [%rd12];
	ld.global.f32 	%f126, [%rd13];
	fma.rn.f32 	%f127, %f125, %f124, %f126;
	add.s64 	%rd30, %rd3, %rd28;
	st.global.f32 	[%rd30], %f127;
	mul.wide.s32 	%rd31, %r172, 4;
	add.s64 	%rd32, %rd29, %rd31;
	ld.global.f32 	%f128, [%rd32];
	ld.global.f32 	%f129, [%rd11];
	sub.f32 	%f130, %f128, %f129;
	mul.f32 	%f131, %f30, %f130;
	ld.global.f32 	%f132, [%rd12];
	ld.global.f32 	%f133, [%rd13];
	fma.rn.f32 	%f134, %f132, %f131, %f133;
	add.s64 	%rd33, %rd30, %rd31;
	st.global.f32 	[%rd33], %f134;
	add.s64 	%rd34, %rd32, %rd31;
	ld.global.f32 	%f135, [%rd34];
	ld.global.f32 	%f136, [%rd11];
	sub.f32 	%f137, %f135, %f136;
	mul.f32 	%f138, %f30, %f137;
	ld.global.f32 	%f139, [%rd12];
	ld.global.f32 	%f140, [%rd13];
	fma.rn.f32 	%f141, %f139, %f138, %f140;
	add.s64 	%rd35, %rd33, %rd31;
	st.global.f32 	[%rd35], %f141;
	add.s64 	%rd36, %rd34, %rd31;
	ld.global.f32 	%f142, [%rd36];
	ld.global.f32 	%f143, [%rd11];
	sub.f32 	%f144, %f142, %f143;
	mul.f32 	%f145, %f30, %f144;
	ld.global.f32 	%f146, [%rd12];
	ld.global.f32 	%f147, [%rd13];
	fma.rn.f32 	%f148, %f146, %f145, %f147;
	add.s64 	%rd37, %rd35, %rd31;
	st.global.f32 	[%rd37], %f148;
	add.s64 	%rd38, %rd36, %rd31;
	ld.global.f32 	%f149, [%rd38];
	ld.global.f32 	%f150, [%rd11];
	sub.f32 	%f151, %f149, %f150;
	mul.f32 	%f152, %f30, %f151;
	ld.global.f32 	%f153, [%rd12];
	ld.global.f32 	%f154, [%rd13];
	fma.rn.f32 	%f155, %f153, %f152, %f154;
	add.s64 	%rd39, %rd37, %rd31;
	st.global.f32 	[%rd39], %f155;
	add.s64 	%rd40, %rd38, %rd31;
	ld.global.f32 	%f156, [%rd40];
	ld.global.f32 	%f157, [%rd11];
	sub.f32 	%f158, %f156, %f157;
	mul.f32 	%f159, %f30, %f158;
	ld.global.f32 	%f160, [%rd12];
	ld.global.f32 	%f161, [%rd13];
	fma.rn.f32 	%f162, %f160, %f159, %f161;
	add.s64 	%rd41, %rd39, %rd31;
	st.global.f32 	[%rd41], %f162;
	add.s64 	%rd42, %rd40, %rd31;
	ld.global.f32 	%f163, [%rd42];
	ld.global.f32 	%f164, [%rd11];
	sub.f32 	%f165, %f163, %f164;
	mul.f32 	%f166, %f30, %f165;
	ld.global.f32 	%f167, [%rd12];
	ld.global.f32 	%f168, [%rd13];
	fma.rn.f32 	%f169, %f167, %f166, %f168;
	add.s64 	%rd43, %rd41, %rd31;
	st.global.f32 	[%rd43], %f169;
	add.s64 	%rd44, %rd42, %rd31;
	ld.global.f32 	%f170, [%rd44];
	ld.global.f32 	%f171, [%rd11];
	sub.f32 	%f172, %f170, %f171;
	mul.f32 	%f173, %f30, %f172;
	ld.global.f32 	%f174, [%rd12];
	ld.global.f32 	%f175, [%rd13];
	fma.rn.f32 	%f176, %f174, %f173, %f175;
	add.s64 	%rd45, %rd43, %rd31;
	st.global.f32 	[%rd45], %f176;
	add.s32 	%r250, %r250, 8;
	add.s32 	%r249, %r249, %r59;
	setp.eq.s32 	%p9, %r250, 0;
	@%p9 bra 	$L__BB2_86;
	bra.uni 	$L__BB2_85;
$L__BB2_86:
	setp.eq.s32 	%p10, %r56, 0;
	@%p10 bra 	$L__BB2_123;
	and.b32  	%r166, %r171, 3;
	setp.lt.u32 	%p11, %r56, 4;
	@%p11 bra 	$L__BB2_89;
	mad.lo.s32 	%r175, %r289, %r172, %r1;
	mul.wide.s32 	%rd46, %r175, 4;
	add.s64 	%rd47, %rd7, %rd46;
	ld.global.f32 	%f177, [%rd47];
	ld.global.f32 	%f178, [%rd11];
	sub.f32 	%f179, %f177, %f178;
	mul.f32 	%f180, %f30, %f179;
	ld.global.f32 	%f181, [%rd12];
	ld.global.f32 	%f182, [%rd13];
	fma.rn.f32 	%f183, %f181, %f180, %f182;
	add.s64 	%rd48, %rd3, %rd46;
	st.global.f32 	[%rd48], %f183;
	mul.wide.s32 	%rd49, %r172, 4;
	add.s64 	%rd50, %rd47, %rd49;
	ld.global.f32 	%f184, [%rd50];
	ld.global.f32 	%f185, [%rd11];
	sub.f32 	%f186, %f184, %f185;
	mul.f32 	%f187, %f30, %f186;
	ld.global.f32 	%f188, [%rd12];
	ld.global.f32 	%f189, [%rd13];
	fma.rn.f32 	%f190, %f188, %f187, %f189;
	add.s64 	%rd51, %rd48, %rd49;
	st.global.f32 	[%rd51], %f190;
	add.s64 	%rd52, %rd50, %rd49;
	ld.global.f32 	%f191, [%rd52];
	ld.global.f32 	%f192, [%rd11];
	sub.f32 	%f193, %f191, %f192;
	mul.f32 	%f194, %f30, %f193;
	ld.global.f32 	%f195, [%rd12];
	ld.global.f32 	%f196, [%rd13];
	fma.rn.f32 	%f197, %f195, %f194, %f196;
	add.s64 	%rd53, %rd51, %rd49;
	st.global.f32 	[%rd53], %f197;
	add.s64 	%rd54, %rd52, %rd49;
	ld.global.f32 	%f198, [%rd54];
	ld.global.f32 	%f199, [%rd11];
	sub.f32 	%f200, %f198, %f199;
	mul.f32 	%f201, %f30, %f200;
	ld.global.f32 	%f202, [%rd12];
	ld.global.f32 	%f203, [%rd13];
	fma.rn.f32 	%f204, %f202, %f201, %f203;
	add.s64 	%rd55, %rd53, %rd49;
	st.global.f32 	[%rd55], %f204;
	add.s32 	%r289, %r289, 4;
$L__BB2_89:
	setp.eq.s32 	%p12, %r166, 0;
	@%p12 bra 	$L__BB2_123;
	setp.eq.s32 	%p13, %r166, 1;
	@%p13 bra 	$L__BB2_92;
	mad.lo.s32 	%r176, %r289, %r172, %r1;
	mul.wide.s32 	%rd56, %r176, 4;
	add.s64 	%rd57, %rd7, %rd56;
	ld.global.f32 	%f205, [%rd57];
	ld.global.f32 	%f206, [%rd11];
	sub.f32 	%f207, %f205, %f206;
	mul.f32 	%f208, %f30, %f207;
	ld.global.f32 	%f209, [%rd12];
	ld.global.f32 	%f210, [%rd13];
	fma.rn.f32 	%f211, %f209, %f208, %f210;
	add.s64 	%rd58, %rd3, %rd56;
	st.global.f32 	[%rd58], %f211;
	mul.wide.s32 	%rd59, %r172, 4;
	add.s64 	%rd60, %rd57, %rd59;
	ld.global.f32 	%f212, [%rd60];
	ld.global.f32 	%f213, [%rd11];
	sub.f32 	%f214, %f212, %f213;
	mul.f32 	%f215, %f30, %f214;
	ld.global.f32 	%f216, [%rd12];
	ld.global.f32 	%f217, [%rd13];
	fma.rn.f32 	%f218, %f216, %f215, %f217;
	add.s64 	%rd61, %rd58, %rd59;
	st.global.f32 	[%rd61], %f218;
	add.s32 	%r289, %r289, 2;
$L__BB2_92:
	and.b32  	%r177, %r171, 1;
	setp.eq.b32 	%p14, %r177, 1;
	not.pred 	%p15, %p14;
	@%p15 bra 	$L__BB2_123;
	mad.lo.s32 	%r178, %r289, %r172, %r1;
	mul.wide.s32 	%rd62, %r178, 4;
	add.s64 	%rd63, %rd7, %rd62;
	ld.global.f32 	%f219, [%rd63];
	ld.global.f32 	%f220, [%rd11];
	sub.f32 	%f221, %f219, %f220;
	mul.f32 	%f222, %f30, %f221;
	ld.global.f32 	%f223, [%rd12];
	ld.global.f32 	%f224, [%rd13];
	fma.rn.f32 	%f225, %f223, %f222, %f224;
	add.s64 	%rd64, %rd3, %rd62;
	st.global.f32 	[%rd64], %f225;
	bra.uni 	$L__BB2_123;
$L__BB2_94:
	mul.wide.s32 	%rd179, %r273, 4;
	add.s64 	%rd180, %rd2, %rd179;
	ld.global.f32 	%f532, [%rd180];
	mul.f32 	%f533, %f532, %f85;
	add.s64 	%rd181, %rd7, %rd179;
	ld.global.f32 	%f534, [%rd181];
	sub.f32 	%f535, %f534, %f45;
	mul.f32 	%f536, %f533, %f535;
	mul.f32 	%f537, %f536, 0f3F000000;
	mul.f32 	%f538, %f537, %f90;
	sub.f32 	%f539, %f1151, %f538;
	add.s64 	%rd183, %rd180, %rd182;
	ld.global.f32 	%f540, [%rd183];
	mul.f32 	%f541, %f540, %f85;
	add.s64 	%rd184, %rd181, %rd182;
	ld.global.f32 	%f542, [%rd184];
	sub.f32 	%f543, %f542, %f45;
	mul.f32 	%f544, %f541, %f543;
	mul.f32 	%f545, %f544, 0f3F000000;
	mul.f32 	%f546, %f545, %f91;
	sub.f32 	%f547, %f539, %f546;
	add.s64 	%rd185, %rd183, %rd182;
	ld.global.f32 	%f548, [%rd185];
	mul.f32 	%f549, %f548, %f85;
	add.s64 	%rd186, %rd184, %rd182;
	ld.global.f32 	%f550, [%rd186];
	sub.f32 	%f551, %f550, %f45;
	mul.f32 	%f552, %f549, %f551;
	mul.f32 	%f553, %f552, 0f3F000000;
	mul.f32 	%f554, %f553, %f91;
	sub.f32 	%f555, %f547, %f554;
	add.s64 	%rd187, %rd185, %rd182;
	ld.global.f32 	%f556, [%rd187];
	mul.f32 	%f557, %f556, %f85;
	add.s64 	%rd188, %rd186, %rd182;
	ld.global.f32 	%f558, [%rd188];
	sub.f32 	%f559, %f558, %f45;
	mul.f32 	%f560, %f557, %f559;
	mul.f32 	%f561, %f560, 0f3F000000;
	mul.f32 	%f562, %f561, %f91;
	sub.f32 	%f1151, %f555, %f562;
	add.s32 	%r274, %r274, 4;
	add.s32 	%r273, %r273, %r119;
	setp.eq.s32 	%p54, %r274, 0;
	@%p54 bra 	$L__BB2_95;
	bra.uni 	$L__BB2_94;
$L__BB2_95:
	setp.eq.s32 	%p55, %r116, 0;
	@%p55 bra 	$L__BB2_98;
	setp.geu.f32 	%p56, %f59, 0f00000000;
	setp.nan.f32 	%p57, %f468, %f468;
	setp.eq.f32 	%p58, %f59, 0f3F800000;
	selp.f32 	%f563, %f89, %f88, %p57;
	selp.f32 	%f564, 0f3F800000, %f563, %p58;
	selp.f32 	%f565, %f87, 0f7FFFFFFF, %p56;
	selp.f32 	%f566, %f564, %f565, %p1;
	selp.f32 	%f567, %f564, %f566, %p57;
	selp.f32 	%f94, %f564, %f567, %p58;
	mad.lo.s32 	%r272, %r270, %r172, %r1;
	neg.s32 	%r271, %r116;
$L__BB2_97:
	.pragma "nounroll";
	mul.wide.s32 	%rd189, %r272, 4;
	add.s64 	%rd190, %rd2, %rd189;
	ld.global.f32 	%f568, [%rd190];
	mul.f32 	%f569, %f568, %f85;
	add.s64 	%rd191, %rd7, %rd189;
	ld.global.f32 	%f570, [%rd191];
	sub.f32 	%f571, %f570, %f45;
	mul.f32 	%f572, %f569, %f571;
	mul.f32 	%f573, %f572, 0fBF000000;
	fma.rn.f32 	%f1151, %f573, %f94, %f1151;
	add.s32 	%r272, %r272, %r172;
	add.s32 	%r271, %r271, 1;
	setp.ne.s32 	%p59, %r271, 0;
	@%p59 bra 	$L__BB2_97;
$L__BB2_98:
	add.f32 	%f99, %f1151, %f1151;
$L__BB2_99:
	setp.lt.s32 	%p60, %r171, 1;
	mov.f32 	%f1160, 0f00000000;
	@%p60 bra 	$L__BB2_111;
	ld.global.f32 	%f100, [%rd14];
	add.s32 	%r208, %r171, -1;
	and.b32  	%r127, %r171, 7;
	setp.lt.u32 	%p61, %r208, 7;
	mov.f32 	%f1160, 0f00000000;
	mov.b32 	%r275, 0;
	@%p61 bra 	$L__BB2_103;
	and.b32  	%r275, %r171, 2147483640;
	neg.s32 	%r279, %r275;
	shl.b32 	%r130, %r172, 3;
	mov.f32 	%f1160, 0f00000000;
	mul.wide.s32 	%rd195, %r172, 4;
	mov.u32 	%r278, %r1;
$L__BB2_102:
	.pragma "nounroll";
	mul.wide.s32 	%rd192, %r278, 4;
	add.s64 	%rd193, %rd2, %rd192;
	ld.global.f32 	%f578, [%rd193];
	mul.f32 	%f579, %f578, %f100;
	mul.f32 	%f580, %f60, %f579;
	sub.f32 	%f581, %f1160, %f580;
	add.s64 	%rd194, %rd7, %rd192;
	ld.global.f32 	%f582, [%rd194];
	sub.f32 	%f583, %f582, %f45;
	mul.f32 	%f584, %f99, %f583;
	div.rn.f32 	%f585, %f584, %f44;
	sub.f32 	%f586, %f581, %f585;
	add.s64 	%rd196, %rd193, %rd195;
	ld.global.f32 	%f587, [%rd196];
	mul.f32 	%f588, %f587, %f100;
	mul.f32 	%f589, %f60, %f588;
	sub.f32 	%f590, %f586, %f589;
	add.s64 	%rd197, %rd194, %rd195;
	ld.global.f32 	%f591, [%rd197];
	sub.f32 	%f592, %f591, %f45;
	mul.f32 	%f593, %f99, %f592;
	div.rn.f32 	%f594, %f593, %f44;
	sub.f32 	%f595, %f590, %f594;
	add.s64 	%rd198, %rd196, %rd195;
	ld.global.f32 	%f596, [%rd198];
	mul.f32 	%f597, %f596, %f100;
	mul.f32 	%f598, %f60, %f597;
	sub.f32 	%f599, %f595, %f598;
	add.s64 	%rd199, %rd197, %rd195;
	ld.global.f32 	%f600, [%rd199];
	sub.f32 	%f601, %f600, %f45;
	mul.f32 	%f602, %f99, %f601;
	div.rn.f32 	%f603, %f602, %f44;
	sub.f32 	%f604, %f599, %f603;
	add.s64 	%rd200, %rd198, %rd195;
	ld.global.f32 	%f605, [%rd200];
	mul.f32 	%f606, %f605, %f100;
	mul.f32 	%f607, %f60, %f606;
	sub.f32 	%f608, %f604, %f607;
	add.s64 	%rd201, %rd199, %rd195;
	ld.global.f32 	%f609, [%rd201];
	sub.f32 	%f610, %f609, %f45;
	mul.f32 	%f611, %f99, %f610;
	div.rn.f32 	%f612, %f611, %f44;
	sub.f32 	%f613, %f608, %f612;
	add.s64 	%rd202, %rd200, %rd195;
	ld.global.f32 	%f614, [%rd202];
	mul.f32 	%f615, %f614, %f100;
	mul.f32 	%f616, %f60, %f615;
	sub.f32 	%f617, %f613, %f616;
	add.s64 	%rd203, %rd201, %rd195;
	ld.global.f32 	%f618, [%rd203];
	sub.f32 	%f619, %f618, %f45;
	mul.f32 	%f620, %f99, %f619;
	div.rn.f32 	%f621, %f620, %f44;
	sub.f32 	%f622, %f617, %f621;
	add.s64 	%rd204, %rd202, %rd195;
	ld.global.f32 	%f623, [%rd204];
	mul.f32 	%f624, %f623, %f100;
	mul.f32 	%f625, %f60, %f624;
	sub.f32 	%f626, %f622, %f625;
	add.s64 	%rd205, %rd203, %rd195;
	ld.global.f32 	%f627, [%rd205];
	sub.f32 	%f628, %f627, %f45;
	mul.f32 	%f629, %f99, %f628;
	div.rn.f32 	%f630, %f629, %f44;
	sub.f32 	%f631, %f626, %f630;
	add.s64 	%rd206, %rd204, %rd195;
	ld.global.f32 	%f632, [%rd206];
	mul.f32 	%f633, %f632, %f100;
	mul.f32 	%f634, %f60, %f633;
	sub.f32 	%f635, %f631, %f634;
	add.s64 	%rd207, %rd205, %rd195;
	ld.global.f32 	%f636, [%rd207];
	sub.f32 	%f637, %f636, %f45;
	mul.f32 	%f638, %f99, %f637;
	div.rn.f32 	%f639, %f638, %f44;
	sub.f32 	%f640, %f635, %f639;
	add.s64 	%rd208, %rd206, %rd195;
	ld.global.f32 	%f641, [%rd208];
	mul.f32 	%f642, %f641, %f100;
	mul.f32 	%f643, %f60, %f642;
	sub.f32 	%f644, %f640, %f643;
	add.s64 	%rd209, %rd207, %rd195;
	ld.global.f32 	%f645, [%rd209];
	sub.f32 	%f646, %f645, %f45;
	mul.f32 	%f647, %f99, %f646;
	div.rn.f32 	%f648, %f647, %f44;
	sub.f32 	%f1160, %f644, %f648;
	add.s32 	%r279, %r279, 8;
	add.s32 	%r278, %r278, %r130;
	setp.eq.s32 	%p62, %r279, 0;
	@%p62 bra 	$L__BB2_103;
	bra.uni 	$L__BB2_102;
$L__BB2_103:
	setp.eq.s32 	%p63, %r127, 0;
	@%p63 bra 	$L__BB2_111;
	and.b32  	%r136, %r171, 3;
	setp.lt.u32 	%p64, %r127, 4;
	@%p64 bra 	$L__BB2_106;
	mad.lo.s32 	%r209, %r275, %r172, %r1;
	mul.wide.s32 	%rd210, %r209, 4;
	add.s64 	%rd211, %rd2, %rd210;
	ld.global.f32 	%f650, [%rd211];
	mul.f32 	%f651, %f650, %f100;
	mul.f32 	%f652, %f60, %f651;
	sub.f32 	%f653, %f1160, %f652;
	add.s64 	%rd212, %rd7, %rd210;
	ld.global.f32 	%f654, [%rd212];
	sub.f32 	%f655, %f654, %f45;
	mul.f32 	%f656, %f99, %f655;
	div.rn.f32 	%f657, %f656, %f44;
	sub.f32 	%f658, %f653, %f657;
	mul.wide.s32 	%rd213, %r172, 4;
	add.s64 	%rd214, %rd211, %rd213;
	ld.global.f32 	%f659, [%rd214];
	mul.f32 	%f660, %f659, %f100;
	mul.f32 	%f661, %f60, %f660;
	sub.f32 	%f662, %f658, %f661;
	add.s64 	%rd215, %rd212, %rd213;
	ld.global.f32 	%f663, [%rd215];
	sub.f32 	%f664, %f663, %f45;
	mul.f32 	%f665, %f99, %f664;
	div.rn.f32 	%f666, %f665, %f44;
	sub.f32 	%f667, %f662, %f666;
	add.s64 	%rd216, %rd214, %rd213;
	ld.global.f32 	%f668, [%rd216];
	mul.f32 	%f669, %f668, %f100;
	mul.f32 	%f670, %f60, %f669;
	sub.f32 	%f671, %f667, %f670;
	add.s64 	%rd217, %rd215, %rd213;
	ld.global.f32 	%f672, [%rd217];
	sub.f32 	%f673, %f672, %f45;
	mul.f32 	%f674, %f99, %f673;
	div.rn.f32 	%f675, %f674, %f44;
	sub.f32 	%f676, %f671, %f675;
	add.s64 	%rd218, %rd216, %rd213;
	ld.global.f32 	%f677, [%rd218];
	mul.f32 	%f678, %f677, %f100;
	mul.f32 	%f679, %f60, %f678;
	sub.f32 	%f680, %f676, %f679;
	add.s64 	%rd219, %rd217, %rd213;
	ld.global.f32 	%f681, [%rd219];
	sub.f32 	%f682, %f681, %f45;
	mul.f32 	%f683, %f99, %f682;
	div.rn.f32 	%f684, %f683, %f44;
	sub.f32 	%f1160, %f680, %f684;
	add.s32 	%r275, %r275, 4;
$L__BB2_106:
	setp.eq.s32 	%p65, %r136, 0;
	@%p65 bra 	$L__BB2_111;
	setp.eq.s32 	%p66, %r136, 1;
	@%p66 bra 	$L__BB2_109;
	mad.lo.s32 	%r210, %r275, %r172, %r1;
	mul.wide.s32 	%rd220, %r210, 4;
	add.s64 	%rd221, %rd2, %rd220;
	ld.global.f32 	%f686, [%rd221];
	mul.f32 	%f687, %f686, %f100;
	mul.f32 	%f688, %f60, %f687;
	sub.f32 	%f689, %f1160, %f688;
	add.s64 	%rd222, %rd7, %rd220;
	ld.global.f32 	%f690, [%rd222];
	sub.f32 	%f691, %f690, %f45;
	mul.f32 	%f692, %f99, %f691;
	div.rn.f32 	%f693, %f692, %f44;
	sub.f32 	%f694, %f689, %f693;
	mul.wide.s32 	%rd223, %r172, 4;
	add.s64 	%rd224, %rd221, %rd223;
	ld.global.f32 	%f695, [%rd224];
	mul.f32 	%f696, %f695, %f100;
	mul.f32 	%f697, %f60, %f696;
	sub.f32 	%f698, %f694, %f697;
	add.s64 	%rd225, %rd222, %rd223;
	ld.global.f32 	%f699, [%rd225];
	sub.f32 	%f700, %f699, %f45;
	mul.f32 	%f701, %f99, %f700;
	div.rn.f32 	%f702, %f701, %f44;
	sub.f32 	%f1160, %f698, %f702;
	add.s32 	%r275, %r275, 2;
$L__BB2_109:
	and.b32  	%r211, %r171, 1;
	setp.eq.b32 	%p67, %r211, 1;
	not.pred 	%p68, %p67;
	@%p68 bra 	$L__BB2_111;
	mad.lo.s32 	%r212, %r275, %r172, %r1;
	mul.wide.s32 	%rd226, %r212, 4;
	add.s64 	%rd227, %rd2, %rd226;
	ld.global.f32 	%f703, [%rd227];
	mul.f32 	%f704, %f703, %f100;
	mul.f32 	%f705, %f60, %f704;
	sub.f32 	%f706, %f1160, %f705;
	add.s64 	%rd228, %rd7, %rd226;
	ld.global.f32 	%f707, [%rd228];
	sub.f32 	%f708, %f707, %f45;
	mul.f32 	%f709, %f99, %f708;
	div.rn.f32 	%f710, %f709, %f44;
	sub.f32 	%f1160, %f706, %f710;
$L__BB2_111:
	setp.lt.s32 	%p69, %r171, 1;
	@%p69 bra 	$L__BB2_123;
	div.rn.f32 	%f113, %f1160, %f44;
	add.s32 	%r214, %r171, -1;
	and.b32  	%r141, %r171, 7;
	setp.lt.u32 	%p70, %r214, 7;
	mov.b32 	%r285, 0;
	@%p70 bra 	$L__BB2_115;
	and.b32  	%r285, %r171, 2147483640;
	neg.s32 	%r281, %r285;
	shl.b32 	%r144, %r172, 3;
	mul.wide.s32 	%rd233, %r172, 4;
	mov.u32 	%r280, %r1;
$L__BB2_114:
	.pragma "nounroll";
	mul.wide.s32 	%rd229, %r280, 4;
	add.s64 	%rd230, %rd2, %rd229;
	ld.global.f32 	%f711, [%rd230];
	ld.global.f32 	%f712, [%rd14];
	mul.f32 	%f713, %f711, %f712;
	add.s64 	%rd231, %rd7, %rd229;
	ld.global.f32 	%f714, [%rd231];
	sub.f32 	%f715, %f714, %f45;
	mul.f32 	%f716, %f99, %f715;
	div.rn.f32 	%f717, %f716, %f44;
	fma.rn.f32 	%f718, %f60, %f713, %f717;
	add.f32 	%f719, %f113, %f718;
	add.s64 	%rd232, %rd1, %rd229;
	st.global.f32 	[%rd232], %f719;
	add.s64 	%rd234, %rd230, %rd233;
	ld.global.f32 	%f720, [%rd234];
	ld.global.f32 	%f721, [%rd14];
	mul.f32 	%f722, %f720, %f721;
	add.s64 	%rd235, %rd231, %rd233;
	ld.global.f32 	%f723, [%rd235];
	sub.f32 	%f724, %f723, %f45;
	mul.f32 	%f725, %f99, %f724;
	div.rn.f32 	%f726, %f725, %f44;
	fma.rn.f32 	%f727, %f60, %f722, %f726;
	add.f32 	%f728, %f113, %f727;
	add.s64 	%rd236, %rd232, %rd233;
	st.global.f32 	[%rd236], %f728;
	add.s64 	%rd237, %rd234, %rd233;
	ld.global.f32 	%f729, [%rd237];
	ld.global.f32 	%f730, [%rd14];
	mul.f32 	%f731, %f729, %f730;
	add.s64 	%rd238, %rd235, %rd233;
	ld.global.f32 	%f732, [%rd238];
	sub.f32 	%f733, %f732, %f45;
	mul.f32 	%f734, %f99, %f733;
	div.rn.f32 	%f735, %f734, %f44;
	fma.rn.f32 	%f736, %f60, %f731, %f735;
	add.f32 	%f737, %f113, %f736;
	add.s64 	%rd239, %rd236, %rd233;
	st.global.f32 	[%rd239], %f737;
	add.s64 	%rd240, %rd237, %rd233;
	ld.global.f32 	%f738, [%rd240];
	ld.global.f32 	%f739, [%rd14];
	mul.f32 	%f740, %f738, %f739;
	add.s64 	%rd241, %rd238, %rd233;
	ld.global.f32 	%f741, [%rd241];
	sub.f32 	%f742, %f741, %f45;
	mul.f32 	%f743, %f99, %f742;
	div.rn.f32 	%f744, %f743, %f44;
	fma.rn.f32 	%f745, %f60, %f740, %f744;
	add.f32 	%f746, %f113, %f745;
	add.s64 	%rd242, %rd239, %rd233;
	st.global.f32 	[%rd242], %f746;
	add.s64 	%rd243, %rd240, %rd233;
	ld.global.f32 	%f747, [%rd243];
	ld.global.f32 	%f748, [%rd14];
	mul.f32 	%f749, %f747, %f748;
	add.s64 	%rd244, %rd241, %rd233;
	ld.global.f32 	%f750, [%rd244];
	sub.f32 	%f751, %f750, %f45;
	mul.f32 	%f752, %f99, %f751;
	div.rn.f32 	%f753, %f752, %f44;
	fma.rn.f32 	%f754, %f60, %f749, %f753;
	add.f32 	%f755, %f113, %f754;
	add.s64 	%rd245, %rd242, %rd233;
	st.global.f32 	[%rd245], %f755;
	add.s64 	%rd246, %rd243, %rd233;
	ld.global.f32 	%f756, [%rd246];
	ld.global.f32 	%f757, [%rd14];
	mul.f32 	%f758, %f756, %f757;
	add.s64 	%rd247, %rd244, %rd233;
	ld.global.f32 	%f759, [%rd247];
	sub.f32 	%f760, %f759, %f45;
	mul.f32 	%f761, %f99, %f760;
	div.rn.f32 	%f762, %f761, %f44;
	fma.rn.f32 	%f763, %f60, %f758, %f762;
	add.f32 	%f764, %f113, %f763;
	add.s64 	%rd248, %rd245, %rd233;
	st.global.f32 	[%rd248], %f764;
	add.s64 	%rd249, %rd246, %rd233;
	ld.global.f32 	%f765, [%rd249];
	ld.global.f32 	%f766, [%rd14];
	mul.f32 	%f767, %f765, %f766;
	add.s64 	%rd250, %rd247, %rd233;
	ld.global.f32 	%f768, [%rd250];
	sub.f32 	%f769, %f768, %f45;
	mul.f32 	%f770, %f99, %f769;
	div.rn.f32 	%f771, %f770, %f44;
	fma.rn.f32 	%f772, %f60, %f767, %f771;
	add.f32 	%f773, %f113, %f772;
	add.s64 	%rd251, %rd248, %rd233;
	st.global.f32 	[%rd251], %f773;
	add.s64 	%rd252, %rd249, %rd233;
	ld.global.f32 	%f774, [%rd252];
	ld.global.f32 	%f775, [%rd14];
	mul.f32 	%f776, %f774, %f775;
	add.s64 	%rd253, %rd250, %rd233;
	ld.global.f32 	%f777, [%rd253];
	sub.f32 	%f778, %f777, %f45;
	mul.f32 	%f779, %f99, %f778;
	div.rn.f32 	%f780, %f779, %f44;
	fma.rn.f32 	%f781, %f60, %f776, %f780;
	add.f32 	%f782, %f113, %f781;
	add.s64 	%rd254, %rd251, %rd233;
	st.global.f32 	[%rd254], %f782;
	add.s32 	%r281, %r281, 8;
	add.s32 	%r280, %r280, %r144;
	setp.eq.s32 	%p71, %r281, 0;
	@%p71 bra 	$L__BB2_115;
	bra.uni 	$L__BB2_114;
$L__BB2_115:
	setp.eq.s32 	%p72, %r141, 0;
	@%p72 bra 	$L__BB2_123;
	and.b32  	%r160, %r171, 3;
	setp.lt.u32 	%p73, %r141, 4;
	@%p73 bra 	$L__BB2_118;
	mad.lo.s32 	%r215, %r285, %r172, %r1;
	mul.wide.s32 	%rd255, %r215, 4;
	add.s64 	%rd256, %rd2, %rd255;
	ld.global.f32 	%f783, [%rd256];
	ld.global.f32 	%f784, [%rd14];
	mul.f32 	%f785, %f783, %f784;
	add.s64 	%rd257, %rd7, %rd255;
	ld.global.f32 	%f786, [%rd257];
	sub.f32 	%f787, %f786, %f45;
	mul.f32 	%f788, %f99, %f787;
	div.rn.f32 	%f789, %f788, %f44;
	fma.rn.f32 	%f790, %f60, %f785, %f789;
	add.f32 	%f791, %f113, %f790;
	add.s64 	%rd258, %rd1, %rd255;
	st.global.f32 	[%rd258], %f791;
	mul.wide.s32 	%rd259, %r172, 4;
	add.s64 	%rd260, %rd256, %rd259;
	ld.global.f32 	%f792, [%rd260];
	ld.global.f32 	%f793, [%rd14];
	mul.f32 	%f794, %f792, %f793;
	add.s64 	%rd261, %rd257, %rd259;
	ld.global.f32 	%f795, [%rd261];
	sub.f32 	%f796, %f795, %f45;
	mul.f32 	%f797, %f99, %f796;
	div.rn.f32 	%f798, %f797, %f44;
	fma.rn.f32 	%f799, %f60, %f794, %f798;
	add.f32 	%f800, %f113, %f799;
	add.s64 	%rd262, %rd258, %rd259;
	st.global.f32 	[%rd262], %f800;
	add.s64 	%rd263, %rd260, %rd259;
	ld.global.f32 	%f801, [%rd263];
	ld.global.f32 	%f802, [%rd14];
	mul.f32 	%f803, %f801, %f802;
	add.s64 	%rd264, %rd261, %rd259;
	ld.global.f32 	%f804, [%rd264];
	sub.f32 	%f805, %f804, %f45;
	mul.f32 	%f806, %f99, %f805;
	div.rn.f32 	%f807, %f806, %f44;
	fma.rn.f32 	%f808, %f60, %f803, %f807;
	add.f32 	%f809, %f113, %f808;
	add.s64 	%rd265, %rd262, %rd259;
	st.global.f32 	[%rd265], %f809;
	add.s64 	%rd266, %rd263, %rd259;
	ld.global.f32 	%f810, [%rd266];
	ld.global.f32 	%f811, [%rd14];
	mul.f32 	%f812, %f810, %f811;
	add.s64 	%rd267, %rd264, %rd259;
	ld.global.f32 	%f813, [%rd267];
	sub.f32 	%f814, %f813, %f45;
	mul.f32 	%f815, %f99, %f814;
	div.rn.f32 	%f816, %f815, %f44;
	fma.rn.f32 	%f817, %f60, %f812, %f816;
	add.f32 	%f818, %f113, %f817;
	add.s64 	%rd268, %rd265, %rd259;
	st.global.f32 	[%rd268], %f818;
	add.s32 	%r285, %r285, 4;
$L__BB2_118:
	setp.eq.s32 	%p74, %r160, 0;
	@%p74 bra 	$L__BB2_123;
	setp.eq.s32 	%p75, %r160, 1;
	@%p75 bra 	$L__BB2_121;
	mad.lo.s32 	%r216, %r285, %r172, %r1;
	mul.wide.s32 	%rd269, %r216, 4;
	add.s64 	%rd270, %rd2, %rd269;
	ld.global.f32 	%f819, [%rd270];
	ld.global.f32 	%f820, [%rd14];
	mul.f32 	%f821, %f819, %f820;
	add.s64 	%rd271, %rd7, %rd269;
	ld.global.f32 	%f822, [%rd271];
	sub.f32 	%f823, %f822, %f45;
	mul.f32 	%f824, %f99, %f823;
	div.rn.f32 	%f825, %f824, %f44;
	fma.rn.f32 	%f826, %f60, %f821, %f825;
	add.f32 	%f827, %f113, %f826;
	add.s64 	%rd272, %rd1, %rd269;
	st.global.f32 	[%rd272], %f827;
	mul.wide.s32 	%rd273, %r172, 4;
	add.s64 	%rd274, %rd270, %rd273;
	ld.global.f32 	%f828, [%rd274];
	ld.global.f32 	%f829, [%rd14];
	mul.f32 	%f830, %f828, %f829;
	add.s64 	%rd275, %rd271, %rd273;
	ld.global.f32 	%f831, [%rd275];
	sub.f32 	%f832, %f831, %f45;
	mul.f32 	%f833, %f99, %f832;
	div.rn.f32 	%f834, %f833, %f44;
	fma.rn.f32 	%f835, %f60, %f830, %f834;
	add.f32 	%f836, %f113, %f835;
	add.s64 	%rd276, %rd272, %rd273;
	st.global.f32 	[%rd276], %f836;
	add.s32 	%r285, %r285, 2;
$L__BB2_121:
	and.b32  	%r217, %r171, 1;
	setp.eq.b32 	%p76, %r217, 1;
	not.pred 	%p77, %p76;
	@%p77 bra 	$L__BB2_123;
	mad.lo.s32 	%r218, %r285, %r172, %r1;
	mul.wide.s32 	%rd277, %r218, 4;
	add.s64 	%rd278, %rd2, %rd277;
	ld.global.f32 	%f837, [%rd278];
	ld.global.f32 	%f838, [%rd14];
	mul.f32 	%f839, %f837, %f838;
	add.s64 	%rd279, %rd7, %rd277;
	ld.global.f32 	%f840, [%rd279];
	sub.f32 	%f841, %f840, %f45;
	mul.f32 	%f842, %f99, %f841;
	div.rn.f32 	%f843, %f842, %f44;
	fma.rn.f32 	%f844, %f60, %f839, %f843;
	add.f32 	%f845, %f113, %f844;
	add.s64 	%rd280, %rd1, %rd277;
	st.global.f32 	[%rd280], %f845;
$L__BB2_123:
	ret;

}
	// .globl	_Z14dropoutForwardPfS_S_ifm
.visible .entry _Z14dropoutForwardPfS_S_ifm(
	.param .u64 .ptr .align 1 _Z14dropoutForwardPfS_S_ifm_param_0,
	.param .u64 .ptr .align 1 _Z14dropoutForwardPfS_S_ifm_param_1,
	.param .u64 .ptr .align 1 _Z14dropoutForwardPfS_S_ifm_param_2,
	.param .u32 _Z14dropoutForwardPfS_S_ifm_param_3,
	.param .f32 _Z14dropoutForwardPfS_S_ifm_param_4,
	.param .u64 _Z14dropoutForwardPfS_S_ifm_param_5
)
{
	.local .align 8 .b8 	__local_depot3[48];
	.reg .b64 	%SP;
	.reg .b64 	%SPL;
	.reg .pred 	%p<68>;
	.reg .b32 	%r<1199>;
	.reg .b32 	%f<11>;
	.reg .b64 	%rd<38>;

	mov.u64 	%SPL, __local_depot3;
	ld.param.u64 	%rd14, [_Z14dropoutForwardPfS_S_ifm_param_0];
	ld.param.u64 	%rd15, [_Z14dropoutForwardPfS_S_ifm_param_1];
	ld.param.u32 	%r541, [_Z14dropoutForwardPfS_S_ifm_param_3];
	ld.param.f32 	%f1, [_Z14dropoutForwardPfS_S_ifm_param_4];
	ld.param.u64 	%rd13, [_Z14dropoutForwardPfS_S_ifm_param_5];
	cvta.to.global.u64 	%rd1, %rd15;
	cvta.to.global.u64 	%rd2, %rd14;
	mov.u32 	%r542, %ctaid.x;
	mov.u32 	%r543, %ntid.x;
	mov.u32 	%r544, %tid.x;
	mad.lo.s32 	%r1, %r542, %r543, %r544;
	setp.ge.s32 	%p1, %r1, %r541;
	setp.leu.f32 	%p2, %f1, 0f00000000;
	or.pred  	%p3, %p1, %p2;
	@%p3 bra 	$L__BB3_117;
	add.u64 	%rd3, %SPL, 0;
	cvt.s64.s32 	%rd4, %r1;
	cvt.u32.u64 	%r545, %rd13;
	xor.b32  	%r546, %r545, -1429050551;
	mul.lo.s32 	%r547, %r546, 1099087573;
	{ .reg .b32 tmp; mov.b64 {tmp, %r548}, %rd13; }
	xor.b32  	%r549, %r548, -136515619;
	mul.lo.s32 	%r550, %r549, -1703105765;
	add.s32 	%r551, %r547, %r550;
	add.s32 	%r2, %r551, 6615241;
	add.s32 	%r935, %r547, 123456789;
	st.local.v2.u32 	[%rd3], {%r2, %r935};
	xor.b32  	%r552, %r547, 362436069;
	add.s32 	%r553, %r550, 521288629;
	st.local.v2.u32 	[%rd3+8], {%r552, %r553};
	xor.b32  	%r554, %r550, 88675123;
	add.s32 	%r931, %r547, 5783321;
	st.local.v2.u32 	[%rd3+16], {%r554, %r931};
	setp.eq.s32 	%p5, %r1, 0;
	@%p5 bra 	$L__BB3_116;
	mov.b32 	%r918, 0;
	mov.u64 	%rd37, %rd4;
$L__BB3_3:
	mov.u64 	%rd5, %rd37;
	and.b64  	%rd6, %rd5, 3;
	setp.eq.s64 	%p6, %rd6, 0;
	@%p6 bra 	$L__BB3_115;
	mul.wide.u32 	%rd20, %r918, 3200;
	mov.u64 	%rd21, precalc_xorwow_matrix;
	add.s64 	%rd7, %rd21, %rd20;
	mov.b32 	%r931, 0;
	mov.u32 	%r932, %r931;
	mov.u32 	%r933, %r931;
	mov.u32 	%r934, %r931;
	mov.u32 	%r935, %r931;
	mov.u32 	%r924, %r931;
$L__BB3_5:
	mul.wide.u32 	%rd22, %r924, 4;
	add.s64 	%rd23, %rd3, %rd22;
	ld.local.u32 	%r14, [%rd23+4];
	shl.b32 	%r15, %r924, 5;
	mov.b32 	%r930, 0;
$L__BB3_6:
	.pragma "nounroll";
	shr.u32 	%r558, %r14, %r930;
	and.b32  	%r559, %r558, 1;
	setp.eq.b32 	%p7, %r559, 1;
	not.pred 	%p8, %p7;
	add.s32 	%r560, %r15, %r930;
	mul.lo.s32 	%r561, %r560, 5;
	mul.wide.u32 	%rd24, %r561, 4;
	add.s64 	%rd8, %rd7, %rd24;
	@%p8 bra 	$L__BB3_8;
	ld.global.u32 	%r562, [%rd8];
	xor.b32  	%r935, %r935, %r562;
	ld.global.u32 	%r563, [%rd8+4];
	xor.b32  	%r934, %r934, %r563;
	ld.global.u32 	%r564, [%rd8+8];
	xor.b32  	%r933, %r933, %r564;
	ld.global.u32 	%r565, [%rd8+12];
	xor.b32  	%r932, %r932, %r565;
	ld.global.u32 	%r566, [%rd8+16];
	xor.b32  	%r931, %r931, %r566;
$L__BB3_8:
	and.b32  	%r568, %r558, 2;
	setp.eq.s32 	%p9, %r568, 0;
	@%p9 bra 	$L__BB3_10;
	ld.global.u32 	%r569, [%rd8+20];
	xor.b32  	%r935, %r935, %r569;
	ld.global.u32 	%r570, [%rd8+24];
	xor.b32  	%r934, %r934, %r570;
	ld.global.u32 	%r571, [%rd8+28];
	xor.b32  	%r933, %r933, %r571;
	ld.global.u32 	%r572, [%rd8+32];
	xor.b32  	%r932, %r932, %r572;
	ld.global.u32 	%r573, [%rd8+36];
	xor.b32  	%r931, %r931, %r573;
$L__BB3_10:
	and.b32  	%r575, %r558, 4;
	setp.eq.s32 	%p10, %r575, 0;
	@%p10 bra 	$L__BB3_12;
	ld.global.u32 	%r576, [%rd8+40];
	xor.b32  	%r935, %r935, %r576;
	ld.global.u32 	%r577, [%rd8+44];
	xor.b32  	%r934, %r934, %r577;
	ld.global.u32 	%r578, [%rd8+48];
	xor.b32  	%r933, %r933, %r578;
	ld.global.u32 	%r579, [%rd8+52];
	xor.b32  	%r932, %r932, %r579;
	ld.global.u32 	%r580, [%rd8+56];
	xor.b32  	%r931, %r931, %r580;
$L__BB3_12:
	and.b32  	%r582, %r558, 8;
	setp.eq.s32 	%p11, %r582, 0;
	@%p11 bra 	$L__BB3_14;
	ld.global.u32 	%r583, [%rd8+60];
	xor.b32  	%r935, %r935, %r583;
	ld.global.u32 	%r584, [%rd8+64];
	xor.b32  	%r934, %r934, %r584;
	ld.global.u32 	%r585, [%rd8+68];
	xor.b32  	%r933, %r933, %r585;
	ld.global.u32 	%r586, [%rd8+72];
	xor.b32  	%r932, %r932, %r586;
	ld.global.u32 	%r587, [%rd8+76];
	xor.b32  	%r931, %r931, %r587;
$L__BB3_14:
	and.b32  	%r589, %r558, 16;
	setp.eq.s32 	%p12, %r589, 0;
	@%p12 bra 	$L__BB3_16;
	ld.global.u32 	%r590, [%rd8+80];
	xor.b32  	%r935, %r935, %r590;
	ld.global.u32 	%r591, [%rd8+84];
	xor.b32  	%r934, %r934, %r591;
	ld.global.u32 	%r592, [%rd8+88];
	xor.b32  	%r933, %r933, %r592;
	ld.global.u32 	%r593, [%rd8+92];
	xor.b32  	%r932, %r932, %r593;
	ld.global.u32 	%r594, [%rd8+96];
	xor.b32  	%r931, %r931, %r594;
$L__BB3_16:
	and.b32  	%r596, %r558, 32;
	setp.eq.s32 	%p13, %r596, 0;
	@%p13 bra 	$L__BB3_18;
	ld.global.u32 	%r597, [%rd8+100];
	xor.b32  	%r935, %r935, %r597;
	ld.global.u32 	%r598, [%rd8+104];
	xor.b32  	%r934, %r934, %r598;
	ld.global.u32 	%r599, [%rd8+108];
	xor.b32  	%r933, %r933, %r599;
	ld.global.u32 	%r600, [%rd8+112];
	xor.b32  	%r932, %r932, %r600;
	ld.global.u32 	%r601, [%rd8+116];
	xor.b32  	%r931, %r931, %r601;
$L__BB3_18:
	and.b32  	%r603, %r558, 64;
	setp.eq.s32 	%p14, %r603, 0;
	@%p14 bra 	$L__BB3_20;
	ld.global.u32 	%r604, [%rd8+120];
	xor.b32  	%r935, %r935, %r604;
	ld.global.u32 	%r605, [%rd8+124];
	xor.b32  	%r934, %r934, %r605;
	ld.global.u32 	%r606, [%rd8+128];
	xor.b32  	%r933, %r933, %r606;
	ld.global.u32 	%r607, [%rd8+132];
	xor.b32  	%r932, %r932, %r607;
	ld.global.u32 	%r608, [%rd8+136];
	xor.b32  	%r931, %r931, %r608;
$L__BB3_20:
	and.b32  	%r610, %r558, 128;
	setp.eq.s32 	%p15, %r610, 0;
	@%p15 bra 	$L__BB3_22;
	ld.global.u32 	%r611, [%rd8+140];
	xor.b32  	%r935, %r935, %r611;
	ld.global.u32 	%r612, [%rd8+144];
	xor.b32  	%r934, %r934, %r612;
	ld.global.u32 	%r613, [%rd8+148];
	xor.b32  	%r933, %r933, %r613;
	ld.global.u32 	%r614, [%rd8+152];
	xor.b32  	%r932, %r932, %r614;
	ld.global.u32 	%r615, [%rd8+156];
	xor.b32  	%r931, %r931, %r615;
$L__BB3_22:
	and.b32  	%r617, %r558, 256;
	setp.eq.s32 	%p16, %r617, 0;
	@%p16 bra 	$L__BB3_24;
	ld.global.u32 	%r618, [%rd8+160];
	xor.b32  	%r935, %r935, %r618;
	ld.global.u32 	%r619, [%rd8+164];
	xor.b32  	%r934, %r934, %r619;
	ld.global.u32 	%r620, [%rd8+168];
	xor.b32  	%r933, %r933, %r620;
	ld.global.u32 	%r621, [%rd8+172];
	xor.b32  	%r932, %r932, %r621;
	ld.global.u32 	%r622, [%rd8+176];
	xor.b32  	%r931, %r931, %r622;
$L__BB3_24:
	and.b32  	%r624, %r558, 512;
	setp.eq.s32 	%p17, %r624, 0;
	@%p17 bra 	$L__BB3_26;
	ld.global.u32 	%r625, [%rd8+180];
	xor.b32  	%r935, %r935, %r625;
	ld.global.u32 	%r626, [%rd8+184];
	xor.b32  	%r934, %r934, %r626;
	ld.global.u32 	%r627, [%rd8+188];
	xor.b32  	%r933, %r933, %r627;
	ld.global.u32 	%r628, [%rd8+192];
	xor.b32  	%r932, %r932, %r628;
	ld.global.u32 	%r629, [%rd8+196];
	xor.b32  	%r931, %r931, %r629;
$L__BB3_26:
	and.b32  	%r631, %r558, 1024;
	setp.eq.s32 	%p18, %r631, 0;
	@%p18 bra 	$L__BB3_28;
	ld.global.u32 	%r632, [%rd8+200];
	xor.b32  	%r935, %r935, %r632;
	ld.global.u32 	%r633, [%rd8+204];
	xor.b32  	%r934, %r934, %r633;
	ld.global.u32 	%r634, [%rd8+208];
	xor.b32  	%r933, %r933, %r634;
	ld.global.u32 	%r635, [%rd8+212];
	xor.b32  	%r932, %r932, %r635;
	ld.global.u32 	%r636, [%rd8+216];
	xor.b32  	%r931, %r931, %r636;
$L__BB3_28:
	and.b32  	%r638, %r558, 2048;
	setp.eq.s32 	%p19, %r638, 0;
	@%p19 bra 	$L__BB3_30;
	ld.global.u32 	%r639, [%rd8+220];
	xor.b32  	%r935, %r935, %r639;
	ld.global.u32 	%r640, [%rd8+224];
	xor.b32  	%r934, %r934, %r640;
	ld.global.u32 	%r641, [%rd8+228];
	xor.b32  	%r933, %r933, %r641;
	ld.global.u32 	%r642, [%rd8+232];
	xor.b32  	%r932, %r932, %r642;
	ld.global.u32 	%r643, [%rd8+236];
	xor.b32  	%r931, %r931, %r643;
$L__BB3_30:
	and.b32  	%r645, %r558, 4096;
	setp.eq.s32 	%p20, %r645, 0;
	@%p20 bra 	$L__BB3_32;
	ld.global.u32 	%r646, [%rd8+240];
	xor.b32  	%r935, %r935, %r646;
	ld.global.u32 	%r647, [%rd8+244];
	xor.b32  	%r934, %r934, %r647;
	ld.global.u32 	%r648, [%rd8+248];
	xor.b32  	%r933, %r933, %r648;
	ld.global.u32 	%r649, [%rd8+252];
	xor.b32  	%r932, %r932, %r649;
	ld.global.u32 	%r650, [%rd8+256];
	xor.b32  	%r931, %r931, %r650;
$L__BB3_32:
	and.b32  	%r652, %r558, 8192;
	setp.eq.s32 	%p21, %r652, 0;
	@%p21 bra 	$L__BB3_34;
	ld.global.u32 	%r653, [%rd8+260];
	xor.b32  	%r935, %r935, %r653;
	ld.global.u32 	%r654, [%rd8+264];
	xor.b32  	%r934, %r934, %r654;
	ld.global.u32 	%r655, [%rd8+268];
	xor.b32  	%r933, %r933, %r655;
	ld.global.u32 	%r656, [%rd8+272];
	xor.b32  	%r932, %r932, %r656;
	ld.global.u32 	%r657, [%rd8+276];
	xor.b32  	%r931, %r931, %r657;
$L__BB3_34:
	and.b32  	%r659, %r558, 16384;
	setp.eq.s32 	%p22, %r659, 0;
	@%p22 bra 	$L__BB3_36;
	ld.global.u32 	%r660, [%rd8+280];
	xor.b32  	%r935, %r935, %r660;
	ld.global.u32 	%r661, [%rd8+284];
	xor.b32  	%r934, %r934, %r661;
	ld.global.u32 	%r662, [%rd8+288];
	xor.b32  	%r933, %r933, %r662;
	ld.global.u32 	%r663, [%rd8+292];
	xor.b32  	%r932, %r932, %r663;
	ld.global.u32 	%r664, [%rd8+296];
	xor.b32  	%r931, %r931, %r664;
$L__BB3_36:
	and.b32  	%r666, %r558, 32768;
	setp.eq.s32 	%p23, %r666, 0;
	@%p23 bra 	$L__BB3_38;
	ld.global.u32 	%r667, [%rd8+300];
	xor.b32  	%r935, %r935, %r667;
	ld.global.u32 	%r668, [%rd8+304];
	xor.b32  	%r934, %r934, %r668;
	ld.global.u32 	%r669, [%rd8+308];
	xor.b32  	%r933, %r933, %r669;
	ld.global.u32 	%r670, [%rd8+312];
	xor.b32  	%r932, %r932, %r670;
	ld.global.u32 	%r671, [%rd8+316];
	xor.b32  	%r931, %r931, %r671;
$L__BB3_38:
	add.s32 	%r930, %r930, 16;
	setp.ne.s32 	%p24, %r930, 32;
	@%p24 bra 	$L__BB3_6;
	mad.lo.s32 	%r672, %r924, -31, %r15;
	add.s32 	%r924, %r672, 1;
	setp.ne.s32 	%p25, %r924, 5;
	@%p25 bra 	$L__BB3_5;
	st.local.u32 	[%rd3+4], %r935;
	st.local.v2.u32 	[%rd3+8], {%r934, %r933};
	st.local.v2.u32 	[%rd3+16], {%r932, %r931};
	setp.eq.s64 	%p26, %rd6, 1;
	@%p26 bra 	$L__BB3_115;
	mov.b32 	%r931, 0;
	mov.u32 	%r1024, %r931;
	mov.u32 	%r1025, %r931;
	mov.u32 	%r1026, %r931;
	mov.u32 	%r935, %r931;
	mov.u32 	%r1016, %r931;
$L__BB3_42:
	mul.wide.u32 	%rd25, %r1016, 4;
	add.s64 	%rd26, %rd3, %rd25;
	ld.local.u32 	%r190, [%rd26+4];
	shl.b32 	%r191, %r1016, 5;
	mov.b32 	%r1022, 0;
$L__BB3_43:
	.pragma "nounroll";
	shr.u32 	%r675, %r190, %r1022;
	and.b32  	%r676, %r675, 1;
	setp.eq.b32 	%p27, %r676, 1;
	not.pred 	%p28, %p27;
	add.s32 	%r677, %r191, %r1022;
	mul.lo.s32 	%r678, %r677, 5;
	mul.wide.u32 	%rd27, %r678, 4;
	add.s64 	%rd9, %rd7, %rd27;
	@%p28 bra 	$L__BB3_45;
	ld.global.u32 	%r679, [%rd9];
	xor.b32  	%r935, %r935, %r679;
	ld.global.u32 	%r680, [%rd9+4];
	xor.b32  	%r1026, %r1026, %r680;
	ld.global.u32 	%r681, [%rd9+8];
	xor.b32  	%r1025, %r1025, %r681;
	ld.global.u32 	%r682, [%rd9+12];
	xor.b32  	%r1024, %r1024, %r682;
	ld.global.u32 	%r683, [%rd9+16];
	xor.b32  	%r931, %r931, %r683;
$L__BB3_45:
	and.b32  	%r685, %r675, 2;
	setp.eq.s32 	%p29, %r685, 0;
	@%p29 bra 	$L__BB3_47;
	ld.global.u32 	%r686, [%rd9+20];
	xor.b32  	%r935, %r935, %r686;
	ld.global.u32 	%r687, [%rd9+24];
	xor.b32  	%r1026, %r1026, %r687;
	ld.global.u32 	%r688, [%rd9+28];
	xor.b32  	%r1025, %r1025, %r688;
	ld.global.u32 	%r689, [%rd9+32];
	xor.b32  	%r1024, %r1024, %r689;
	ld.global.u32 	%r690, [%rd9+36];
	xor.b32  	%r931, %r931, %r690;
$L__BB3_47:
	and.b32  	%r692, %r675, 4;
	setp.eq.s32 	%p30, %r692, 0;
	@%p30 bra 	$L__BB3_49;
	ld.global.u32 	%r693, [%rd9+40];
	xor.b32  	%r935, %r935, %r693;
	ld.global.u32 	%r694, [%rd9+44];
	xor.b32  	%r1026, %r1026, %r694;
	ld.global.u32 	%r695, [%rd9+48];
	xor.b32  	%r1025, %r1025, %r695;
	ld.global.u32 	%r696, [%rd9+52];
	xor.b32  	%r1024, %r1024, %r696;
	ld.global.u32 	%r697, [%rd9+56];
	xor.b32  	%r931, %r931, %r697;
$L__BB3_49:
	and.b32  	%r699, %r675, 8;
	setp.eq.s32 	%p31, %r699, 0;
	@%p31 bra 	$L__BB3_51;
	ld.global.u32 	%r700, [%rd9+60];
	xor.b32  	%r935, %r935, %r700;
	ld.global.u32 	%r701, [%rd9+64];
	xor.b32  	%r1026, %r1026, %r701;
	ld.global.u32 	%r702, [%rd9+68];
	xor.b32  	%r1025, %r1025, %r702;
	ld.global.u32 	%r703, [%rd9+72];
	xor.b32  	%r1024, %r1024, %r703;
	ld.global.u32 	%r704, [%rd9+76];
	xor.b32  	%r931, %r931, %r704;
$L__BB3_51:
	and.b32  	%r706, %r675, 16;
	setp.eq.s32 	%p32, %r706, 0;
	@%p32 bra 	$L__BB3_53;
	ld.global.u32 	%r707, [%rd9+80];
	xor.b32  	%r935, %r935, %r707;
	ld.global.u32 	%r708, [%rd9+84];
	xor.b32  	%r1026, %r1026, %r708;
	ld.global.u32 	%r709, [%rd9+88];
	xor.b32  	%r1025, %r1025, %r709;
	ld.global.u32 	%r710, [%rd9+92];
	xor.b32  	%r1024, %r1024, %r710;
	ld.global.u32 	%r711, [%rd9+96];
	xor.b32  	%r931, %r931, %r711;
$L__BB3_53:
	and.b32  	%r713, %r675, 32;
	setp.eq.s32 	%p33, %r713, 0;
	@%p33 bra 	$L__BB3_55;
	ld.global.u32 	%r714, [%rd9+100];
	xor.b32  	%r935, %r935, %r714;
	ld.global.u32 	%r715, [%rd9+104];
	xor.b32  	%r1026, %r1026, %r715;
	ld.global.u32 	%r716, [%rd9+108];
	xor.b32  	%r1025, %r1025, %r716;
	ld.global.u32 	%r717, [%rd9+112];
	xor.b32  	%r1024, %r1024, %r717;
	ld.global.u32 	%r718, [%rd9+116];
	xor.b32  	%r931, %r931, %r718;
$L__BB3_55:
	and.b32  	%r720, %r675, 64;
	setp.eq.s32 	%p34, %r720, 0;
	@%p34 bra 	$L__BB3_57;
	ld.global.u32 	%r721, [%rd9+120];
	xor.b32  	%r935, %r935, %r721;
	ld.global.u32 	%r722, [%rd9+124];
	xor.b32  	%r1026, %r1026, %r722;
	ld.global.u32 	%r723, [%rd9+128];
	xor.b32  	%r1025, %r1025, %r723;
	ld.global.u32 	%r724, [%rd9+132];
	xor.b32  	%r1024, %r1024, %r724;
	ld.global.u32 	%r725, [%rd9+136];
	xor.b32  	%r931, %r931, %r725;
$L__BB3_57:
	and.b32  	%r727, %r675, 128;
	setp.eq.s32 	%p35, %r727, 0;
	@%p35 bra 	$L__BB3_59;
	ld.global.u32 	%r728, [%rd9+140];
	xor.b32  	%r935, %r935, %r728;
	ld.global.u32 	%r729, [%rd9+144];
	xor.b32  	%r1026, %r1026, %r729;
	ld.global.u32 	%r730, [%rd9+148];
	xor.b32  	%r1025, %r1025, %r730;
	ld.global.u32 	%r731, [%rd9+152];
	xor.b32  	%r1024, %r1024, %r731;
	ld.global.u32 	%r732, [%rd9+156];
	xor.b32  	%r931, %r931, %r732;
$L__BB3_59:
	and.b32  	%r734, %r675, 256;
	setp.eq.s32 	%p36, %r734, 0;
	@%p36 bra 	$L__BB3_61;
	ld.global.u32 	%r735, [%rd9+160];
	xor.b32  	%r935, %r935, %r735;
	ld.global.u32 	%r736, [%rd9+164];
	xor.b32  	%r1026, %r1026, %r736;
	ld.global.u32 	%r737, [%rd9+168];
	xor.b32  	%r1025, %r1025, %r737;
	ld.global.u32 	%r738, [%rd9+172];
	xor.b32  	%r1024, %r1024, %r738;
	ld.global.u32 	%r739, [%rd9+176];
	xor.b32  	%r931, %r931, %r739;
$L__BB3_61:
	and.b32  	%r741, %r675, 512;
	setp.eq.s32 	%p37, %r741, 0;
	@%p37 bra 	$L__BB3_63;
	ld.global.u32 	%r742, [%rd9+180];
	xor.b32  	%r935, %r935, %r742;
	ld.global.u32 	%r743, [%rd9+184];
	xor.b32  	%r1026, %r1026, %r743;
	ld.global.u32 	%r744, [%rd9+188];
	xor.b32  	%r1025, %r1025, %r744;
	ld.global.u32 	%r745, [%rd9+192];
	xor.b32  	%r1024, %r1024, %r745;
	ld.global.u32 	%r746, [%rd9+196];
	xor.b32  	%r931, %r931, %r746;
$L__BB3_63:
	and.b32  	%r748, %r675, 1024;
	setp.eq.s32 	%p38, %r748, 0;
	@%p38 bra 	$L__BB3_65;
	ld.global.u32 	%r749, [%rd9+200];
	xor.b32  	%r935, %r935, %r749;
	ld.global.u32 	%r750, [%rd9+204];
	xor.b32  	%r1026, %r1026, %r750;
	ld.global.u32 	%r751, [%rd9+208];
	xor.b32  	%r1025, %r1025, %r751;
	ld.global.u32 	%r752, [%rd9+212];
	xor.b32  	%r1024, %r1024, %r752;
	ld.global.u32 	%r753, [%rd9+216];
	xor.b32  	%r931, %r931, %r753;
$L__BB3_65:
	and.b32  	%r755, %r675, 2048;
	setp.eq.s32 	%p39, %r755, 0;
	@%p39 bra 	$L__BB3_67;
	ld.global.u32 	%r756, [%rd9+220];
	xor.b32  	%r935, %r935, %r756;
	ld.global.u32 	%r757, [%rd9+224];
	xor.b32  	%r1026, %r1026, %r757;
	ld.global.u32 	%r758, [%rd9+228];
	xor.b32  	%r1025, %r1025, %r758;
	ld.global.u32 	%r759, [%rd9+232];
	xor.b32  	%r1024, %r1024, %r759;
	ld.global.u32 	%r760, [%rd9+236];
	xor.b32  	%r931, %r931, %r760;
$L__BB3_67:
	and.b32  	%r762, %r675, 4096;
	setp.eq.s32 	%p40, %r762, 0;
	@%p40 bra 	$L__BB3_69;
	ld.global.u32 	%r763, [%rd9+240];
	xor.b32  	%r935, %r935, %r763;
	ld.global.u32 	%r764, [%rd9+244];
	xor.b32  	%r1026, %r1026, %r764;
	ld.global.u32 	%r765, [%rd9+248];
	xor.b32  	%r1025, %r1025, %r765;
	ld.global.u32 	%r766, [%rd9+252];
	xor.b32  	%r1024, %r1024, %r766;
	ld.global.u32 	%r767, [%rd9+256];
	xor.b32  	%r931, %r931, %r767;
$L__BB3_69:
	and.b32  	%r769, %r675, 8192;
	setp.eq.s32 	%p41, %r769, 0;
	@%p41 bra 	$L__BB3_71;
	ld.global.u32 	%r770, [%rd9+260];
	xor.b32  	%r935, %r935, %r770;
	ld.global.u32 	%r771, [%rd9+264];
	xor.b32  	%r1026, %r1026, %r771;
	ld.global.u32 	%r772, [%rd9+268];
	xor.b32  	%r1025, %r1025, %r772;
	ld.global.u32 	%r773, [%rd9+272];
	xor.b32  	%r1024, %r1024, %r773;
	ld.global.u32 	%r774, [%rd9+276];
	xor.b32  	%r931, %r931, %r774;
$L__BB3_71:
	and.b32  	%r776, %r675, 16384;
	setp.eq.s32 	%p42, %r776, 0;
	@%p42 bra 	$L__BB3_73;
	ld.global.u32 	%r777, [%rd9+280];
	xor.b32  	%r935, %r935, %r777;
	ld.global.u32 	%r778, [%rd9+284];
	xor.b32  	%r1026, %r1026, %r778;
	ld.global.u32 	%r779, [%rd9+288];
	xor.b32  	%r1025, %r1025, %r779;
	ld.global.u32 	%r780, [%rd9+292];
	xor.b32  	%r1024, %r1024, %r780;
	ld.global.u32 	%r781, [%rd9+296];
	xor.b32  	%r931, %r931, %r781;
$L__BB3_73:
	and.b32  	%r783, %r675, 32768;
	setp.eq.s32 	%p43, %r783, 0;
	@%p43 bra 	$L__BB3_75;
	ld.global.u32 	%r784, [%rd9+300];
	xor.b32  	%r935, %r935, %r784;
	ld.global.u32 	%r785, [%rd9+304];
	xor.b32  	%r1026, %r1026, %r785;
	ld.global.u32 	%r786, [%rd9+308];
	xor.b32  	%r1025, %r1025, %r786;
	ld.global.u32 	%r787, [%rd9+312];
	xor.b32  	%r1024, %r1024, %r787;
	ld.global.u32 	%r788, [%rd9+316];
	xor.b32  	%r931, %r931, %r788;
$L__BB3_75:
	add.s32 	%r1022, %r1022, 16;
	setp.ne.s32 	%p44, %r1022, 32;
	@%p44 bra 	$L__BB3_43;
	mad.lo.s32 	%r789, %r1016, -31, %r191;
	add.s32 	%r1016, %r789, 1;
	setp.ne.s32 	%p45, %r1016, 5;
	@%p45 bra 	$L__BB3_42;
	st.local.u32 	[%rd3+4], %r935;
	st.local.v2.u32 	[%rd3+8], {%r1026, %r1025};
	st.local.v2.u32 	[%rd3+16], {%r1024, %r931};
	setp.ne.s64 	%p46, %rd6, 3;
	@%p46 bra 	$L__BB3_115;
	mov.b32 	%r931, 0;
	mov.u32 	%r1116, %r931;
	mov.u32 	%r1117, %r931;
	mov.u32 	%r1118, %r931;
	mov.u32 	%r935, %r931;
	mov.u32 	%r1108, %r931;
$L__BB3_79:
	mul.wide.u32 	%rd28, %r1108, 4;
	add.s64 	%rd29, %rd3, %rd28;
	ld.local.u32 	%r366, [%rd29+4];
	shl.b32 	%r367, %r1108, 5;
	mov.b32 	%r1114, 0;
$L__BB3_80:
	.pragma "nounroll";
	shr.u32 	%r792, %r366, %r1114;
	and.b32  	%r793, %r792, 1;
	setp.eq.b32 	%p47, %r793, 1;
	not.pred 	%p48, %p47;
	add.s32 	%r794, %r367, %r1114;
	mul.lo.s32 	%r795, %r794, 5;
	mul.wide.u32 	%rd30, %r795, 4;
	add.s64 	%rd10, %rd7, %rd30;
	@%p48 bra 	$L__BB3_82;
	ld.global.u32 	%r796, [%rd10];
	xor.b32  	%r935, %r935, %r796;
	ld.global.u32 	%r797, [%rd10+4];
	xor.b32  	%r1118, %r1118, %r797;
	ld.global.u32 	%r798, [%rd10+8];
	xor.b32  	%r1117, %r1117, %r798;
	ld.global.u32 	%r799, [%rd10+12];
	xor.b32  	%r1116, %r1116, %r799;
	ld.global.u32 	%r800, [%rd10+16];
	xor.b32  	%r931, %r931, %r800;
$L__BB3_82:
	and.b32  	%r802, %r792, 2;
	setp.eq.s32 	%p49, %r802, 0;
	@%p49 bra 	$L__BB3_84;
	ld.global.u32 	%r803, [%rd10+20];
	xor.b32  	%r935, %r935, %r803;
	ld.global.u32 	%r804, [%rd10+24];
	xor.b32  	%r1118, %r1118, %r804;
	ld.global.u32 	%r805, [%rd10+28];
	xor.b32  	%r1117, %r1117, %r805;
	ld.global.u32 	%r806, [%rd10+32];
	xor.b32  	%r1116, %r1116, %r806;
	ld.global.u32 	%r807, [%rd10+36];
	xor.b32  	%r931, %r931, %r807;
$L__BB3_84:
	and.b32  	%r809, %r792, 4;
	setp.eq.s32 	%p50, %r809, 0;
	@%p50 bra 	$L__BB3_86;
	ld.global.u32 	%r810, [%rd10+40];
	xor.b32  	%r935, %r935, %r810;
	ld.global.u32 	%r811, [%rd10+44];
	xor.b32  	%r1118, %r1118, %r811;
	ld.global.u32 	%r812, [%rd10+48];
	xor.b32  	%r1117, %r1117, %r812;
	ld.global.u32 	%r813, [%rd10+52];
	xor.b32  	%r1116, %r1116, %r813;
	ld.global.u32 	%r814, [%rd10+56];
	xor.b32  	%r931, %r931, %r814;
$L__BB3_86:
	and.b32  	%r816, %r792, 8;
	setp.eq.s32 	%p51, %r816, 0;
	@%p51 bra 	$L__BB3_88;
	ld.global.u32 	%r817, [%rd10+60];
	xor.b32  	%r935, %r935, %r817;
	ld.global.u32 	%r818, [%rd10+64];
	xor.b32  	%r1118, %r1118, %r818;
	ld.global.u32 	%r819, [%rd10+68];
	xor.b32  	%r1117, %r1117, %r819;
	ld.global.u32 	%r820, [%rd10+72];
	xor.b32  	%r1116, %r1116, %r820;
	ld.global.u32 	%r821, [%rd10+76];
	xor.b32  	%r931, %r931, %r821;
$L__BB3_88:
	and.b32  	%r823, %r792, 16;
	setp.eq.s32 	%p52, %r823, 0;
	@%p52 bra 	$L__BB3_90;
	ld.global.u32 	%r824, [%rd10+80];
	xor.b32  	%r935, %r935, %r824;
	ld.global.u32 	%r825, [%rd10+84];
	xor.b32  	%r1118, %r1118, %r825;
	ld.global.u32 	%r826, [%rd10+88];
	xor.b32  	%r1117, %r1117, %r826;
	ld.global.u32 	%r827, [%rd10+92];
	xor.b32  	%r1116, %r1116, %r827;
	ld.global.u32 	%r828, [%rd10+96];
	xor.b32  	%r931, %r931, %r828;
$L__BB3_90:
	and.b32  	%r830, %r792, 32;
	setp.eq.s32 	%p53, %r830, 0;
	@%p53 bra 	$L__BB3_92;
	ld.global.u32 	%r831, [%rd10+100];
	xor.b32  	%r935, %r935, %r831;
	ld.global.u32 	%r832, [%rd10+104];
	xor.b32  	%r1118, %r1118, %r832;
	ld.global.u32 	%r833, [%rd10+108];
	xor.b32  	%r1117, %r1117, %r833;
	ld.global.u32 	%r834, [%rd10+112];
	xor.b32  	%r1116, %r1116, %r834;
	ld.global.u32 	%r835, [%rd10+116];
	xor.b32  	%r931, %r931, %r835;
$L__BB3_92:
	and.b32  	%r837, %r792, 64;
	setp.eq.s32 	%p54, %r837, 0;
	@%p54 bra 	$L__BB3_94;
	ld.global.u32 	%r838, [%rd10+120];
	xor.b32  	%r935, %r935, %r838;
	ld.global.u32 	%r839, [%rd10+124];
	xor.b32  	%r1118, %r1118, %r839;
	ld.global.u32 	%r840, [%rd10+128];
	xor.b32  	%r1117, %r1117, %r840;
	ld.global.u32 	%r841, [%rd10+132];
	xor.b32  	%r1116, %r1116, %r841;
	ld.global.u32 	%r842, [%rd10+136];
	xor.b32  	%r931, %r931, %r842;
$L__BB3_94:
	and.b32  	%r844, %r792, 128;
	setp.eq.s32 	%p55, %r844, 0;
	@%p55 bra 	$L__BB3_96;
	ld.global.u32 	%r845, [%rd10+140];
	xor.b32  	%r935, %r935, %r845;
	ld.global.u32 	%r846, [%rd10+144];
	xor.b32  	%r1118, %r1118, %r846;
	ld.global.u32 	%r847, [%rd10+148];
	xor.b32  	%r1117, %r1117, %r847;
	ld.global.u32 	%r848, [%rd10+152];
	xor.b32  	%r1116, %r1116, %r848;
	ld.global.u32 	%r849, [%rd10+156];
	xor.b32  	%r931, %r931, %r849;
$L__BB3_96:
	and.b32  	%r851, %r792, 256;
	setp.eq.s32 	%p56, %r851, 0;
	@%p56 bra 	$L__BB3_98;
	ld.global.u32 	%r852, [%rd10+160];
	xor.b32  	%r935, %r935, %r852;
	ld.global.u32 	%r853, [%rd10+164];
	xor.b32  	%r1118, %r1118, %r853;
	ld.global.u32 	%r854, [%rd10+168];
	xor.b32  	%r1117, %r1117, %r854;
	ld.global.u32 	%r855, [%rd10+172];
	xor.b32  	%r1116, %r1116, %r855;
	ld.global.u32 	%r856, [%rd10+176];
	xor.b32  	%r931, %r931, %r856;
$L__BB3_98:
	and.b32  	%r858, %r792, 512;
	setp.eq.s32 	%p57, %r858, 0;
	@%p57 bra 	$L__BB3_100;
	ld.global.u32 	%r859, [%rd10+180];
	xor.b32  	%r935, %r935, %r859;
	ld.global.u32 	%r860, [%rd10+184];
	xor.b32  	%r1118, %r1118, %r860;
	ld.global.u32 	%r861, [%rd10+188];
	xor.b32  	%r1117, %r1117, %r861;
	ld.global.u32 	%r862, [%rd10+192];
	xor.b32  	%r1116, %r1116, %r862;
	ld.global.u32 	%r863, [%rd10+196];
	xor.b32  	%r931, %r931, %r863;
$L__BB3_100:
	and.b32  	%r865, %r792, 1024;
	setp.eq.s32 	%p58, %r865, 0;
	@%p58 bra 	$L__BB3_102;
	ld.global.u32 	%r866, [%rd10+200];
	xor.b32  	%r935, %r935, %r866;
	ld.global.u32 	%r867, [%rd10+204];
	xor.b32  	%r1118, %r1118, %r867;
	ld.global.u32 	%r868, [%rd10+208];
	xor.b32  	%r1117, %r1117, %r868;
	ld.global.u32 	%r869, [%rd10+212];
	xor.b32  	%r1116, %r1116, %r869;
	ld.global.u32 	%r870, [%rd10+216];
	xor.b32  	%r931, %r931, %r870;
$L__BB3_102:
	and.b32  	%r872, %r792, 2048;
	setp.eq.s32 	%p59, %r872, 0;
	@%p59 bra 	$L__BB3_104;
	ld.global.u32 	%r873, [%rd10+220];
	xor.b32  	%r935, %r935, %r873;
	ld.global.u32 	%r874, [%rd10+224];
	xor.b32  	%r1118, %r1118, %r874;
	ld.global.u32 	%r875, [%rd10+228];
	xor.b32  	%r1117, %r1117, %r875;
	ld.global.u32 	%r876, [%rd10+232];
	xor.b32  	%r1116, %r1116, %r876;
	ld.global.u32 	%r877, [%rd10+236];
	xor.b32  	%r931, %r931, %r877;
$L__BB3_104:
	and.b32  	%r879, %r792, 4096;
	setp.eq.s32 	%p60, %r879, 0;
	@%p60 bra 	$L__BB3_106;
	ld.global.u32 	%r880, [%rd10+240];
	xor.b32  	%r935, %r935, %r880;
	ld.global.u32 	%r881, [%rd10+244];
	xor.b32  	%r1118, %r1118, %r881;
	ld.global.u32 	%r882, [%rd10+248];
	xor.b32  	%r1117, %r1117, %r882;
	ld.global.u32 	%r883, [%rd10+252];
	xor.b32  	%r1116, %r1116, %r883;
	ld.global.u32 	%r884, [%rd10+256];
	xor.b32  	%r931, %r931, %r884;
$L__BB3_106:
	and.b32  	%r886, %r792, 8192;
	setp.eq.s32 	%p61, %r886, 0;
	@%p61 bra 	$L__BB3_108;
	ld.global.u32 	%r887, [%rd10+260];
	xor.b32  	%r935, %r935, %r887;
	ld.global.u32 	%r888, [%rd10+264];
	xor.b32  	%r1118, %r1118, %r888;
	ld.global.u32 	%r889, [%rd10+268];
	xor.b32  	%r1117, %r1117, %r889;
	ld.global.u32 	%r890, [%rd10+272];
	xor.b32  	%r1116, %r1116, %r890;
	ld.global.u32 	%r891, [%rd10+276];
	xor.b32  	%r931, %r931, %r891;
$L__BB3_108:
	and.b32  	%r893, %r792, 16384;
	setp.eq.s32 	%p62, %r893, 0;
	@%p62 bra 	$L__BB3_110;
	ld.global.u32 	%r894, [%rd10+280];
	xor.b32  	%r935, %r935, %r894;
	ld.global.u32 	%r895, [%rd10+284];
	xor.b32  	%r1118, %r1118, %r895;
	ld.global.u32 	%r896, [%rd10+288];
	xor.b32  	%r1117, %r1117, %r896;
	ld.global.u32 	%r897, [%rd10+292];
	xor.b32  	%r1116, %r1116, %r897;
	ld.global.u32 	%r898, [%rd10+296];
	xor.b32  	%r931, %r931, %r898;
$L__BB3_110:
	and.b32  	%r900, %r792, 32768;
	setp.eq.s32 	%p63, %r900, 0;
	@%p63 bra 	$L__BB3_112;
	ld.global.u32 	%r901, [%rd10+300];
	xor.b32  	%r935, %r935, %r901;
	ld.global.u32 	%r902, [%rd10+304];
	xor.b32  	%r1118, %r1118, %r902;
	ld.global.u32 	%r903, [%rd10+308];
	xor.b32  	%r1117, %r1117, %r903;
	ld.global.u32 	%r904, [%rd10+312];
	xor.b32  	%r1116, %r1116, %r904;
	ld.global.u32 	%r905, [%rd10+316];
	xor.b32  	%r931, %r931, %r905;
$L__BB3_112:
	add.s32 	%r1114, %r1114, 16;
	setp.ne.s32 	%p64, %r1114, 32;
	@%p64 bra 	$L__BB3_80;
	mad.lo.s32 	%r906, %r1108, -31, %r367;
	add.s32 	%r1108, %r906, 1;
	setp.ne.s32 	%p65, %r1108, 5;
	@%p65 bra 	$L__BB3_79;
	st.local.u32 	[%rd3+4], %r935;
	st.local.v2.u32 	[%rd3+8], {%r1118, %r1117};
	st.local.v2.u32 	[%rd3+16], {%r1116, %r931};
$L__BB3_115:
	shr.u64 	%rd37, %rd5, 2;
	add.s32 	%r918, %r918, 1;
	setp.gt.u64 	%p66, %rd5, 3;
	@%p66 bra 	$L__BB3_3;
$L__BB3_116:
	ld.param.u64 	%rd36, [_Z14dropoutForwardPfS_S_ifm_param_2];
	shr.u32 	%r907, %r935, 2;
	xor.b32  	%r908, %r907, %r935;
	shl.b32 	%r909, %r931, 4;
	shl.b32 	%r910, %r908, 1;
	xor.b32  	%r911, %r910, %r909;
	xor.b32  	%r912, %r911, %r908;
	xor.b32  	%r913, %r912, %r931;
	add.s32 	%r914, %r2, %r913;
	add.s32 	%r915, %r914, 362437;
	cvt.rn.f32.u32 	%f3, %r915;
	fma.rn.f32 	%f4, %f3, 0f2F800000, 0f2F000000;
	setp.gt.f32 	%p67, %f4, %f1;
	selp.f32 	%f5, 0f3F800000, 0f00000000, %p67;
	cvta.to.global.u64 	%rd31, %rd36;
	shl.b64 	%rd32, %rd4, 2;
	add.s64 	%rd33, %rd31, %rd32;
	st.global.f32 	[%rd33], %f5;
	add.s64 	%rd34, %rd2, %rd32;
	ld.global.f32 	%f6, [%rd34];
	mul.f32 	%f7, %f6, %f5;
	mov.f32 	%f8, 0f3F800000;
	sub.f32 	%f9, %f8, %f1;
	div.rn.f32 	%f10, %f7, %f9;
	add.s64 	%rd35, %rd1, %rd32;
	st.global.f32 	[%rd35], %f10;
	bra.uni 	$L__BB3_119;
$L__BB3_117:
	setp.ge.s32 	%p4, %r1, %r541;
	@%p4 bra 	$L__BB3_119;
	mul.wide.s32 	%rd16, %r1, 4;
	add.s64 	%rd17, %rd2, %rd16;
	ld.global.f32 	%f2, [%rd17];
	add.s64 	%rd18, %rd1, %rd16;
	st.global.f32 	[%rd18], %f2;
$L__BB3_119:
	ret;

}
	// .globl	_Z16crossEntropyLossPfPiS_S_ii
.visible .entry _Z16crossEntropyLossPfPiS_S_ii(
	.param .u64 .ptr .align 1 _Z16crossEntropyLossPfPiS_S_ii_param_0,
	.param .u64 .ptr .align 1 _Z16crossEntropyLossPfPiS_S_ii_param_1,
	.param .u64 .ptr .align 1 _Z16crossEntropyLossPfPiS_S_ii_param_2,
	.param .u64 .ptr .align 1 _Z16crossEntropyLossPfPiS_S_ii_param_3,
	.param .u32 _Z16crossEntropyLossPfPiS_S_ii_param_4,
	.param .u32 _Z16crossEntropyLossPfPiS_S_ii_param_5
)
{
	.reg .pred 	%p<41>;
	.reg .b32 	%r<77>;
	.reg .b32 	%f<109>;
	.reg .b64 	%rd<27>;

	ld.param.u64 	%rd7, [_Z16crossEntropyLossPfPiS_S_ii_param_0];
	ld.param.u64 	%rd5, [_Z16crossEntropyLossPfPiS_S_ii_param_1];
	ld.param.u64 	%rd6, [_Z16crossEntropyLossPfPiS_S_ii_param_2];
	ld.param.u64 	%rd8, [_Z16crossEntropyLossPfPiS_S_ii_param_3];
	ld.param.u32 	%r30, [_Z16crossEntropyLossPfPiS_S_ii_param_4];
	ld.param.u32 	%r29, [_Z16crossEntropyLossPfPiS_S_ii_param_5];
	cvta.to.global.u64 	%rd1, %rd8;
	cvta.to.global.u64 	%rd2, %rd7;
	mov.u32 	%r31, %ctaid.x;
	mov.u32 	%r32, %ntid.x;
	mov.u32 	%r33, %tid.x;
	mad.lo.s32 	%r1, %r31, %r32, %r33;
	setp.ge.s32 	%p1, %r1, %r30;
	@%p1 bra 	$L__BB4_14;
	cvta.to.global.u64 	%rd9, %rd5;
	cvta.to.global.u64 	%rd10, %rd6;
	mul.wide.s32 	%rd11, %r1, 4;
	add.s64 	%rd12, %rd9, %rd11;
	ld.global.u32 	%r2, [%rd12];
	mul.lo.s32 	%r3, %r29, %r1;
	add.s32 	%r34, %r2, %r3;
	mul.wide.s32 	%rd13, %r34, 4;
	add.s64 	%rd14, %rd2, %rd13;
	ld.global.f32 	%f1, [%rd14];
	max.f32 	%f2, %f1, 0f26901D7D;
	mov.b32 	%r35, %f2;
	add.s32 	%r36, %r35, -1059760811;
	and.b32  	%r37, %r36, -8388608;
	sub.s32 	%r38, %r35, %r37;
	mov.b32 	%f3, %r38;
	cvt.rn.f32.s32 	%f4, %r37;
	fma.rn.f32 	%f5, %f4, 0f34000000, 0f00000000;
	add.f32 	%f6, %f3, 0fBF800000;
	fma.rn.f32 	%f7, %f6, 0fBE055027, 0f3E1039F6;
	fma.rn.f32 	%f8, %f7, %f6, 0fBDF8CDCC;
	fma.rn.f32 	%f9, %f8, %f6, 0f3E0F2955;
	fma.rn.f32 	%f10, %f9, %f6, 0fBE2AD8B9;
	fma.rn.f32 	%f11, %f10, %f6, 0f3E4CED0B;
	fma.rn.f32 	%f12, %f11, %f6, 0fBE7FFF22;
	fma.rn.f32 	%f13, %f12, %f6, 0f3EAAAA78;
	fma.rn.f32 	%f14, %f13, %f6, 0fBF000000;
	mul.f32 	%f15, %f6, %f14;
	fma.rn.f32 	%f16, %f15, %f6, %f6;
	fma.rn.f32 	%f17, %f5, 0f3F317218, %f16;
	setp.gt.u32 	%p2, %r35, 2139095039;
	fma.rn.f32 	%f18, %f2, 0f7F800000, 0f7F800000;
	selp.f32 	%f19, %f18, %f17, %p2;
	neg.f32 	%f20, %f19;
	atom.global.add.f32 	%f21, [%rd10], %f20;
	setp.lt.s32 	%p3, %r29, 1;
	@%p3 bra 	$L__BB4_14;
	and.b32  	%r4, %r29, 15;
	setp.lt.u32 	%p4, %r29, 16;
	mov.b32 	%r72, 0;
	@%p4 bra 	$L__BB4_5;
	and.b32  	%r72, %r29, 2147483632;
	neg.s32 	%r69, %r2;
	add.s64 	%rd3, %rd2, 32;
	add.s64 	%rd4, %rd1, 32;
	mov.b32 	%r70, 0;
	mov.u32 	%r68, %r3;
$L__BB4_4:
	.pragma "nounroll";
	mul.wide.s32 	%rd15, %r68, 4;
	add.s64 	%rd16, %rd3, %rd15;
	add.s64 	%rd17, %rd4, %rd15;
	ld.global.f32 	%f22, [%rd16+-32];
	setp.eq.s32 	%p5, %r69, 0;
	selp.f32 	%f23, 0f3F800000, 0f00000000, %p5;
	sub.f32 	%f24, %f22, %f23;
	st.global.f32 	[%rd17+-32], %f24;
	add.s32 	%r41, %r70, 1;
	ld.global.f32 	%f25, [%rd16+-28];
	setp.eq.s32 	%p6, %r41, %r2;
	selp.f32 	%f26, 0f3F800000, 0f00000000, %p6;
	sub.f32 	%f27, %f25, %f26;
	st.global.f32 	[%rd17+-28], %f27;
	add.s32 	%r42, %r70, 2;
	ld.global.f32 	%f28, [%rd16+-24];
	setp.eq.s32 	%p7, %r42, %r2;
	selp.f32 	%f29, 0f3F800000, 0f00000000, %p7;
	sub.f32 	%f30, %f28, %f29;
	st.global.f32 	[%rd17+-24], %f30;
	add.s32 	%r43, %r70, 3;
	ld.global.f32 	%f31, [%rd16+-20];
	setp.eq.s32 	%p8, %r43, %r2;
	selp.f32 	%f32, 0f3F800000, 0f00000000, %p8;
	sub.f32 	%f33, %f31, %f32;
	st.global.f32 	[%rd17+-20], %f33;
	add.s32 	%r44, %r70, 4;
	ld.global.f32 	%f34, [%rd16+-16];
	setp.eq.s32 	%p9, %r44, %r2;
	selp.f32 	%f35, 0f3F800000, 0f00000000, %p9;
	sub.f32 	%f36, %f34, %f35;
	st.global.f32 	[%rd17+-16], %f36;
	add.s32 	%r45, %r70, 5;
	ld.global.f32 	%f37, [%rd16+-12];
	setp.eq.s32 	%p10, %r45, %r2;
	selp.f32 	%f38, 0f3F800000, 0f00000000, %p10;
	sub.f32 	%f39, %f37, %f38;
	st.global.f32 	[%rd17+-12], %f39;
	add.s32 	%r46, %r70, 6;
	ld.global.f32 	%f40, [%rd16+-8];
	setp.eq.s32 	%p11, %r46, %r2;
	selp.f32 	%f41, 0f3F800000, 0f00000000, %p11;
	sub.f32 	%f42, %f40, %f41;
	st.global.f32 	[%rd17+-8], %f42;
	add.s32 	%r47, %r70, 7;
	ld.global.f32 	%f43, [%rd16+-4];
	setp.eq.s32 	%p12, %r47, %r2;
	selp.f32 	%f44, 0f3F800000, 0f00000000, %p12;
	sub.f32 	%f45, %f43, %f44;
	st.global.f32 	[%rd17+-4], %f45;
	add.s32 	%r48, %r70, 8;
	ld.global.f32 	%f46, [%rd16];
	setp.eq.s32 	%p13, %r48, %r2;
	selp.f32 	%f47, 0f3F800000, 0f00000000, %p13;
	sub.f32 	%f48, %f46, %f47;
	st.global.f32 	[%rd17], %f48;
	add.s32 	%r49, %r70, 9;
	ld.global.f32 	%f49, [%rd16+4];
	setp.eq.s32 	%p14, %r49, %r2;
	selp.f32 	%f50, 0f3F800000, 0f00000000, %p14;
	sub.f32 	%f51, %f49, %f50;
	st.global.f32 	[%rd17+4], %f51;
	add.s32 	%r50, %r70, 10;
	ld.global.f32 	%f52, [%rd16+8];
	setp.eq.s32 	%p15, %r50, %r2;
	selp.f32 	%f53, 0f3F800000, 0f00000000, %p15;
	sub.f32 	%f54, %f52, %f53;
	st.global.f32 	[%rd17+8], %f54;
	add.s32 	%r51, %r70, 11;
	ld.global.f32 	%f55, [%rd16+12];
	setp.eq.s32 	%p16, %r51, %r2;
	selp.f32 	%f56, 0f3F800000, 0f00000000, %p16;
	sub.f32 	%f57, %f55, %f56;
	st.global.f32 	[%rd17+12], %f57;
	add.s32 	%r52, %r70, 12;
	ld.global.f32 	%f58, [%rd16+16];
	setp.eq.s32 	%p17, %r52, %r2;
	selp.f32 	%f59, 0f3F800000, 0f00000000, %p17;
	sub.f32 	%f60, %f58, %f59;
	st.global.f32 	[%rd17+16], %f60;
	add.s32 	%r53, %r70, 13;
	ld.global.f32 	%f61, [%rd16+20];
	setp.eq.s32 	%p18, %r53, %r2;
	selp.f32 	%f62, 0f3F800000, 0f00000000, %p18;
	sub.f32 	%f63, %f61, %f62;
	st.global.f32 	[%rd17+20], %f63;
	add.s32 	%r54, %r70, 14;
	ld.global.f32 	%f64, [%rd16+24];
	setp.eq.s32 	%p19, %r54, %r2;
	selp.f32 	%f65, 0f3F800000, 0f00000000, %p19;
	sub.f32 	%f66, %f64, %f65;
	st.global.f32 	[%rd17+24], %f66;
	add.s32 	%r55, %r70, 15;
	ld.global.f32 	%f67, [%rd16+28];
	setp.eq.s32 	%p20, %r55, %r2;
	selp.f32 	%f68, 0f3F800000, 0f00000000, %p20;
	sub.f32 	%f69, %f67, %f68;
	st.global.f32 	[%rd17+28], %f69;
	add.s32 	%r70, %r70, 16;
	add.s32 	%r69, %r69, 16;
	add.s32 	%r68, %r68, 16;
	setp.ne.s32 	%p21, %r70, %r72;
	@%p21 bra 	$L__BB4_4;
$L__BB4_5:
	setp.eq.s32 	%p22, %r4, 0;
	@%p22 bra 	$L__BB4_14;
	and.b32  	%r14, %r29, 7;
	setp.lt.u32 	%p23, %r4, 8;
	@%p23 bra 	$L__BB4_8;
	add.s32 	%r56, %r72, %r3;
	mul.wide.s32 	%rd18, %r56, 4;
	add.s64 	%rd19, %rd2, %rd18;
	ld.global.f32 	%f70, [%rd19];
	setp.eq.s32 	%p24, %r72, %r2;
	selp.f32 	%f71, 0f3F800000, 0f00000000, %p24;
	sub.f32 	%f72, %f70, %f71;
	add.s64 	%rd20, %rd1, %rd18;
	st.global.f32 	[%rd20], %f72;
	add.s32 	%r57, %r72, 1;
	ld.global.f32 	%f73, [%rd19+4];
	setp.eq.s32 	%p25, %r57, %r2;
	selp.f32 	%f74, 0f3F800000, 0f00000000, %p25;
	sub.f32 	%f75, %f73, %f74;
	st.global.f32 	[%rd20+4], %f75;
	add.s32 	%r58, %r72, 2;
	ld.global.f32 	%f76, [%rd19+8];
	setp.eq.s32 	%p26, %r58, %r2;
	selp.f32 	%f77, 0f3F800000, 0f00000000, %p26;
	sub.f32 	%f78, %f76, %f77;
	st.global.f32 	[%rd20+8], %f78;
	add.s32 	%r59, %r72, 3;
	ld.global.f32 	%f79, [%rd19+12];
	setp.eq.s32 	%p27, %r59, %r2;
	selp.f32 	%f80, 0f3F800000, 0f00000000, %p27;
	sub.f32 	%f81, %f79, %f80;
	st.global.f32 	[%rd20+12], %f81;
	add.s32 	%r60, %r72, 4;
	ld.global.f32 	%f82, [%rd19+16];
	setp.eq.s32 	%p28, %r60, %r2;
	selp.f32 	%f83, 0f3F800000, 0f00000000, %p28;
	sub.f32 	%f84, %f82, %f83;
	st.global.f32 	[%rd20+16], %f84;
	add.s32 	%r61, %r72, 5;
	ld.global.f32 	%f85, [%rd19+20];
	setp.eq.s32 	%p29, %r61, %r2;
	selp.f32 	%f86, 0f3F800000, 0f00000000, %p29;
	sub.f32 	%f87, %f85, %f86;
	st.global.f32 	[%rd20+20], %f87;
	add.s32 	%r62, %r72, 6;
	ld.global.f32 	%f88, [%rd19+24];
	setp.eq.s32 	%p30, %r62, %r2;
	selp.f32 	%f89, 0f3F800000, 0f00000000, %p30;
	sub.f32 	%f90, %f88, %f89;
	st.global.f32 	[%rd20+24], %f90;
	add.s32 	%r63, %r72, 7;
	ld.global.f32 	%f91, [%rd19+28];
	setp.eq.s32 	%p31, %r63, %r2;
	selp.f32 	%f92, 0f3F800000, 0f00000000, %p31;
	sub.f32 	%f93, %f91, %f92;
	st.global.f32 	[%rd20+28], %f93;
	add.s32 	%r72, %r72, 8;
$L__BB4_8:
	setp.eq.s32 	%p32, %r14, 0;
	@%p32 bra 	$L__BB4_14;
	and.b32  	%r17, %r29, 3;
	setp.lt.u32 	%p33, %r14, 4;
	@%p33 bra 	$L__BB4_11;
	add.s32 	%r64, %r72, %r3;
	mul.wide.s32 	%rd21, %r64, 4;
	add.s64 	%rd22, %rd2, %rd21;
	ld.global.f32 	%f94, [%rd22];
	setp.eq.s32 	%p34, %r72, %r2;
	selp.f32 	%f95, 0f3F800000, 0f00000000, %p34;
	sub.f32 	%f96, %f94, %f95;
	add.s64 	%rd23, %rd1, %rd21;
	st.global.f32 	[%rd23], %f96;
	add.s32 	%r65, %r72, 1;
	ld.global.f32 	%f97, [%rd22+4];
	setp.eq.s32 	%p35, %r65, %r2;
	selp.f32 	%f98, 0f3F800000, 0f00000000, %p35;
	sub.f32 	%f99, %f97, %f98;
	st.global.f32 	[%rd23+4], %f99;
	add.s32 	%r66, %r72, 2;
	ld.global.f32 	%f100, [%rd22+8];
	setp.eq.s32 	%p36, %r66, %r2;
	selp.f32 	%f101, 0f3F800000, 0f00000000, %p36;
	sub.f32 	%f102, %f100, %f101;
	st.global.f32 	[%rd23+8], %f102;
	add.s32 	%r67, %r72, 3;
	ld.global.f32 	%f103, [%rd22+12];
	setp.eq.s32 	%p37, %r67, %r2;
	selp.f32 	%f104, 0f3F800000, 0f00000000, %p37;
	sub.f32 	%f105, %f103, %f104;
	st.global.f32 	[%rd23+12], %f105;
	add.s32 	%r72, %r72, 4;
$L__BB4_11:
	setp.eq.s32 	%p38, %r17, 0;
	@%p38 bra 	$L__BB4_14;
	sub.s32 	%r76, %r72, %r2;
	add.s32 	%r75, %r72, %r3;
	neg.s32 	%r74, %r17;
$L__BB4_13:
	.pragma "nounroll";
	mul.wide.s32 	%rd24, %r75, 4;
	add.s64 	%rd25, %rd1, %rd24;
	add.s64 	%rd26, %rd2, %rd24;
	ld.global.f32 	%f106, [%rd26];
	setp.eq.s32 	%p39, %r76, 0;
	selp.f32 	%f107, 0f3F800000, 0f00000000, %p39;
	sub.f32 	%f108, %f106, %f107;
	st.global.f32 	[%rd25], %f108;
	add.s32 	%r76, %r76, 1;
	add.s32 	%r75, %r75, 1;
	add.s32 	%r74, %r74, 1;
	setp.ne.s32 	%p40, %r74, 0;
	@%p40 bra 	$L__BB4_13;
$L__BB4_14:
	ret;

}


// ===== COMPILED SASS (sm_100) =====

	.target	sm_100

	.elftype	@"ET_EXEC"


//--------------------- .note.nv.tkinfo           --------------------------
	.section	.note.nv.tkinfo,"",@"SHT_NOTE"
	.sectionflags	@"SHF_NOTE_NV_TKINFO"
	.tkinfo
        /*0018*/ 	.word	0x00000002
        /*0030*/ 	.string	""
        /*0030*/ 	.string	"ptxas"
        /*0030*/ 	.string	"Cuda compilation tools, release 13.0, V13.0.88"
        /*0030*/ 	.string	"Build cuda_13.0.r13.0/compiler.36424714_0"
        /*0030*/ 	.string	"-arch sm_100 -m 64 "



//--------------------- .note.nv.cuinfo           --------------------------
	.section	.note.nv.cuinfo,"",@"SHT_NOTE"
	.sectionflags	@"SHF_NOTE_NV_CUINFO"
        /*0018*/ 	.short	0x0002
        /*001a*/ 	.short	0x0064
        /*001c*/ 	.short	0x0082
	.zero		2


//--------------------- .nv.info                  --------------------------
	.section	.nv.info,"",@"SHT_CUDA_INFO"
	.align	4


	//----- nvinfo : EIATTR_REGCOUNT
	.align		4
        /*0000*/ 	.byte	0x04, 0x2f
        /*0002*/ 	.short	(.L_10 - .L_9)
	.align		4
.L_9:
        /*0004*/ 	.word	index@(_Z4ReluPfS_ifb)
        /*0008*/ 	.word	0x0000000c


	//----- nvinfo : EIATTR_FRAME_SIZE
	.align		4
.L_10:
        /*000c*/ 	.byte	0x04, 0x11
        /*000e*/ 	.short	(.L_12 - .L_11)
	.align		4
.L_11:
        /*0010*/ 	.word	index@(_Z4ReluPfS_ifb)
        /*0014*/ 	.word	0x00000000


	//----- nvinfo : EIATTR_REGCOUNT
	.align		4
.L_12:
        /*0018*/ 	.byte	0x04, 0x2f
        /*001a*/ 	.short	(.L_14 - .L_13)
	.align		4
.L_13:
        /*001c*/ 	.word	index@(_Z14softmaxForwardPfS_ii)
        /*0020*/ 	.word	0x00000020


	//----- nvinfo : EIATTR_FRAME_SIZE
	.align		4
.L_14:
        /*0024*/ 	.byte	0x04, 0x11
        /*0026*/ 	.short	(.L_16 - .L_15)
	.align		4
.L_15:
        /*0028*/ 	.word	index@($__internal_4_$__cuda_sm3x_div_rn_noftz_f32_slowpath)
        /*002c*/ 	.word	0x00000000


	//----- nvinfo : EIATTR_FRAME_SIZE
	.align		4
.L_16:
        /*0030*/ 	.byte	0x04, 0x11
        /*0032*/ 	.short	(.L_18 - .L_17)
	.align		4
.L_17:
        /*0034*/ 	.word	index@(_Z14softmaxForwardPfS_ii)
        /*0038*/ 	.word	0x00000000


	//----- nvinfo : EIATTR_REGCOUNT
	.align		4
.L_18:
        /*003c*/ 	.byte	0x04, 0x2f
        /*003e*/ 	.short	(.L_20 - .L_19)
	.align		4
.L_19:
        /*0040*/ 	.word	index@(_Z9batchNormPfS_S_S_S_S_S_S_S_S_iiffbb)
        /*0044*/ 	.word	0x00000028


	//----- nvinfo : EIATTR_FRAME_SIZE
	.align		4
.L_20:
        /*0048*/ 	.byte	0x04, 0x11
        /*004a*/ 	.short	(.L_22 - .L_21)
	.align		4
.L_21:
        /*004c*/ 	.word	index@($__internal_3_$__cuda_sm3x_div_rn_noftz_f32_slowpath)
        /*0050*/ 	.word	0x00000000


	//----- nvinfo : EIATTR_FRAME_SIZE
	.align		4
.L_22:
        /*0054*/ 	.byte	0x04, 0x11
        /*0056*/ 	.short	(.L_24 - .L_23)
	.align		4
.L_23:
        /*0058*/ 	.word	index@($__internal_2_$__cuda_sm20_sqrt_rn_f32_slowpath)
        /*005c*/ 	.word	0x00000000


	//----- nvinfo : EIATTR_FRAME_SIZE
	.align		4
.L_24:
        /*0060*/ 	.byte	0x04, 0x11
        /*0062*/ 	.short	(.L_26 - .L_25)
	.align		4
.L_25:
        /*0064*/ 	.word	index@($__internal_1_$__cuda_sm20_rcp_rn_f32_slowpath)
        /*0068*/ 	.word	0x00000000


	//----- nvinfo : EIATTR_FRAME_SIZE
	.align		4
.L_26:
        /*006c*/ 	.byte	0x04, 0x11
        /*006e*/ 	.short	(.L_28 - .L_27)
	.align		4
.L_27:
        /*0070*/ 	.word	index@(_Z9batchNormPfS_S_S_S_S_S_S_S_S_iiffbb)
        /*0074*/ 	.word	0x00000000


	//----- nvinfo : EIATTR_REGCOUNT
	.align		4
.L_28:
        /*0078*/ 	.byte	0x04, 0x2f
        /*007a*/ 	.short	(.L_30 - .L_29)
	.align		4
.L_29:
        /*007c*/ 	.word	index@(_Z14dropoutForwardPfS_S_ifm)
        /*0080*/ 	.word	0x0000001f


	//----- nvinfo : EIATTR_FRAME_SIZE
	.align		4
.L_30:
        /*0084*/ 	.byte	0x04, 0x11
        /*0086*/ 	.short	(.L_32 - .L_31)
	.align		4
.L_31:
        /*0088*/ 	.word	index@($__internal_0_$__cuda_sm3x_div_rn_noftz_f32_slowpath)
        /*008c*/ 	.word	0x00000030


	//----- nvinfo : EIATTR_FRAME_SIZE
	.align		4
.L_32:
        /*0090*/ 	.byte	0x04, 0x11
        /*0092*/ 	.short	(.L_34 - .L_33)
	.align		4
.L_33:
        /*0094*/ 	.word	index@(_Z14dropoutForwardPfS_S_ifm)
        /*0098*/ 	.word	0x00000030


	//----- nvinfo : EIATTR_REGCOUNT
	.align		4
.L_34:
        /*009c*/ 	.byte	0x04, 0x2f
        /*009e*/ 	.short	(.L_36 - .L_35)
	.align		4
.L_35:
        /*00a0*/ 	.word	index@(_Z16crossEntropyLossPfPiS_S_ii)
        /*00a4*/ 	.word	0x00000014


	//----- nvinfo : EIATTR_FRAME_SIZE
	.align		4
.L_36:
        /*00a8*/ 	.byte	0x04, 0x11
        /*00aa*/ 	.short	(.L_38 - .L_37)
	.align		4
.L_37:
        /*00ac*/ 	.word	index@(_Z16crossEntropyLossPfPiS_S_ii)
        /*00b0*/ 	.word	0x00000000


	//----- nvinfo : EIATTR_MIN_STACK_SIZE
	.align		4
.L_38:
        /*00b4*/ 	.byte	0x04, 0x12
        /*00b6*/ 	.short	(.L_40 - .L_39)
	.align		4
.L_39:
        /*00b8*/ 	.word	index@(_Z16crossEntropyLossPfPiS_S_ii)
        /*00bc*/ 	.word	0x00000000


	//----- nvinfo : EIATTR_MIN_STACK_SIZE
	.align		4
.L_40:
        /*00c0*/ 	.byte	0x04, 0x12
        /*00c2*/ 	.short	(.L_42 - .L_41)
	.align		4
.L_41:
        /*00c4*/ 	.word	index@(_Z14dropoutForwardPfS_S_ifm)
        /*00c8*/ 	.word	0x00000030


	//----- nvinfo : EIATTR_MIN_STACK_SIZE
	.align		4
.L_42:
        /*00cc*/ 	.byte	0x04, 0x12
        /*00ce*/ 	.short	(.L_44 - .L_43)
	.align		4
.L_43:
        /*00d0*/ 	.word	index@(_Z9batchNormPfS_S_S_S_S_S_S_S_S_iiffbb)
        /*00d4*/ 	.word	0x00000000


	//----- nvinfo : EIATTR_MIN_STACK_SIZE
	.align		4
.L_44:
        /*00d8*/ 	.byte	0x04, 0x12
        /*00da*/ 	.short	(.L_46 - .L_45)
	.align		4
.L_45:
        /*00dc*/ 	.word	index@(_Z14softmaxForwardPfS_ii)
        /*00e0*/ 	.word	0x00000000


	//----- nvinfo : EIATTR_MIN_STACK_SIZE
	.align		4
.L_46:
        /*00e4*/ 	.byte	0x04, 0x12
        /*00e6*/ 	.short	(.L_48 - .L_47)
	.align		4
.L_47:
        /*00e8*/ 	.word	index@(_Z4ReluPfS_ifb)
        /*00ec*/ 	.word	0x00000000
.L_48:


//--------------------- .nv.compat                --------------------------
	.section	.nv.compat,"",@"SHT_CUDA_COMPAT_INFO"
	.align	4
        /*0000*/ 	.byte	0x02, 0x09, 0x00, 0x00, 0x02, 0x02, 0x01, 0x00, 0x02, 0x05, 0x05, 0x00, 0x03, 0x07, 0x01, 0x01
        /*0010*/ 	.byte	0x02, 0x03, 0x00, 0x00, 0x02, 0x06, 0x01, 0x00, 0x04, 0x0b, 0x08, 0x00, 0x01, 0x00, 0x00, 0x00
        /*0020*/ 	.byte	0x00, 0x00, 0x00, 0x00


//--------------------- .nv.info._Z16crossEntropyLossPfPiS_S_ii --------------------------
	.section	.nv.info._Z16crossEntropyLossPfPiS_S_ii,"",@"SHT_CUDA_INFO"
	.sectionflags	@""
	.align	4


	//----- nvinfo : EIATTR_CUDA_API_VERSION
	.align		4
        /*0000*/ 	.byte	0x04, 0x37
        /*0002*/ 	.short	(.L_50 - .L_49)
.L_49:
        /*0004*/ 	.word	0x00000082


	//----- nvinfo : EIATTR_KPARAM_INFO
	.align		4
.L_50:
        /*0008*/ 	.byte	0x04, 0x17
        /*000a*/ 	.short	(.L_52 - .L_51)
.L_51:
        /*000c*/ 	.word	0x00000000
        /*0010*/ 	.short	0x0005
        /*0012*/ 	.short	0x0024
        /*0014*/ 	.byte	0x00, 0xf0, 0x11, 0x00


	//----- nvinfo : EIATTR_KPARAM_INFO
	.align		4
.L_52:
        /*0018*/ 	.byte	0x04, 0x17
        /*001a*/ 	.short	(.L_54 - .L_53)
.L_53:
        /*001c*/ 	.word	0x00000000
        /*0020*/ 	.short	0x0004
        /*0022*/ 	.short	0x0020
        /*0024*/ 	.byte	0x00, 0xf0, 0x11, 0x00


	//----- nvinfo : EIATTR_KPARAM_INFO
	.align		4
.L_54:
        /*0028*/ 	.byte	0x04, 0x17
        /*002a*/ 	.short	(.L_56 - .L_55)
.L_55:
        /*002c*/ 	.word	0x00000000
        /*0030*/ 	.short	0x0003
        /*0032*/ 	.short	0x0018
        /*0034*/ 	.byte	0x00, 0xf5, 0x21, 0x00


	//----- nvinfo : EIATTR_KPARAM_INFO
	.align		4
.L_56:
        /*0038*/ 	.byte	0x04, 0x17
        /*003a*/ 	.short	(.L_58 - .L_57)
.L_57:
        /*003c*/ 	.word	0x00000000
        /*0040*/ 	.short	0x0002
        /*0042*/ 	.short	0x0010
        /*0044*/ 	.byte	0x00, 0xf5, 0x21, 0x00


	//----- nvinfo : EIATTR_KPARAM_INFO
	.align		4
.L_58:
        /*0048*/ 	.byte	0x04, 0x17
        /*004a*/ 	.short	(.L_60 - .L_59)
.L_59:
        /*004c*/ 	.word	0x00000000
        /*0050*/ 	.short	0x0001
        /*0052*/ 	.short	0x0008
        /*0054*/ 	.byte	0x00, 0xf5, 0x21, 0x00


	//----- nvinfo : EIATTR_KPARAM_INFO
	.align		4
.L_60:
        /*0058*/ 	.byte	0x04, 0x17
        /*005a*/ 	.short	(.L_62 - .L_61)
.L_61:
        /*005c*/ 	.word	0x00000000
        /*0060*/ 	.short	0x0000
        /*0062*/ 	.short	0x0000
        /*0064*/ 	.byte	0x00, 0xf5, 0x21, 0x00


	//----- nvinfo : EIATTR_SPARSE_MMA_MASK
	.align		4
.L_62:
        /*0068*/ 	.byte	0x03, 0x50
        /*006a*/ 	.short	0x0000


	//----- nvinfo : EIATTR_MAXREG_COUNT
	.align		4
        /*006c*/ 	.byte	0x03, 0x1b
        /*006e*/ 	.short	0x00ff


	//----- nvinfo : EIATTR_MERCURY_ISA_VERSION
	.align		4
        /*0070*/ 	.byte	0x03, 0x5f
        /*0072*/ 	.short	0x0101


	//----- nvinfo : EIATTR_VRC_CTA_INIT_COUNT
	.align		4
        /*0074*/ 	.byte	0x02, 0x4a
	.zero		1
	.zero		1


	//----- nvinfo : EIATTR_EXIT_INSTR_OFFSETS
	.align		4
        /*0078*/ 	.byte	0x04, 0x1c
        /*007a*/ 	.short	(.L_64 - .L_63)


	//   ....[0]....
.L_63:
        /*007c*/ 	.word	0x00000070


	//   ....[1]....
        /*0080*/ 	.word	0x000002c0


	//   ....[2]....
        /*0084*/ 	.word	0x00000a60


	//   ....[3]....
        /*0088*/ 	.word	0x00000df0


	//   ....[4]....
        /*008c*/ 	.word	0x00001000


	//   ....[5]....
        /*0090*/ 	.word	0x00001110


	//----- nvinfo : EIATTR_CBANK_PARAM_SIZE
	.align		4
.L_64:
        /*0094*/ 	.byte	0x03, 0x19
        /*0096*/ 	.short	0x0028


	//----- nvinfo : EIATTR_PARAM_CBANK
	.align		4
        /*0098*/ 	.byte	0x04, 0x0a
        /*009a*/ 	.short	(.L_66 - .L_65)
	.align		4
.L_65:
        /*009c*/ 	.word	index@(.nv.constant0._Z16crossEntropyLossPfPiS_S_ii)
        /*00a0*/ 	.short	0x0380
        /*00a2*/ 	.short	0x0028


	//----- nvinfo : EIATTR_SW_WAR
	.align		4
.L_66:
        /*00a4*/ 	.byte	0x04, 0x36
        /*00a6*/ 	.short	(.L_68 - .L_67)
.L_67:
        /*00a8*/ 	.word	0x00000008
.L_68:


//--------------------- .nv.info._Z14dropoutForwardPfS_S_ifm --------------------------
	.section	.nv.info._Z14dropoutForwardPfS_S_ifm,"",@"SHT_CUDA_INFO"
	.sectionflags	@""
	.align	4


	//----- nvinfo : EIATTR_CUDA_API_VERSION
	.align		4
        /*0000*/ 	.byte	0x04, 0x37
        /*0002*/ 	.short	(.L_70 - .L_69)
.L_69:
        /*0004*/ 	.word	0x00000082


	//----- nvinfo : EIATTR_KPARAM_INFO
	.align		4
.L_70:
        /*0008*/ 	.byte	0x04, 0x17
        /*000a*/ 	.short	(.L_72 - .L_71)
.L_71:
        /*000c*/ 	.word	0x00000000
        /*0010*/ 	.short	0x0005
        /*0012*/ 	.short	0x0020
        /*0014*/ 	.byte	0x00, 0xf0, 0x21, 0x00


	//----- nvinfo : EIATTR_KPARAM_INFO
	.align		4
.L_72:
        /*0018*/ 	.byte	0x04, 0x17
        /*001a*/ 	.short	(.L_74 - .L_73)
.L_73:
        /*001c*/ 	.word	0x00000000
        /*0020*/ 	.short	0x0004
        /*0022*/ 	.short	0x001c
        /*0024*/ 	.byte	0x00, 0xf0, 0x11, 0x00


	//----- nvinfo : EIATTR_KPARAM_INFO
	.align		4
.L_74:
        /*0028*/ 	.byte	0x04, 0x17
        /*002a*/ 	.short	(.L_76 - .L_75)
.L_75:
        /*002c*/ 	.word	0x00000000
        /*0030*/ 	.short	0x0003
        /*0032*/ 	.short	0x0018
        /*0034*/ 	.byte	0x00, 0xf0, 0x11, 0x00


	//----- nvinfo : EIATTR_KPARAM_INFO
	.align		4
.L_76:
        /*0038*/ 	.byte	0x04, 0x17
        /*003a*/ 	.short	(.L_78 - .L_77)
.L_77:
        /*003c*/ 	.word	0x00000000
        /*0040*/ 	.short	0x0002
        /*0042*/ 	.short	0x0010
        /*0044*/ 	.byte	0x00, 0xf5, 0x21, 0x00


	//----- nvinfo : EIATTR_KPARAM_INFO
	.align		4
.L_78:
        /*0048*/ 	.byte	0x04, 0x17
        /*004a*/ 	.short	(.L_80 - .L_79)
.L_79:
        /*004c*/ 	.word	0x00000000
        /*0050*/ 	.short	0x0001
        /*0052*/ 	.short	0x0008
        /*0054*/ 	.byte	0x00, 0xf5, 0x21, 0x00


	//----- nvinfo : EIATTR_KPARAM_INFO
	.align		4
.L_80:
        /*0058*/ 	.byte	0x04, 0x17
        /*005a*/ 	.short	(.L_82 - .L_81)
.L_81:
        /*005c*/ 	.word	0x00000000
        /*0060*/ 	.short	0x0000
        /*0062*/ 	.short	0x0000
        /*0064*/ 	.byte	0x00, 0xf5, 0x21, 0x00


	//----- nvinfo : EIATTR_SPARSE_MMA_MASK
	.align		4
.L_82:
        /*0068*/ 	.byte	0x03, 0x50
        /*006a*/ 	.short	0x0000


	//----- nvinfo : EIATTR_MAXREG_COUNT
	.align		4
        /*006c*/ 	.byte	0x03, 0x1b
        /*006e*/ 	.short	0x00ff


	//----- nvinfo : EIATTR_MERCURY_ISA_VERSION
	.align		4
        /*0070*/ 	.byte	0x03, 0x5f
        /*0072*/ 	.short	0x0101


	//----- nvinfo : EIATTR_VRC_CTA_INIT_COUNT
	.align		4
        /*0074*/ 	.byte	0x02, 0x4a
	.zero		1
	.zero		1


	//----- nvinfo : EIATTR_EXIT_INSTR_OFFSETS
	.align		4
        /*0078*/ 	.byte	0x04, 0x1c
        /*007a*/ 	.short	(.L_84 - .L_83)


	//   ....[0]....
.L_83:
        /*007c*/ 	.word	0x000029c0


	//   ....[1]....
        /*0080*/ 	.word	0x000029e0


	//   ....[2]....
        /*0084*/ 	.word	0x00002a50


	//----- nvinfo : EIATTR_CRS_STACK_SIZE
	.align		4
.L_84:
        /*0088*/ 	.byte	0x04, 0x1e
        /*008a*/ 	.short	(.L_86 - .L_85)
.L_85:
        /*008c*/ 	.word	0x00000000


	//----- nvinfo : EIATTR_CBANK_PARAM_SIZE
	.align		4
.L_86:
        /*0090*/ 	.byte	0x03, 0x19
        /*0092*/ 	.short	0x0028


	//----- nvinfo : EIATTR_PARAM_CBANK
	.align		4
        /*0094*/ 	.byte	0x04, 0x0a
        /*0096*/ 	.short	(.L_88 - .L_87)
	.align		4
.L_87:
        /*0098*/ 	.word	index@(.nv.constant0._Z14dropoutForwardPfS_S_ifm)
        /*009c*/ 	.short	0x0380
        /*009e*/ 	.short	0x0028


	//----- nvinfo : EIATTR_SW_WAR
	.align		4
.L_88:
        /*00a0*/ 	.byte	0x04, 0x36
        /*00a2*/ 	.short	(.L_90 - .L_89)
.L_89:
        /*00a4*/ 	.word	0x00000008
.L_90:


//--------------------- .nv.info._Z9batchNormPfS_S_S_S_S_S_S_S_S_iiffbb --------------------------
	.section	.nv.info._Z9batchNormPfS_S_S_S_S_S_S_S_S_iiffbb,"",@"SHT_CUDA_INFO"
	.sectionflags	@""
	.align	4


	//----- nvinfo : EIATTR_CUDA_API_VERSION
	.align		4
        /*0000*/ 	.byte	0x04, 0x37
        /*0002*/ 	.short	(.L_92 - .L_91)
.L_91:
        /*0004*/ 	.word	0x00000082


	//----- nvinfo : EIATTR_KPARAM_INFO
	.align		4
.L_92:
        /*0008*/ 	.byte	0x04, 0x17
        /*000a*/ 	.short	(.L_94 - .L_93)
.L_93:
        /*000c*/ 	.word	0x00000000
        /*0010*/ 	.short	0x000f
        /*0012*/ 	.short	0x0061
        /*0014*/ 	.byte	0x00, 0xf0, 0x05, 0x00


	//----- nvinfo : EIATTR_KPARAM_INFO
	.align		4
.L_94:
        /*0018*/ 	.byte	0x04, 0x17
        /*001a*/ 	.short	(.L_96 - .L_95)
.L_95:
        /*001c*/ 	.word	0x00000000
        /*0020*/ 	.short	0x000e
        /*0022*/ 	.short	0x0060
        /*0024*/ 	.byte	0x00, 0xf0, 0x05, 0x00


	//----- nvinfo : EIATTR_KPARAM_INFO
	.align		4
.L_96:
        /*0028*/ 	.byte	0x04, 0x17
        /*002a*/ 	.short	(.L_98 - .L_97)
.L_97:
        /*002c*/ 	.word	0x00000000
        /*0030*/ 	.short	0x000d
        /*0032*/ 	.short	0x005c
        /*0034*/ 	.byte	0x00, 0xf0, 0x11, 0x00


	//----- nvinfo : EIATTR_KPARAM_INFO
	.align		4
.L_98:
        /*0038*/ 	.byte	0x04, 0x17
        /*003a*/ 	.short	(.L_100 - .L_99)
.L_99:
        /*003c*/ 	.word	0x00000000
        /*0040*/ 	.short	0x000c
        /*0042*/ 	.short	0x0058
        /*0044*/ 	.byte	0x00, 0xf0, 0x11, 0x00


	//----- nvinfo : EIATTR_KPARAM_INFO
	.align		4
.L_100:
        /*0048*/ 	.byte	0x04, 0x17
        /*004a*/ 	.short	(.L_102 - .L_101)
.L_101:
        /*004c*/ 	.word	0x00000000
        /*0050*/ 	.short	0x000b
        /*0052*/ 	.short	0x0054
        /*0054*/ 	.byte	0x00, 0xf0, 0x11, 0x00


	//----- nvinfo : EIATTR_KPARAM_INFO
	.align		4
.L_102:
        /*0058*/ 	.byte	0x04, 0x17
        /*005a*/ 	.short	(.L_104 - .L_103)
.L_103:
        /*005c*/ 	.word	0x00000000
        /*0060*/ 	.short	0x000a
        /*0062*/ 	.short	0x0050
        /*0064*/ 	.byte	0x00, 0xf0, 0x11, 0x00


	//----- nvinfo : EIATTR_KPARAM_INFO
	.align		4
.L_104:
        /*0068*/ 	.byte	0x04, 0x17
        /*006a*/ 	.short	(.L_106 - .L_105)
.L_105:
        /*006c*/ 	.word	0x00000000
        /*0070*/ 	.short	0x0009
        /*0072*/ 	.short	0x0048
        /*0074*/ 	.byte	0x00, 0xf5, 0x21, 0x00


	//----- nvinfo : EIATTR_KPARAM_INFO
	.align		4
.L_106:
        /*0078*/ 	.byte	0x04, 0x17
        /*007a*/ 	.short	(.L_108 - .L_107)
.L_107:
        /*007c*/ 	.word	0x00000000
        /*0080*/ 	.short	0x0008
        /*0082*/ 	.short	0x0040
        /*0084*/ 	.byte	0x00, 0xf5, 0x21, 0x00


	//----- nvinfo : EIATTR_KPARAM_INFO
	.align		4
.L_108:
        /*0088*/ 	.byte	0x04, 0x17
        /*008a*/ 	.short	(.L_110 - .L_109)
.L_109:
        /*008c*/ 	.word	0x00000000
        /*0090*/ 	.short	0x0007
        /*0092*/ 	.short	0x0038
        /*0094*/ 	.byte	0x00, 0xf5, 0x21, 0x00


	//----- nvinfo : EIATTR_KPARAM_INFO
	.align		4
.L_110:
        /*0098*/ 	.byte	0x04, 0x17
        /*009a*/ 	.short	(.L_112 - .L_111)
.L_111:
        /*009c*/ 	.word	0x00000000
        /*00a0*/ 	.short	0x0006
        /*00a2*/ 	.short	0x0030
        /*00a4*/ 	.byte	0x00, 0xf5, 0x21, 0x00


	//----- nvinfo : EIATTR_KPARAM_INFO
	.align		4
.L_112:
        /*00a8*/ 	.byte	0x04, 0x17
        /*00aa*/ 	.short	(.L_114 - .L_113)
.L_113:
        /*00ac*/ 	.word	0x00000000
        /*00b0*/ 	.short	0x0005
        /*00b2*/ 	.short	0x0028
        /*00b4*/ 	.byte	0x00, 0xf5, 0x21, 0x00


	//----- nvinfo : EIATTR_KPARAM_INFO
	.align		4
.L_114:
        /*00b8*/ 	.byte	0x04, 0x17
        /*00ba*/ 	.short	(.L_116 - .L_115)
.L_115:
        /*00bc*/ 	.word	0x00000000
        /*00c0*/ 	.short	0x0004
        /*00c2*/ 	.short	0x0020
        /*00c4*/ 	.byte	0x00, 0xf5, 0x21, 0x00


	//----- nvinfo : EIATTR_KPARAM_INFO
	.align		4
.L_116:
        /*00c8*/ 	.byte	0x04, 0x17
        /*00ca*/ 	.short	(.L_118 - .L_117)
.L_117:
        /*00cc*/ 	.word	0x00000000
        /*00d0*/ 	.short	0x0003
        /*00d2*/ 	.short	0x0018
        /*00d4*/ 	.byte	0x00, 0xf5, 0x21, 0x00


	//----- nvinfo : EIATTR_KPARAM_INFO
	.align		4
.L_118:
        /*00d8*/ 	.byte	0x04, 0x17
        /*00da*/ 	.short	(.L_120 - .L_119)
.L_119:
        /*00dc*/ 	.word	0x00000000
        /*00e0*/ 	.short	0x0002
        /*00e2*/ 	.short	0x0010
        /*00e4*/ 	.byte	0x00, 0xf5, 0x21, 0x00


	//----- nvinfo : EIATTR_KPARAM_INFO
	.align		4
.L_120:
        /*00e8*/ 	.byte	0x04, 0x17
        /*00ea*/ 	.short	(.L_122 - .L_121)
.L_121:
        /*00ec*/ 	.word	0x00000000
        /*00f0*/ 	.short	0x0001
        /*00f2*/ 	.short	0x0008
        /*00f4*/ 	.byte	0x00, 0xf5, 0x21, 0x00


	//----- nvinfo : EIATTR_KPARAM_INFO
	.align		4
.L_122:
        /*00f8*/ 	.byte	0x04, 0x17
        /*00fa*/ 	.short	(.L_124 - .L_123)
.L_123:
        /*00fc*/ 	.word	0x00000000
        /*0100*/ 	.short	0x0000
        /*0102*/ 	.short	0x0000
        /*0104*/ 	.byte	0x00, 0xf5, 0x21, 0x00


	//----- nvinfo : EIATTR_SPARSE_MMA_MASK
	.align		4
.L_124:
        /*0108*/ 	.byte	0x03, 0x50
        /*010a*/ 	.short	0x0000


	//----- nvinfo : EIATTR_MAXREG_COUNT
	.align		4
        /*010c*/ 	.byte	0x03, 0x1b
        /*010e*/ 	.short	0x00ff


	//----- nvinfo : EIATTR_MERCURY_ISA_VERSION
	.align		4
        /*0110*/ 	.byte	0x03, 0x5f
        /*0112*/ 	.short	0x0101


	//----- nvinfo : EIATTR_VRC_CTA_INIT_COUNT
	.align		4
        /*0114*/ 	.byte	0x02, 0x4a
	.zero		1
	.zero		1


	//----- nvinfo : EIATTR_EXIT_INSTR_OFFSETS
	.align		4
        /*0118*/ 	.byte	0x04, 0x1c
        /*011a*/ 	.short	(.L_126 - .L_125)


	//   ....[0]....
.L_125:
        /*011c*/ 	.word	0x00000040


	//   ....[1]....
        /*0120*/ 	.word	0x00001750


	//   ....[2]....
        /*0124*/ 	.word	0x00001d30


	//   ....[3]....
        /*0128*/ 	.word	0x00002010


	//   ....[4]....
        /*012c*/ 	.word	0x000021d0


	//   ....[5]....
        /*0130*/ 	.word	0x000022b0


	//   ....[6]....
        /*0134*/ 	.word	0x00007320


	//   ....[7]....
        /*0138*/ 	.word	0x00008110


	//   ....[8]....
        /*013c*/ 	.word	0x00008810


	//   ....[9]....
        /*0140*/ 	.word	0x00008bf0


	//   ....[10]....
        /*0144*/ 	.word	0x00008dd0


	//   ....[11]....
        /*0148*/ 	.word	0x00008fc0


	//   ....[12]....
        /*014c*/ 	.word	0x00009630


	//   ....[13]....
        /*0150*/ 	.word	0x00009950


	//   ....[14]....
        /*0154*/ 	.word	0x00009b30


	//   ....[15]....
        /*0158*/ 	.word	0x00009c20


	//----- nvinfo : EIATTR_CRS_STACK_SIZE
	.align		4
.L_126:
        /*015c*/ 	.byte	0x04, 0x1e
        /*015e*/ 	.short	(.L_128 - .L_127)
.L_127:
        /*0160*/ 	.word	0x00000000


	//----- nvinfo : EIATTR_CBANK_PARAM_SIZE
	.align		4
.L_128:
        /*0164*/ 	.byte	0x03, 0x19
        /*0166*/ 	.short	0x0062


	//----- nvinfo : EIATTR_PARAM_CBANK
	.align		4
        /*0168*/ 	.byte	0x04, 0x0a
        /*016a*/ 	.short	(.L_130 - .L_129)
	.align		4
.L_129:
        /*016c*/ 	.word	index@(.nv.constant0._Z9batchNormPfS_S_S_S_S_S_S_S_S_iiffbb)
        /*0170*/ 	.short	0x0380
        /*0172*/ 	.short	0x0062


	//----- nvinfo : EIATTR_SW_WAR
	.align		4
.L_130:
        /*0174*/ 	.byte	0x04, 0x36
        /*0176*/ 	.short	(.L_132 - .L_131)
.L_131:
        /*0178*/ 	.word	0x00000008
.L_132:


//--------------------- .nv.info._Z14softmaxForwardPfS_ii --------------------------
	.section	.nv.info._Z14softmaxForwardPfS_ii,"",@"SHT_CUDA_INFO"
	.sectionflags	@""
	.align	4


	//----- nvinfo : EIATTR_CUDA_API_VERSION
	.align		4
        /*0000*/ 	.byte	0x04, 0x37
        /*0002*/ 	.short	(.L_134 - .L_133)
.L_133:
        /*0004*/ 	.word	0x00000082


	//----- nvinfo : EIATTR_KPARAM_INFO
	.align		4
.L_134:
        /*0008*/ 	.byte	0x04, 0x17
        /*000a*/ 	.short	(.L_136 - .L_135)
.L_135:
        /*000c*/ 	.word	0x00000000
        /*0010*/ 	.short	0x0003
        /*0012*/ 	.short	0x0014
        /*0014*/ 	.byte	0x00, 0xf0, 0x11, 0x00


	//----- nvinfo : EIATTR_KPARAM_INFO
	.align		4
.L_136:
        /*0018*/ 	.byte	0x04, 0x17
        /*001a*/ 	.short	(.L_138 - .L_137)
.L_137:
        /*001c*/ 	.word	0x00000000
        /*0020*/ 	.short	0x0002
        /*0022*/ 	.short	0x0010
        /*0024*/ 	.byte	0x00, 0xf0, 0x11, 0x00


	//----- nvinfo : EIATTR_KPARAM_INFO
	.align		4
.L_138:
        /*0028*/ 	.byte	0x04, 0x17
        /*002a*/ 	.short	(.L_140 - .L_139)
.L_139:
        /*002c*/ 	.word	0x00000000
        /*0030*/ 	.short	0x0001
        /*0032*/ 	.short	0x0008
        /*0034*/ 	.byte	0x00, 0xf5, 0x21, 0x00


	//----- nvinfo : EIATTR_KPARAM_INFO
	.align		4
.L_140:
        /*0038*/ 	.byte	0x04, 0x17
        /*003a*/ 	.short	(.L_142 - .L_141)
.L_141:
        /*003c*/ 	.word	0x00000000
        /*0040*/ 	.short	0x0000
        /*0042*/ 	.short	0x0000
        /*0044*/ 	.byte	0x00, 0xf5, 0x21, 0x00


	//----- nvinfo : EIATTR_SPARSE_MMA_MASK
	.align		4
.L_142:
        /*0048*/ 	.byte	0x03, 0x50
        /*004a*/ 	.short	0x0000


	//----- nvinfo : EIATTR_MAXREG_COUNT
	.align		4
        /*004c*/ 	.byte	0x03, 0x1b
        /*004e*/ 	.short	0x00ff


	//----- nvinfo : EIATTR_MERCURY_ISA_VERSION
	.align		4
        /*0050*/ 	.byte	0x03, 0x5f
        /*0052*/ 	.short	0x0101


	//----- nvinfo : EIATTR_VRC_CTA_INIT_COUNT
	.align		4
        /*0054*/ 	.byte	0x02, 0x4a
	.zero		1
	.zero		1


	//----- nvinfo : EIATTR_EXIT_INSTR_OFFSETS
	.align		4
        /*0058*/ 	.byte	0x04, 0x1c
        /*005a*/ 	.short	(.L_144 - .L_143)


	//   ....[0]....
.L_143:
        /*005c*/ 	.word	0x00000040


	//   ....[1]....
        /*0060*/ 	.word	0x000015d0


	//   ....[2]....
        /*0064*/ 	.word	0x00002470


	//   ....[3]....
        /*0068*/ 	.word	0x00002bb0


	//   ....[4]....
        /*006c*/ 	.word	0x00002fb0


	//   ....[5]....
        /*0070*/ 	.word	0x00003160


	//----- nvinfo : EIATTR_CRS_STACK_SIZE
	.align		4
.L_144:
        /*0074*/ 	.byte	0x04, 0x1e
        /*0076*/ 	.short	(.L_146 - .L_145)
.L_145:
        /*0078*/ 	.word	0x00000000


	//----- nvinfo : EIATTR_CBANK_PARAM_SIZE
	.align		4
.L_146:
        /*007c*/ 	.byte	0x03, 0x19
        /*007e*/ 	.short	0x0018


	//----- nvinfo : EIATTR_PARAM_CBANK
	.align		4
        /*0080*/ 	.byte	0x04, 0x0a
        /*0082*/ 	.short	(.L_148 - .L_147)
	.align		4
.L_147:
        /*0084*/ 	.word	index@(.nv.constant0._Z14softmaxForwardPfS_ii)
        /*0088*/ 	.short	0x0380
        /*008a*/ 	.short	0x0018


	//----- nvinfo : EIATTR_SW_WAR
	.align		4
.L_148:
        /*008c*/ 	.byte	0x04, 0x36
        /*008e*/ 	.short	(.L_150 - .L_149)
.L_149:
        /*0090*/ 	.word	0x00000008
.L_150:


//--------------------- .nv.info._Z4ReluPfS_ifb   --------------------------
	.section	.nv.info._Z4ReluPfS_ifb,"",@"SHT_CUDA_INFO"
	.sectionflags	@""
	.align	4


	//----- nvinfo : EIATTR_CUDA_API_VERSION
	.align		4
        /*0000*/ 	.byte	0x04, 0x37
        /*0002*/ 	.short	(.L_152 - .L_151)
.L_151:
        /*0004*/ 	.word	0x00000082


	//----- nvinfo : EIATTR_KPARAM_INFO
	.align		4
.L_152:
        /*0008*/ 	.byte	0x04, 0x17
        /*000a*/ 	.short	(.L_154 - .L_153)
.L_153:
        /*000c*/ 	.word	0x00000000
        /*0010*/ 	.short	0x0004
        /*0012*/ 	.short	0x0018
        /*0014*/ 	.byte	0x00, 0xf0, 0x05, 0x00


	//----- nvinfo : EIATTR_KPARAM_INFO
	.align		4
.L_154:
        /*0018*/ 	.byte	0x04, 0x17
        /*001a*/ 	.short	(.L_156 - .L_155)
.L_155:
        /*001c*/ 	.word	0x00000000
        /*0020*/ 	.short	0x0003
        /*0022*/ 	.short	0x0014
        /*0024*/ 	.byte	0x00, 0xf0, 0x11, 0x00


	//----- nvinfo : EIATTR_KPARAM_INFO
	.align		4
.L_156:
        /*0028*/ 	.byte	0x04, 0x17
        /*002a*/ 	.short	(.L_158 - .L_157)
.L_157:
        /*002c*/ 	.word	0x00000000
        /*0030*/ 	.short	0x0002
        /*0032*/ 	.short	0x0010
        /*0034*/ 	.byte	0x00, 0xf0, 0x11, 0x00


	//----- nvinfo : EIATTR_KPARAM_INFO
	.align		4
.L_158:
        /*0038*/ 	.byte	0x04, 0x17
        /*003a*/ 	.short	(.L_160 - .L_159)
.L_159:
        /*003c*/ 	.word	0x00000000
        /*0040*/ 	.short	0x0001
        /*0042*/ 	.short	0x0008
        /*0044*/ 	.byte	0x00, 0xf5, 0x21, 0x00


	//----- nvinfo : EIATTR_KPARAM_INFO
	.align		4
.L_160:
        /*0048*/ 	.byte	0x04, 0x17
        /*004a*/ 	.short	(.L_162 - .L_161)
.L_161:
        /*004c*/ 	.word	0x00000000
        /*0050*/ 	.short	0x0000
        /*0052*/ 	.short	0x0000
        /*0054*/ 	.byte	0x00, 0xf5, 0x21, 0x00


	//----- nvinfo : EIATTR_SPARSE_MMA_MASK
	.align		4
.L_162:
        /*0058*/ 	.byte	0x03, 0x50
        /*005a*/ 	.short	0x0000


	//----- nvinfo : EIATTR_MAXREG_COUNT
	.align		4
        /*005c*/ 	.byte	0x03, 0x1b
        /*005e*/ 	.short	0x00ff


	//----- nvinfo : EIATTR_MERCURY_ISA_VERSION
	.align		4
        /*0060*/ 	.byte	0x03, 0x5f
        /*0062*/ 	.short	0x0101


	//----- nvinfo : EIATTR_VRC_CTA_INIT_COUNT
	.align		4
        /*0064*/ 	.byte	0x02, 0x4a
	.zero		1
	.zero		1


	//----- nvinfo : EIATTR_EXIT_INSTR_OFFSETS
	.align		4
        /*0068*/ 	.byte	0x04, 0x1c
        /*006a*/ 	.short	(.L_164 - .L_163)


	//   ....[0]....
.L_163:
        /*006c*/ 	.word	0x00000070


	//   ....[1]....
        /*0070*/ 	.word	0x00000160


	//   ....[2]....
        /*0074*/ 	.word	0x00000220


	//----- nvinfo : EIATTR_CBANK_PARAM_SIZE
	.align		4
.L_164:
        /*0078*/ 	.byte	0x03, 0x19
        /*007a*/ 	.short	0x0019


	//----- nvinfo : EIATTR_PARAM_CBANK
	.align		4
        /*007c*/ 	.byte	0x04, 0x0a
        /*007e*/ 	.short	(.L_166 - .L_165)
	.align		4
.L_165:
        /*0080*/ 	.word	index@(.nv.constant0._Z4ReluPfS_ifb)
        /*0084*/ 	.short	0x0380
        /*0086*/ 	.short	0x0019


	//----- nvinfo : EIATTR_SW_WAR
	.align		4
.L_166:
        /*0088*/ 	.byte	0x04, 0x36
        /*008a*/ 	.short	(.L_168 - .L_167)
.L_167:
        /*008c*/ 	.word	0x00000008
.L_168:


//--------------------- .nv.callgraph             --------------------------
	.section	.nv.callgraph,"",@"SHT_CUDA_CALLGRAPH"
	.align	4
	.sectionentsize	8
	.align		4
        /*0000*/ 	.word	0x00000000
	.align		4
        /*0004*/ 	.word	0xffffffff
	.align		4
        /*0008*/ 	.word	0x00000000
	.align		4
        /*000c*/ 	.word	0xfffffffe
	.align		4
        /*0010*/ 	.word	0x00000000
	.align		4
        /*0014*/ 	.word	0xfffffffd
	.align		4
        /*0018*/ 	.word	0x00000000
	.align		4
        /*001c*/ 	.word	0xfffffffc


//--------------------- .nv.constant4             --------------------------
	.section	.nv.constant4,"a",@progbits
	.align	8
	.align		8
.nv.constant4:
        /*0000*/ 	.dword	precalc_xorwow_matrix
	.align		8
        /*0008*/ 	.dword	precalc_xorwow_offset_matrix
	.align		8
        /*0010*/ 	.dword	mrg32k3aM1
	.align		8
        /*0018*/ 	.dword	mrg32k3aM2
	.align		8
        /*0020*/ 	.dword	mrg32k3aM1SubSeq
	.align		8
        /*0028*/ 	.dword	mrg32k3aM2SubSeq
	.align		8
        /*0030*/ 	.dword	mrg32k3aM1Seq
	.align		8
        /*0038*/ 	.dword	mrg32k3aM2Seq


//--------------------- .nv.constant3             --------------------------
	.section	.nv.constant3,"a",@progbits
	.align	8
.nv.constant3:
	.type		__cr_lgamma_table,@object
	.size		__cr_lgamma_table,(.L_8 - __cr_lgamma_table)
__cr_lgamma_table:
        /*0000*/ 	.byte	0x00, 0x00, 0x00, 0x00, 0x00, 0x00, 0x00, 0x00, 0x00, 0x00, 0x00, 0x00, 0x00, 0x00, 0x00, 0x00
        /*0010*/ 	.byte	0xef, 0x39, 0xfa, 0xfe, 0x42, 0x2e, 0xe6, 0x3f, 0x02, 0x20, 0x2a, 0xfa, 0x0b, 0xab, 0xfc, 0x3f
        /*0020*/ 	.byte	0xf9, 0x2c, 0x92, 0x7c, 0xa7, 0x6c, 0x09, 0x40, 0xc9, 0x79, 0x44, 0x3c, 0x64, 0x26, 0x13, 0x40
        /*0030*/ 	.byte	0xca, 0x01, 0xcf, 0x3a, 0x27, 0x51, 0x1a, 0x40, 0x30, 0xcc, 0x2d, 0xf3, 0xe1, 0x0c, 0x21, 0x40
        /*0040*/ 	.byte	0x0d, 0xb7, 0xfc, 0x82, 0x8e, 0x35, 0x25, 0x40
.L_8:


//--------------------- .text._Z16crossEntropyLossPfPiS_S_ii --------------------------
	.section	.text._Z16crossEntropyLossPfPiS_S_ii,"ax",@progbits
	.align	128
        .global         _Z16crossEntropyLossPfPiS_S_ii
        .type           _Z16crossEntropyLossPfPiS_S_ii,@function
        .size           _Z16crossEntropyLossPfPiS_S_ii,(.L_x_209 - _Z16crossEntropyLossPfPiS_S_ii)
        .other          _Z16crossEntropyLossPfPiS_S_ii,@"STO_CUDA_ENTRY STV_DEFAULT"
_Z16crossEntropyLossPfPiS_S_ii:
.text._Z16crossEntropyLossPfPiS_S_ii:
[----:B------:R-:W-:Y:S01]  /*0000*/  LDC R1, c[0x0][0x37c] ;  /* 0x0000df00ff017b82 */ /* 0x000fe20000000800 */
[----:B------:R-:W0:Y:S07]  /*0010*/  S2R R0, SR_TID.X ;  /* 0x0000000000007919 */ /* 0x000e2e0000002100 */
[----:B------:R-:W0:Y:S01]  /*0020*/  S2UR UR4, SR_CTAID.X ;  /* 0x00000000000479c3 */ /* 0x000e220000002500 */
[----:B------:R-:W1:Y:S07]  /*0030*/  LDCU UR5, c[0x0][0x3a0] ;  /* 0x00007400ff0577ac */ /* 0x000e6e0008000800 */
[----:B------:R-:W0:Y:S02]  /*0040*/  LDC R5, c[0x0][0x360] ;  /* 0x0000d800ff057b82 */ /* 0x000e240000000800 */
[----:B0-----:R-:W-:-:S05]  /*0050*/  IMAD R5, R5, UR4, R0 ;  /* 0x0000000405057c24 */ /* 0x001fca000f8e0200 */
[----:B-1----:R-:W-:-:S13]  /*0060*/  ISETP.GE.AND P0, PT, R5, UR5, PT ;  /* 0x0000000505007c0c */ /* 0x002fda000bf06270 */
[----:B------:R-:W-:Y:S05]  /*0070*/  @P0 EXIT ;  /* 0x000000000000094d */ /* 0x000fea0003800000 */
[----:B------:R-:W0:Y:S01]  /*0080*/  LDC.64 R8, c[0x0][0x388] ;  /* 0x0000e200ff087b82 */ /* 0x000e220000000a00 */
[----:B------:R-:W1:Y:S07]  /*0090*/  LDCU.64 UR12, c[0x0][0x358] ;  /* 0x00006b00ff0c77ac */ /* 0x000e6e0008000a00 */
[----:B------:R-:W2:Y:S08]  /*00a0*/  LDC R6, c[0x0][0x3a4] ;  /* 0x0000e900ff067b82 */ /* 0x000eb00000000800 */
[----:B------:R-:W3:Y:S01]  /*00b0*/  LDC.64 R2, c[0x0][0x380] ;  /* 0x0000e000ff027b82 */ /* 0x000ee20000000a00 */
[----:B0-----:R-:W-:-:S05]  /*00c0*/  IMAD.WIDE R8, R5, 0x4, R8 ;  /* 0x0000000405087825 */ /* 0x001fca00078e0208 */
[----:B-1----:R-:W4:Y:S01]  /*00d0*/  LDG.E R4, desc[UR12][R8.64] ;  /* 0x0000000c08047981 */ /* 0x002f22000c1e1900 */
[----:B--2---:R-:W-:-:S04]  /*00e0*/  IMAD R5, R5, R6, RZ ;  /* 0x0000000605057224 */ /* 0x004fc800078e02ff */
[----:B----4-:R-:W-:-:S04]  /*00f0*/  IMAD.IADD R11, R4, 0x1, R5 ;  /* 0x00000001040b7824 */ /* 0x010fc800078e0205 */
[----:B---3--:R-:W-:-:S06]  /*0100*/  IMAD.WIDE R10, R11, 0x4, R2 ;  /* 0x000000040b0a7825 */ /* 0x008fcc00078e0202 */
[----:B------:R-:W2:Y:S01]  /*0110*/  LDG.E R10, desc[UR12][R10.64] ;  /* 0x0000000c0a0a7981 */ /* 0x000ea2000c1e1900 */
[----:B------:R-:W-:Y:S01]  /*0120*/  IMAD.MOV.U32 R9, RZ, RZ, 0x3e055027 ;  /* 0x3e055027ff097424 */ /* 0x000fe200078e00ff */
[----:B--2---:R-:W-:Y:S02]  /*0130*/  FMNMX R7, R10, 1.0000000036274937255e-15, !PT ;  /* 0x26901d7d0a077809 */ /* 0x004fe40007800000 */
[----:B------:R-:W-:Y:S02]  /*0140*/  MOV R10, 0x7f800000 ;  /* 0x7f800000000a7802 */ /* 0x000fe40000000f00 */
[C---:B------:R-:W-:Y:S01]  /*0150*/  ISETP.GT.U32.AND P0, PT, R7.reuse, 0x7f7fffff, PT ;  /* 0x7f7fffff0700780c */ /* 0x040fe20003f04070 */
[----:B------:R-:W-:-:S05]  /*0160*/  VIADD R0, R7, 0xc0d55555 ;  /* 0xc0d5555507007836 */ /* 0x000fca0000000000 */
[----:B------:R-:W-:-:S05]  /*0170*/  LOP3.LUT R0, R0, 0xff800000, RZ, 0xc0, !PT ;  /* 0xff80000000007812 */ /* 0x000fca00078ec0ff */
[----:B------:R-:W-:Y:S01]  /*0180*/  IMAD.IADD R12, R7, 0x1, -R0 ;  /* 0x00000001070c7824 */ /* 0x000fe200078e0a00 */
[----:B------:R-:W-:-:S03]  /*0190*/  I2FP.F32.S32 R0, R0 ;  /* 0x0000000000007245 */ /* 0x000fc60000201400 */
[----:B------:R-:W-:Y:S02]  /*01a0*/  FADD R12, R12, -1 ;  /* 0xbf8000000c0c7421 */ /* 0x000fe40000000000 */
[----:B------:R-:W-:Y:S02]  /*01b0*/  FFMA R0, R0, 1.1920928955078125e-07, RZ ;  /* 0x3400000000007823 */ /* 0x000fe400000000ff */
[----:B------:R-:W-:-:S04]  /*01c0*/  FFMA R9, R12, -R9, 0.14084610342979431152 ;  /* 0x3e1039f60c097423 */ /* 0x000fc80000000809 */
[----:B------:R-:W-:-:S04]  /*01d0*/  FFMA R9, R12, R9, -0.12148627638816833496 ;  /* 0xbdf8cdcc0c097423 */ /* 0x000fc80000000009 */
[----:B------:R-:W-:-:S04]  /*01e0*/  FFMA R9, R12, R9, 0.13980610668659210205 ;  /* 0x3e0f29550c097423 */ /* 0x000fc80000000009 */
[----:B------:R-:W-:-:S04]  /*01f0*/  FFMA R9, R12, R9, -0.16684235632419586182 ;  /* 0xbe2ad8b90c097423 */ /* 0x000fc80000000009 */
[----:B------:R-:W-:-:S04]  /*0200*/  FFMA R9, R12, R9, 0.20012299716472625732 ;  /* 0x3e4ced0b0c097423 */ /* 0x000fc80000000009 */
[----:B------:R-:W-:-:S04]  /*0210*/  FFMA R9, R12, R9, -0.24999669194221496582 ;  /* 0xbe7fff220c097423 */ /* 0x000fc80000000009 */
[----:B------:R-:W-:-:S04]  /*0220*/  FFMA R9, R12, R9, 0.33333182334899902344 ;  /* 0x3eaaaa780c097423 */ /* 0x000fc80000000009 */
[C---:B------:R-:W-:Y:S02]  /*0230*/  FFMA R11, R12.reuse, R9, -0.5 ;  /* 0xbf0000000c0b7423 */ /* 0x040fe40000000009 */
[----:B------:R-:W0:Y:S02]  /*0240*/  LDC.64 R8, c[0x0][0x390] ;  /* 0x0000e400ff087b82 */ /* 0x000e240000000a00 */
[----:B------:R-:W-:-:S04]  /*0250*/  FMUL R11, R12, R11 ;  /* 0x0000000b0c0b7220 */ /* 0x000fc80000400000 */
[----:B------:R-:W-:-:S04]  /*0260*/  FFMA R11, R12, R11, R12 ;  /* 0x0000000b0c0b7223 */ /* 0x000fc8000000000c */
[----:B------:R-:W-:Y:S01]  /*0270*/  FFMA R0, R0, 0.69314718246459960938, R11 ;  /* 0x3f31721800007823 */ /* 0x000fe2000000000b */
[----:B------:R-:W-:Y:S01]  /*0280*/  @P0 FFMA R0, R7, R10, +INF ;  /* 0x7f80000007000423 */ /* 0x000fe2000000000a */
[----:B------:R-:W-:-:S03]  /*0290*/  ISETP.GE.AND P0, PT, R6, 0x1, PT ;  /* 0x000000010600780c */ /* 0x000fc60003f06270 */
[----:B------:R-:W-:-:S05]  /*02a0*/  FADD R7, -R0, -RZ ;  /* 0x800000ff00077221 */ /* 0x000fca0000000100 */
[----:B0-----:R0:W-:Y:S05]  /*02b0*/  REDG.E.ADD.F32.FTZ.RN.STRONG.GPU desc[UR12][R8.64], R7 ;  /* 0x00000007080079a6 */ /* 0x0011ea000c12f30c */
[----:B------:R-:W-:Y:S05]  /*02c0*/  @!P0 EXIT ;  /* 0x000000000000894d */ /* 0x000fea0003800000 */
[C---:B------:R-:W-:Y:S01]  /*02d0*/  ISETP.GE.U32.AND P1, PT, R6.reuse, 0x10, PT ;  /* 0x000000100600780c */ /* 0x040fe20003f26070 */
[----:B------:R-:W-:Y:S01]  /*02e0*/  IMAD.MOV.U32 R0, RZ, RZ, RZ ;  /* 0x000000ffff007224 */ /* 0x000fe200078e00ff */
[----:B------:R-:W-:-:S04]  /*02f0*/  LOP3.LUT R16, R6, 0xf, RZ, 0xc0, !PT ;  /* 0x0000000f06107812 */ /* 0x000fc800078ec0ff */
[----:B------:R-:W-:-:S07]  /*0300*/  ISETP.NE.AND P0, PT, R16, RZ, PT ;  /* 0x000000ff1000720c */ /* 0x000fce0003f05270 */
[----:B------:R-:W-:Y:S06]  /*0310*/  @!P1 BRA `(.L_x_0) ;  /* 0x0000000400d09947 */ /* 0x000fec0003800000 */
[----:B------:R-:W1:Y:S01]  /*0320*/  LDCU.64 UR8, c[0x0][0x380] ;  /* 0x00007000ff0877ac */ /* 0x000e620008000a00 */
[----:B------:R-:W-:Y:S01]  /*0330*/  LOP3.LUT R0, R6, 0x7ffffff0, RZ, 0xc0, !PT ;  /* 0x7ffffff006007812 */ /* 0x000fe200078ec0ff */
[----:B------:R-:W-:Y:S01]  /*0340*/  IMAD.MOV R12, RZ, RZ, -R4 ;  /* 0x000000ffff0c7224 */ /* 0x000fe200078e0a04 */
[----:B------:R-:W2:Y:S01]  /*0350*/  LDCU.64 UR10, c[0x0][0x398] ;  /* 0x00007300ff0a77ac */ /* 0x000ea20008000a00 */
[----:B0-----:R-:W-:Y:S01]  /*0360*/  IMAD.MOV.U32 R7, RZ, RZ, R5 ;  /* 0x000000ffff077224 */ /* 0x001fe200078e0005 */
[----:B------:R-:W-:Y:S01]  /*0370*/  UMOV UR4, URZ ;  /* 0x000000ff00047c82 */ /* 0x000fe20008000000 */
[----:B-1----:R-:W-:Y:S02]  /*0380*/  UIADD3 UR7, UP0, UPT, UR8, 0x20, URZ ;  /* 0x0000002008077890 */ /* 0x002fe4000ff1e0ff */
[----:B--2---:R-:W-:Y:S02]  /*0390*/  UIADD3 UR5, UP1, UPT, UR10, 0x20, URZ ;  /* 0x000000200a057890 */ /* 0x004fe4000ff3e0ff */
[----:B------:R-:W-:-:S02]  /*03a0*/  UIADD3.X UR8, UPT, UPT, URZ, UR9, URZ, UP0, !UPT ;  /* 0x00000009ff087290 */ /* 0x000fc400087fe4ff */
[----:B------:R-:W-:-:S12]  /*03b0*/  UIADD3.X UR6, UPT, UPT, URZ, UR11, URZ, UP1, !UPT ;  /* 0x0000000bff067290 */ /* 0x000fd80008ffe4ff */
.L_x_1:
[----:B------:R-:W-:Y:S01]  /*03c0*/  MOV R8, UR7 ;  /* 0x0000000700087c02 */ /* 0x000fe20008000f00 */
[----:B------:R-:W-:-:S04]  /*03d0*/  IMAD.U32 R9, RZ, RZ, UR8 ;  /* 0x00000008ff097e24 */ /* 0x000fc8000f8e00ff */
[----:B------:R-:W-:-:S05]  /*03e0*/  IMAD.WIDE R8, R7, 0x4, R8 ;  /* 0x0000000407087825 */ /* 0x000fca00078e0208 */
[----:B-1----:R-:W2:Y:S01]  /*03f0*/  LDG.E R13, desc[UR12][R8.64+-0x20] ;  /* 0xffffe00c080d7981 */ /* 0x002ea2000c1e1900 */
[----:B------:R-:W-:Y:S01]  /*0400*/  ISETP.NE.AND P1, PT, R12, RZ, PT ;  /* 0x000000ff0c00720c */ /* 0x000fe20003f25270 */
[----:B------:R-:W-:Y:S02]  /*0410*/  IMAD.U32 R10, RZ, RZ, UR5 ;  /* 0x00000005ff0a7e24 */ /* 0x000fe4000f8e00ff */
[----:B------:R-:W-:Y:S01]  /*0420*/  IMAD.U32 R11, RZ, RZ, UR6 ;  /* 0x00000006ff0b7e24 */ /* 0x000fe2000f8e00ff */
[----:B------:R-:W-:Y:S01]  /*0430*/  FSEL R14, RZ, 1, P1 ;  /* 0x3f800000ff0e7808 */ /* 0x000fe20000800000 */
[----:B------:R-:W-:Y:S01]  /*0440*/  IMAD.WIDE R10, R7, 0x4, R10 ;  /* 0x00000004070a7825 */ /* 0x000fe200078e020a */
[----:B------:R-:W-:-:S03]  /*0450*/  UIADD3 UR9, UPT, UPT, UR4, 0x1, URZ ;  /* 0x0000000104097890 */ /* 0x000fc6000fffe0ff */
[----:B--2---:R-:W-:-:S05]  /*0460*/  FADD R13, R13, -R14 ;  /* 0x8000000e0d0d7221 */ /* 0x004fca0000000000 */
[----:B------:R0:W-:Y:S04]  /*0470*/  STG.E desc[UR12][R10.64+-0x20], R13 ;  /* 0xffffe00d0a007986 */ /* 0x0001e8000c10190c */
[----:B------:R-:W2:Y:S01]  /*0480*/  LDG.E R14, desc[UR12][R8.64+-0x1c] ;  /* 0xffffe40c080e7981 */ /* 0x000ea2000c1e1900 */
[----:B------:R-:W-:-:S04]  /*0490*/  ISETP.NE.AND P1, PT, R4, UR9, PT ;  /* 0x0000000904007c0c */ /* 0x000fc8000bf25270 */
[----:B------:R-:W-:Y:S01]  /*04a0*/  FSEL R15, RZ, 1, P1 ;  /* 0x3f800000ff0f7808 */ /* 0x000fe20000800000 */
[----:B------:R-:W-:-:S04]  /*04b0*/  UIADD3 UR9, UPT, UPT, UR4, 0x2, URZ ;  /* 0x0000000204097890 */ /* 0x000fc8000fffe0ff */
        /* <DEDUP_REMOVED lines=8> */
[----:B0-----:R-:W3:Y:S01]  /*0540*/  LDG.E R13, desc[UR12][R8.64+-0x14] ;  /* 0xffffec0c080d7981 */ /* 0x001ee2000c1e1900 */
[----:B------:R-:W-:-:S04]  /*0550*/  ISETP.NE.AND P1, PT, R4, UR9, PT ;  /* 0x0000000904007c0c */ /* 0x000fc8000bf25270 */
[----:B------:R-:W-:Y:S01]  /*0560*/  FSEL R14, RZ, 1, P1 ;  /* 0x3f800000ff0e7808 */ /* 0x000fe20000800000 */
[----:B------:R-:W-:-:S04]  /*0570*/  UIADD3 UR9, UPT, UPT, UR4, 0x4, URZ ;  /* 0x0000000404097890 */ /* 0x000fc8000fffe0ff */
[----:B---3--:R-:W-:-:S05]  /*0580*/  FADD R13, R13, -R14 ;  /* 0x8000000e0d0d7221 */ /* 0x008fca0000000000 */
[----:B------:R0:W-:Y:S04]  /*0590*/  STG.E desc[UR12][R10.64+-0x14], R13 ;  /* 0xffffec0d0a007986 */ /* 0x0001e8000c10190c */
[----:B------:R-:W3:Y:S01]  /*05a0*/  LDG.E R14, desc[UR12][R8.64+-0x10] ;  /* 0xfffff00c080e7981 */ /* 0x000ee2000c1e1900 */
[----:B------:R-:W-:-:S04]  /*05b0*/  ISETP.NE.AND P1, PT, R4, UR9, PT ;  /* 0x0000000904007c0c */ /* 0x000fc8000bf25270 */
[----:B-1----:R-:W-:Y:S01]  /*05c0*/  FSEL R15, RZ, 1, P1 ;  /* 0x3f800000ff0f7808 */ /* 0x002fe20000800000 */
[----:B------:R-:W-:-:S04]  /*05d0*/  UIADD3 UR9, UPT, UPT, UR4, 0x5, URZ ;  /* 0x0000000504097890 */ /* 0x000fc8000fffe0ff */
[----:B---3--:R-:W-:-:S05]  /*05e0*/  FADD R15, R14, -R15 ;  /* 0x8000000f0e0f7221 */ /* 0x008fca0000000000 */
[----:B------:R1:W-:Y:S04]  /*05f0*/  STG.E desc[UR12][R10.64+-0x10], R15 ;  /* 0xfffff00f0a007986 */ /* 0x0003e8000c10190c */
[----:B------:R-:W3:Y:S01]  /*0600*/  LDG.E R14, desc[UR12][R8.64+-0xc] ;  /* 0xfffff40c080e7981 */ /* 0x000ee2000c1e1900 */
[----:B------:R-:W-:-:S04]  /*0610*/  ISETP.NE.AND P1, PT, R4, UR9, PT ;  /* 0x0000000904007c0c */ /* 0x000fc8000bf25270 */
[----:B--2---:R-:W-:Y:S01]  /*0620*/  FSEL R17, RZ, 1, P1 ;  /* 0x3f800000ff117808 */ /* 0x004fe20000800000 */
[----:B------:R-:W-:-:S04]  /*0630*/  UIADD3 UR9, UPT, UPT, UR4, 0x6, URZ ;  /* 0x0000000604097890 */ /* 0x000fc8000fffe0ff */
[----:B---3--:R-:W-:-:S05]  /*0640*/  FADD R17, R14, -R17 ;  /* 0x800000110e117221 */ /* 0x008fca0000000000 */
        /* <DEDUP_REMOVED lines=55> */
[----:B0-----:R-:W2:Y:S01]  /*09c0*/  LDG.E R13, desc[UR12][R8.64+0x1c] ;  /* 0x00001c0c080d7981 */ /* 0x001ea2000c1e1900 */
[----:B------:R-:W-:Y:S01]  /*09d0*/  UIADD3 UR4, UPT, UPT, UR4, 0x10, URZ ;  /* 0x0000001004047890 */ /* 0x000fe2000fffe0ff */
[----:B------:R-:W-:Y:S01]  /*09e0*/  ISETP.NE.AND P1, PT, R4, UR9, PT ;  /* 0x0000000904007c0c */ /* 0x000fe2000bf25270 */
[----:B------:R-:W-:Y:S01]  /*09f0*/  VIADD R7, R7, 0x10 ;  /* 0x0000001007077836 */ /* 0x000fe20000000000 */
[----:B------:R-:W-:Y:S02]  /*0a00*/  IADD3 R12, PT, PT, R12, 0x10, RZ ;  /* 0x000000100c0c7810 */ /* 0x000fe40007ffe0ff */
[----:B------:R-:W-:-:S02]  /*0a10*/  FSEL R14, RZ, 1, P1 ;  /* 0x3f800000ff0e7808 */ /* 0x000fc40000800000 */
[----:B------:R-:W-:-:S03]  /*0a20*/  ISETP.NE.AND P1, PT, R0, UR4, PT ;  /* 0x0000000400007c0c */ /* 0x000fc6000bf25270 */
[----:B--2---:R-:W-:-:S05]  /*0a30*/  FADD R13, R13, -R14 ;  /* 0x8000000e0d0d7221 */ /* 0x004fca0000000000 */
[----:B------:R1:W-:Y:S05]  /*0a40*/  STG.E desc[UR12][R10.64+0x1c], R13 ;  /* 0x00001c0d0a007986 */ /* 0x0003ea000c10190c */
[----:B------:R-:W-:Y:S05]  /*0a50*/  @P1 BRA `(.L_x_1) ;  /* 0xfffffff800581947 */ /* 0x000fea000383ffff */
.L_x_0:
[----:B------:R-:W-:Y:S05]  /*0a60*/  @!P0 EXIT ;  /* 0x000000000000894d */ /* 0x000fea0003800000 */
[----:B------:R-:W-:Y:S02]  /*0a70*/  ISETP.GE.U32.AND P1, PT, R16, 0x8, PT ;  /* 0x000000081000780c */ /* 0x000fe40003f26070 */
[----:B------:R-:W-:-:S04]  /*0a80*/  LOP3.LUT R14, R6, 0x7, RZ, 0xc0, !PT ;  /* 0x00000007060e7812 */ /* 0x000fc800078ec0ff */
[----:B------:R-:W-:-:S07]  /*0a90*/  ISETP.NE.AND P0, PT, R14, RZ, PT ;  /* 0x000000ff0e00720c */ /* 0x000fce0003f05270 */
[----:B------:R-:W-:Y:S06]  /*0aa0*/  @!P1 BRA `(.L_x_2) ;  /* 0x0000000000d09947 */ /* 0x000fec0003800000 */
[----:B0-----:R-:W-:Y:S01]  /*0ab0*/  IMAD.IADD R7, R5, 0x1, R0 ;  /* 0x0000000105077824 */ /* 0x001fe200078e0200 */
[----:B-1----:R-:W0:Y:S03]  /*0ac0*/  LDC.64 R10, c[0x0][0x398] ;  /* 0x0000e600ff0a7b82 */ /* 0x002e260000000a00 */
[----:B------:R-:W-:-:S05]  /*0ad0*/  IMAD.WIDE R8, R7, 0x4, R2 ;  /* 0x0000000407087825 */ /* 0x000fca00078e0202 */
[----:B------:R-:W2:Y:S01]  /*0ae0*/  LDG.E R12, desc[UR12][R8.64] ;  /* 0x0000000c080c7981 */ /* 0x000ea2000c1e1900 */
[----:B------:R-:W-:-:S04]  /*0af0*/  ISETP.NE.AND P1, PT, R0, R4, PT ;  /* 0x000000040000720c */ /* 0x000fc80003f25270 */
[----:B------:R-:W-:Y:S01]  /*0b00*/  FSEL R13, RZ, 1, P1 ;  /* 0x3f800000ff0d7808 */ /* 0x000fe20000800000 */
[----:B0-----:R-:W-:-:S04]  /*0b10*/  IMAD.WIDE R10, R7, 0x4, R10 ;  /* 0x00000004070a7825 */ /* 0x001fc800078e020a */
[----:B--2---:R-:W-:-:S05]  /*0b20*/  FADD R13, R12, -R13 ;  /* 0x8000000d0c0d7221 */ /* 0x004fca0000000000 */
[----:B------:R0:W-:Y:S04]  /*0b30*/  STG.E desc[UR12][R10.64], R13 ;  /* 0x0000000d0a007986 */ /* 0x0001e8000c10190c */
[----:B------:R-:W2:Y:S01]  /*0b40*/  LDG.E R12, desc[UR12][R8.64+0x4] ;  /* 0x0000040c080c7981 */ /* 0x000ea2000c1e1900 */
[----:B------:R-:W-:-:S05]  /*0b50*/  VIADD R7, R0, 0x1 ;  /* 0x0000000100077836 */ /* 0x000fca0000000000 */
[----:B------:R-:W-:-:S04]  /*0b60*/  ISETP.NE.AND P1, PT, R7, R4, PT ;  /* 0x000000040700720c */ /* 0x000fc80003f25270 */
[----:B------:R-:W-:-:S05]  /*0b70*/  FSEL R7, RZ, 1, P1 ;  /* 0x3f800000ff077808 */ /* 0x000fca0000800000 */
[----:B--2---:R-:W-:-:S05]  /*0b80*/  FADD R7, R12, -R7 ;  /* 0x800000070c077221 */ /* 0x004fca0000000000 */
[----:B------:R1:W-:Y:S04]  /*0b90*/  STG.E desc[UR12][R10.64+0x4], R7 ;  /* 0x000004070a007986 */ /* 0x0003e8000c10190c */
[----:B------:R-:W2:Y:S01]  /*0ba0*/  LDG.E R12, desc[UR12][R8.64+0x8] ;  /* 0x0000080c080c7981 */ /* 0x000ea2000c1e1900 */
[----:B------:R-:W-:-:S04]  /*0bb0*/  IADD3 R15, PT, PT, R0, 0x2, RZ ;  /* 0x00000002000f7810 */ /* 0x000fc80007ffe0ff */
[----:B------:R-:W-:-:S04]  /*0bc0*/  ISETP.NE.AND P1, PT, R15, R4, PT ;  /* 0x000000040f00720c */ /* 0x000fc80003f25270 */
[----:B------:R-:W-:-:S05]  /*0bd0*/  FSEL R15, RZ, 1, P1 ;  /* 0x3f800000ff0f7808 */ /* 0x000fca0000800000 */
[----:B--2---:R-:W-:-:S05]  /*0be0*/  FADD R15, R12, -R15 ;  /* 0x8000000f0c0f7221 */ /* 0x004fca0000000000 */
[----:B------:R2:W-:Y:S04]  /*0bf0*/  STG.E desc[UR12][R10.64+0x8], R15 ;  /* 0x0000080f0a007986 */ /* 0x0005e8000c10190c */
[----:B------:R-:W3:Y:S01]  /*0c00*/  LDG.E R12, desc[UR12][R8.64+0xc] ;  /* 0x00000c0c080c7981 */ /* 0x000ee2000c1e1900 */
[----:B0-----:R-:W-:-:S05]  /*0c10*/  VIADD R13, R0, 0x3 ;  /* 0x00000003000d7836 */ /* 0x001fca0000000000 */
[----:B------:R-:W-:-:S04]  /*0c20*/  ISETP.NE.AND P1, PT, R13, R4, PT ;  /* 0x000000040d00720c */ /* 0x000fc80003f25270 */
[----:B------:R-:W-:-:S05]  /*0c30*/  FSEL R13, RZ, 1, P1 ;  /* 0x3f800000ff0d7808 */ /* 0x000fca0000800000 */
[----:B---3--:R-:W-:-:S05]  /*0c40*/  FADD R13, R12, -R13 ;  /* 0x8000000d0c0d7221 */ /* 0x008fca0000000000 */
[----:B------:R0:W-:Y:S04]  /*0c50*/  STG.E desc[UR12][R10.64+0xc], R13 ;  /* 0x00000c0d0a007986 */ /* 0x0001e8000c10190c */
[----:B------:R-:W3:Y:S01]  /*0c60*/  LDG.E R12, desc[UR12][R8.64+0x10] ;  /* 0x0000100c080c7981 */ /* 0x000ee2000c1e1900 */
[----:B-1----:R-:W-:-:S05]  /*0c70*/  VIADD R7, R0, 0x4 ;  /* 0x0000000400077836 */ /* 0x002fca0000000000 */
[----:B------:R-:W-:-:S04]  /*0c80*/  ISETP.NE.AND P1, PT, R7, R4, PT ;  /* 0x000000040700720c */ /* 0x000fc80003f25270 */
[----:B------:R-:W-:-:S05]  /*0c90*/  FSEL R7, RZ, 1, P1 ;  /* 0x3f800000ff077808 */ /* 0x000fca0000800000 */
[----:B---3--:R-:W-:-:S05]  /*0ca0*/  FADD R7, R12, -R7 ;  /* 0x800000070c077221 */ /* 0x008fca0000000000 */
[----:B------:R1:W-:Y:S04]  /*0cb0*/  STG.E desc[UR12][R10.64+0x10], R7 ;  /* 0x000010070a007986 */ /* 0x0003e8000c10190c */
[----:B------:R-:W3:Y:S01]  /*0cc0*/  LDG.E R12, desc[UR12][R8.64+0x14] ;  /* 0x0000140c080c7981 */ /* 0x000ee2000c1e1900 */
[----:B--2---:R-:W-:-:S05]  /*0cd0*/  VIADD R15, R0, 0x5 ;  /* 0x00000005000f7836 */ /* 0x004fca0000000000 */
[----:B------:R-:W-:-:S04]  /*0ce0*/  ISETP.NE.AND P1, PT, R15, R4, PT ;  /* 0x000000040f00720c */ /* 0x000fc80003f25270 */
[----:B------:R-:W-:-:S05]  /*0cf0*/  FSEL R15, RZ, 1, P1 ;  /* 0x3f800000ff0f7808 */ /* 0x000fca0000800000 */
[----:B---3--:R-:W-:-:S05]  /*0d00*/  FADD R15, R12, -R15 ;  /* 0x8000000f0c0f7221 */ /* 0x008fca0000000000 */
[----:B------:R2:W-:Y:S04]  /*0d10*/  STG.E desc[UR12][R10.64+0x14], R15 ;  /* 0x0000140f0a007986 */ /* 0x0005e8000c10190c */
[----:B------:R-:W3:Y:S01]  /*0d20*/  LDG.E R12, desc[UR12][R8.64+0x18] ;  /* 0x0000180c080c7981 */ /* 0x000ee2000c1e1900 */
[----:B0-----:R-:W-:-:S04]  /*0d30*/  IADD3 R13, PT, PT, R0, 0x6, RZ ;  /* 0x00000006000d7810 */ /* 0x001fc80007ffe0ff */
[----:B------:R-:W-:-:S04]  /*0d40*/  ISETP.NE.AND P1, PT, R13, R4, PT ;  /* 0x000000040d00720c */ /* 0x000fc80003f25270 */
[----:B------:R-:W-:-:S05]  /*0d50*/  FSEL R13, RZ, 1, P1 ;  /* 0x3f800000ff0d7808 */ /* 0x000fca0000800000 */
[----:B---3--:R-:W-:-:S05]  /*0d60*/  FADD R13, R12, -R13 ;  /* 0x8000000d0c0d7221 */ /* 0x008fca0000000000 */
[----:B------:R2:W-:Y:S04]  /*0d70*/  STG.E desc[UR12][R10.64+0x18], R13 ;  /* 0x0000180d0a007986 */ /* 0x0005e8000c10190c */
[----:B------:R-:W3:Y:S01]  /*0d80*/  LDG.E R12, desc[UR12][R8.64+0x1c] ;  /* 0x00001c0c080c7981 */ /* 0x000ee2000c1e1900 */
[C---:B-1----:R-:W-:Y:S02]  /*0d90*/  VIADD R7, R0.reuse, 0x7 ;  /* 0x0000000700077836 */ /* 0x042fe40000000000 */
[----:B------:R-:W-:-:S03]  /*0da0*/  VIADD R0, R0, 0x8 ;  /* 0x0000000800007836 */ /* 0x000fc60000000000 */
[----:B------:R-:W-:-:S04]  /*0db0*/  ISETP.NE.AND P1, PT, R7, R4, PT ;  /* 0x000000040700720c */ /* 0x000fc80003f25270 */
[----:B------:R-:W-:-:S05]  /*0dc0*/  FSEL R7, RZ, 1, P1 ;  /* 0x3f800000ff077808 */ /* 0x000fca0000800000 */
[----:B---3--:R-:W-:-:S05]  /*0dd0*/  FADD R7, R12, -R7 ;  /* 0x800000070c077221 */ /* 0x008fca0000000000 */
[----:B------:R2:W-:Y:S02]  /*0de0*/  STG.E desc[UR12][R10.64+0x1c], R7 ;  /* 0x00001c070a007986 */ /* 0x0005e4000c10190c */
.L_x_2:
[----:B------:R-:W-:Y:S05]  /*0df0*/  @!P0 EXIT ;  /* 0x000000000000894d */ /* 0x000fea0003800000 */
[----:B------:R-:W-:Y:S02]  /*0e00*/  ISETP.GE.U32.AND P1, PT, R14, 0x4, PT ;  /* 0x000000040e00780c */ /* 0x000fe40003f26070 */
[----:B-12---:R-:W-:-:S04]  /*0e10*/  LOP3.LUT R10, R6, 0x3, RZ, 0xc0, !PT ;  /* 0x00000003060a7812 */ /* 0x006fc800078ec0ff */
[----:B------:R-:W-:-:S07]  /*0e20*/  ISETP.NE.AND P0, PT, R10, RZ, PT ;  /* 0x000000ff0a00720c */ /* 0x000fce0003f05270 */
[----:B------:R-:W-:Y:S06]  /*0e30*/  @!P1 BRA `(.L_x_3) ;  /* 0x0000000000709947 */ /* 0x000fec0003800000 */
[----:B------:R-:W-:Y:S01]  /*0e40*/  IMAD.IADD R13, R5, 0x1, R0 ;  /* 0x00000001050d7824 */ /* 0x000fe200078e0200 */
[----:B0-----:R-:W0:Y:S03]  /*0e50*/  LDC.64 R6, c[0x0][0x398] ;  /* 0x0000e600ff067b82 */ /* 0x001e260000000a00 */
[----:B------:R-:W-:-:S05]  /*0e60*/  IMAD.WIDE R8, R13, 0x4, R2 ;  /* 0x000000040d087825 */ /* 0x000fca00078e0202 */
[----:B------:R-:W2:Y:S01]  /*0e70*/  LDG.E R11, desc[UR12][R8.64] ;  /* 0x0000000c080b7981 */ /* 0x000ea2000c1e1900 */
[----:B------:R-:W-:-:S04]  /*0e80*/  ISETP.NE.AND P1, PT, R0, R4, PT ;  /* 0x000000040000720c */ /* 0x000fc80003f25270 */
[----:B------:R-:W-:Y:S01]  /*0e90*/  FSEL R12, RZ, 1, P1 ;  /* 0x3f800000ff0c7808 */ /* 0x000fe20000800000 */
[----:B0-----:R-:W-:-:S04]  /*0ea0*/  IMAD.WIDE R6, R13, 0x4, R6 ;  /* 0x000000040d067825 */ /* 0x001fc800078e0206 */
[----:B--2---:R-:W-:-:S05]  /*0eb0*/  FADD R11, -R12, R11 ;  /* 0x0000000b0c0b7221 */ /* 0x004fca0000000100 */
[----:B------:R0:W-:Y:S04]  /*0ec0*/  STG.E desc[UR12][R6.64], R11 ;  /* 0x0000000b06007986 */ /* 0x0001e8000c10190c */
[----:B------:R-:W2:Y:S01]  /*0ed0*/  LDG.E R12, desc[UR12][R8.64+0x4] ;  /* 0x0000040c080c7981 */ /* 0x000ea2000c1e1900 */
[----:B------:R-:W-:-:S04]  /*0ee0*/  IADD3 R13, PT, PT, R0, 0x1, RZ ;  /* 0x00000001000d7810 */ /* 0x000fc80007ffe0ff */
[----:B------:R-:W-:-:S04]  /*0ef0*/  ISETP.NE.AND P1, PT, R13, R4, PT ;  /* 0x000000040d00720c */ /* 0x000fc80003f25270 */
[----:B------:R-:W-:-:S05]  /*0f00*/  FSEL R13, RZ, 1, P1 ;  /* 0x3f800000ff0d7808 */ /* 0x000fca0000800000 */
[----:B--2---:R-:W-:-:S05]  /*0f10*/  FADD R13, -R13, R12 ;  /* 0x0000000c0d0d7221 */ /* 0x004fca0000000100 */
[----:B------:R1:W-:Y:S04]  /*0f20*/  STG.E desc[UR12][R6.64+0x4], R13 ;  /* 0x0000040d06007986 */ /* 0x0003e8000c10190c */
[----:B------:R-:W0:Y:S01]  /*0f30*/  LDG.E R12, desc[UR12][R8.64+0x8] ;  /* 0x0000080c080c7981 */ /* 0x000e22000c1e1900 */
[----:B------:R-:W-:-:S05]  /*0f40*/  VIADD R15, R0, 0x2 ;  /* 0x00000002000f7836 */ /* 0x000fca0000000000 */
[----:B------:R-:W-:-:S04]  /*0f50*/  ISETP.NE.AND P1, PT, R15, R4, PT ;  /* 0x000000040f00720c */ /* 0x000fc80003f25270 */
[----:B------:R-:W-:-:S05]  /*0f60*/  FSEL R15, RZ, 1, P1 ;  /* 0x3f800000ff0f7808 */ /* 0x000fca0000800000 */
[----:B0-----:R-:W-:-:S05]  /*0f70*/  FADD R11, -R15, R12 ;  /* 0x0000000c0f0b7221 */ /* 0x001fca0000000100 */
[----:B------:R2:W-:Y:S04]  /*0f80*/  STG.E desc[UR12][R6.64+0x8], R11 ;  /* 0x0000080b06007986 */ /* 0x0005e8000c10190c */
[----:B------:R-:W1:Y:S01]  /*0f90*/  LDG.E R12, desc[UR12][R8.64+0xc] ;  /* 0x00000c0c080c7981 */ /* 0x000e62000c1e1900 */
[C---:B------:R-:W-:Y:S02]  /*0fa0*/  VIADD R15, R0.reuse, 0x3 ;  /* 0x00000003000f7836 */ /* 0x040fe40000000000 */
[----:B------:R-:W-:-:S03]  /*0fb0*/  VIADD R0, R0, 0x4 ;  /* 0x0000000400007836 */ /* 0x000fc60000000000 */
[----:B------:R-:W-:-:S04]  /*0fc0*/  ISETP.NE.AND P1, PT, R15, R4, PT ;  /* 0x000000040f00720c */ /* 0x000fc80003f25270 */
[----:B------:R-:W-:-:S05]  /*0fd0*/  FSEL R15, RZ, 1, P1 ;  /* 0x3f800000ff0f7808 */ /* 0x000fca0000800000 */
[----:B-1----:R-:W-:-:S05]  /*0fe0*/  FADD R13, -R15, R12 ;  /* 0x0000000c0f0d7221 */ /* 0x002fca0000000100 */
[----:B------:R2:W-:Y:S02]  /*0ff0*/  STG.E desc[UR12][R6.64+0xc], R13 ;  /* 0x00000c0d06007986 */ /* 0x0005e4000c10190c */
.L_x_3:
[----:B------:R-:W-:Y:S05]  /*1000*/  @!P0 EXIT ;  /* 0x000000000000894d */ /* 0x000fea0003800000 */
[----:B0-----:R-:W0:Y:S01]  /*1010*/  LDC.64 R8, c[0x0][0x398] ;  /* 0x0000e600ff087b82 */ /* 0x001e220000000a00 */
[----:B--2---:R-:W-:Y:S01]  /*1020*/  IADD3 R11, PT, PT, -R4, R0, RZ ;  /* 0x00000000040b7210 */ /* 0x004fe20007ffe1ff */
[----:B------:R-:W-:Y:S02]  /*1030*/  IMAD.IADD R13, R5, 0x1, R0 ;  /* 0x00000001050d7824 */ /* 0x000fe400078e0200 */
[----:B------:R-:W-:-:S07]  /*1040*/  IMAD.MOV R10, RZ, RZ, -R10 ;  /* 0x000000ffff0a7224 */ /* 0x000fce00078e0a0a */
.L_x_4:
[----:B------:R-:W-:-:S06]  /*1050*/  IMAD.WIDE R6, R13, 0x4, R2 ;  /* 0x000000040d067825 */ /* 0x000fcc00078e0202 */
[----:B------:R-:W2:Y:S01]  /*1060*/  LDG.E R6, desc[UR12][R6.64] ;  /* 0x0000000c06067981 */ /* 0x000ea2000c1e1900 */
[C---:B------:R-:W-:Y:S01]  /*1070*/  ISETP.NE.AND P0, PT, R11.reuse, RZ, PT ;  /* 0x000000ff0b00720c */ /* 0x040fe20003f05270 */
[----:B------:R-:W-:Y:S01]  /*1080*/  VIADD R10, R10, 0x1 ;  /* 0x000000010a0a7836 */ /* 0x000fe20000000000 */
[----:B------:R-:W-:Y:S01]  /*1090*/  IADD3 R11, PT, PT, R11, 0x1, RZ ;  /* 0x000000010b0b7810 */ /* 0x000fe20007ffe0ff */
[C---:B01----:R-:W-:Y:S01]  /*10a0*/  IMAD.WIDE R4, R13.reuse, 0x4, R8 ;  /* 0x000000040d047825 */ /* 0x043fe200078e0208 */
[----:B------:R-:W-:Y:S02]  /*10b0*/  FSEL R15, RZ, 1, P0 ;  /* 0x3f800000ff0f7808 */ /* 0x000fe40000000000 */
[----:B------:R-:W-:Y:S01]  /*10c0*/  ISETP.NE.AND P0, PT, R10, RZ, PT ;  /* 0x000000ff0a00720c */ /* 0x000fe20003f05270 */
[----:B------:R-:W-:Y:S02]  /*10d0*/  VIADD R13, R13, 0x1 ;  /* 0x000000010d0d7836 */ /* 0x000fe40000000000 */
[----:B--2---:R-:W-:-:S05]  /*10e0*/  FADD R15, R6, -R15 ;  /* 0x8000000f060f7221 */ /* 0x004fca0000000000 */
[----:B------:R1:W-:Y:S05]  /*10f0*/  STG.E desc[UR12][R4.64], R15 ;  /* 0x0000000f04007986 */ /* 0x0003ea000c10190c */
[----:B------:R-:W-:Y:S05]  /*1100*/  @P0 BRA `(.L_x_4) ;  /* 0xfffffffc00d00947 */ /* 0x000fea000383ffff */
[----:B------:R-:W-:Y:S05]  /*1110*/  EXIT ;  /* 0x000000000000794d */ /* 0x000fea0003800000 */
.L_x_5:
[----:B------:R-:W-:-:S00]  /*1120*/  BRA `(.L_x_5) ;  /* 0xfffffffc00fc7947 */ /* 0x000fc0000383ffff */
[----:B------:R-:W-:-:S00]  /*1130*/  NOP ;  /* 0x0000000000007918 */ /* 0x000fc00000000000 */
        /* <DEDUP_REMOVED lines=12> */
.L_x_209:


//--------------------- .text._Z14dropoutForwardPfS_S_ifm --------------------------
	.section	.text._Z14dropoutForwardPfS_S_ifm,"ax",@progbits
	.align	128
        .global         _Z14dropoutForwardPfS_S_ifm
        .type           _Z14dropoutForwardPfS_S_ifm,@function
        .size           _Z14dropoutForwardPfS_S_ifm,(.L_x_204 - _Z14dropoutForwardPfS_S_ifm)
        .other          _Z14dropoutForwardPfS_S_ifm,@"STO_CUDA_ENTRY STV_DEFAULT"
_Z14dropoutForwardPfS_S_ifm:
.text._Z14dropoutForwardPfS_S_ifm:
[----:B------:R-:W0:Y:S01]  /*0000*/  LDC R1, c[0x0][0x37c] ;  /* 0x0000df00ff017b82 */ /* 0x000e220000000800 */
[----:B------:R-:W1:Y:S07]  /*0010*/  S2R R3, SR_TID.X ;  /* 0x0000000000037919 */ /* 0x000e6e0000002100 */
[----:B------:R-:W1:Y:S01]  /*0020*/  S2UR UR4, SR_CTAID.X ;  /* 0x00000000000479c3 */ /* 0x000e620000002500 */
[----:B------:R-:W2:Y:S01]  /*0030*/  LDCU.64 UR8, c[0x0][0x398] ;  /* 0x00007300ff0877ac */ /* 0x000ea20008000a00 */
[----:B0-----:R-:W-:Y:S01]  /*0040*/  VIADD R1, R1, 0xffffffd0 ;  /* 0xffffffd001017836 */ /* 0x001fe20000000000 */
[----:B------:R-:W0:Y:S05]  /*0050*/  LDCU.64 UR6, c[0x0][0x358] ;  /* 0x00006b00ff0677ac */ /* 0x000e2a0008000a00 */
[----:B------:R-:W1:Y:S01]  /*0060*/  LDC R10, c[0x0][0x360] ;  /* 0x0000d800ff0a7b82 */ /* 0x000e620000000800 */
[----:B--2---:R-:W-:Y:S01]  /*0070*/  FSETP.LT.AND P0, PT, RZ, UR9, PT ;  /* 0x00000009ff007c0b */ /* 0x004fe2000bf01000 */
[----:B-1----:R-:W-:-:S05]  /*0080*/  IMAD R10, R10, UR4, R3 ;  /* 0x000000040a0a7c24 */ /* 0x002fca000f8e0203 */
[----:B------:R-:W-:-:S13]  /*0090*/  ISETP.GE.OR P0, PT, R10, UR8, !P0 ;  /* 0x000000080a007c0c */ /* 0x000fda000c706670 */
[----:B0-----:R-:W-:Y:S05]  /*00a0*/  @P0 BRA `(.L_x_6) ;  /* 0x0000002800480947 */ /* 0x001fea0003800000 */
[----:B------:R-:W0:Y:S01]  /*00b0*/  LDC.64 R2, c[0x0][0x3a0] ;  /* 0x0000e800ff027b82 */ /* 0x000e220000000a00 */
[----:B------:R-:W-:Y:S01]  /*00c0*/  ISETP.NE.AND P0, PT, R10, RZ, PT ;  /* 0x000000ff0a00720c */ /* 0x000fe20003f05270 */
[----:B------:R-:W-:Y:S01]  /*00d0*/  BSSY.RECONVERGENT B0, `(.L_x_7) ;  /* 0x000025e000007945 */ /* 0x000fe20003800200 */
[----:B0-----:R-:W-:Y:S02]  /*00e0*/  LOP3.LUT R0, R2, 0xaad26b49, RZ, 0x3c, !PT ;  /* 0xaad26b4902007812 */ /* 0x001fe400078e3cff */
[----:B------:R-:W-:-:S03]  /*00f0*/  LOP3.LUT R2, R3, 0xf7dcefdd, RZ, 0x3c, !PT ;  /* 0xf7dcefdd03027812 */ /* 0x000fc600078e3cff */
[----:B------:R-:W-:Y:S02]  /*0100*/  IMAD R0, R0, 0x4182bed5, RZ ;  /* 0x4182bed500007824 */ /* 0x000fe400078e02ff */
[----:B------:R-:W-:Y:S02]  /*0110*/  IMAD R9, R2, -0x658354e5, RZ ;  /* 0x9a7cab1b02097824 */ /* 0x000fe400078e02ff */
[C---:B------:R-:W-:Y:S01]  /*0120*/  VIADD R5, R0.reuse, 0x583f19 ;  /* 0x00583f1900057836 */ /* 0x040fe20000000000 */
[C---:B------:R-:W-:Y:S01]  /*0130*/  LOP3.LUT R6, R0.reuse, 0x159a55e5, RZ, 0x3c, !PT ;  /* 0x159a55e500067812 */ /* 0x040fe200078e3cff */
[C---:B------:R-:W-:Y:S01]  /*0140*/  VIADD R3, R0.reuse, 0x75bcd15 ;  /* 0x075bcd1500037836 */ /* 0x040fe20000000000 */
[----:B------:R-:W-:Y:S01]  /*0150*/  IADD3 R2, PT, PT, R0, 0x64f0c9, R9 ;  /* 0x0064f0c900027810 */ /* 0x000fe20007ffe009 */
[C---:B------:R-:W-:Y:S01]  /*0160*/  VIADD R7, R9.reuse, 0x1f123bb5 ;  /* 0x1f123bb509077836 */ /* 0x040fe20000000000 */
[----:B------:R-:W-:Y:S02]  /*0170*/  LOP3.LUT R4, R9, 0x5491333, RZ, 0x3c, !PT ;  /* 0x0549133309047812 */ /* 0x000fe400078e3cff */
[----:B------:R-:W-:Y:S01]  /*0180*/  SHF.R.S32.HI R0, RZ, 0x1f, R10 ;  /* 0x0000001fff007819 */ /* 0x000fe2000001140a */
[----:B------:R0:W-:Y:S04]  /*0190*/  STL.64 [R1], R2 ;  /* 0x0000000201007387 */ /* 0x0001e80000100a00 */
[----:B------:R0:W-:Y:S04]  /*01a0*/  STL.64 [R1+0x8], R6 ;  /* 0x0000080601007387 */ /* 0x0001e80000100a00 */
[----:B------:R0:W-:Y:S01]  /*01b0*/  STL.64 [R1+0x10], R4 ;  /* 0x0000100401007387 */ /* 0x0001e20000100a00 */
[----:B------:R-:W-:Y:S05]  /*01c0*/  @!P0 BRA `(.L_x_8) ;  /* 0x0000002400388947 */ /* 0x000fea0003800000 */
[----:B------:R-:W-:Y:S02]  /*01d0*/  IMAD.MOV.U32 R13, RZ, RZ, R0 ;  /* 0x000000ffff0d7224 */ /* 0x000fe400078e0000 */
[----:B------:R-:W-:Y:S02]  /*01e0*/  IMAD.MOV.U32 R11, RZ, RZ, RZ ;  /* 0x000000ffff0b7224 */ /* 0x000fe400078e00ff */
[----:B0-----:R-:W-:-:S07]  /*01f0*/  IMAD.MOV.U32 R2, RZ, RZ, R10 ;  /* 0x000000ffff027224 */ /* 0x001fce00078e000a */
.L_x_17:
[----:B------:R-:W-:Y:S01]  /*0200*/  LOP3.LUT R0, R2, 0x3, RZ, 0xc0, !PT ;  /* 0x0000000302007812 */ /* 0x000fe200078ec0ff */
[----:B------:R-:W-:Y:S03]  /*0210*/  BSSY.RECONVERGENT B1, `(.L_x_9) ;  /* 0x0000243000017945 */ /* 0x000fe60003800200 */
[----:B------:R-:W-:-:S04]  /*0220*/  ISETP.NE.U32.AND P0, PT, R0, RZ, PT ;  /* 0x000000ff0000720c */ /* 0x000fc80003f05070 */
[----:B------:R-:W-:-:S13]  /*0230*/  ISETP.NE.AND.EX P0, PT, RZ, RZ, PT, P0 ;  /* 0x000000ffff00720c */ /* 0x000fda0003f05300 */
[----:B0-----:R-:W-:Y:S05]  /*0240*/  @!P0 BRA `(.L_x_10) ;  /* 0x0000002000fc8947 */ /* 0x001fea0003800000 */
[----:B------:R-:W0:Y:S01]  /*0250*/  LDC.64 R8, c[0x4][RZ] ;  /* 0x01000000ff087b82 */ /* 0x000e220000000a00 */
[----:B------:R-:W-:Y:S01]  /*0260*/  IMAD.MOV.U32 R0, RZ, RZ, RZ ;  /* 0x000000ffff007224 */ /* 0x000fe200078e00ff */
[----:B------:R-:W-:Y:S02]  /*0270*/  CS2R R4, SRZ ;  /* 0x0000000000047805 */ /* 0x000fe4000001ff00 */
[----:B------:R-:W-:Y:S01]  /*0280*/  CS2R R6, SRZ ;  /* 0x0000000000067805 */ /* 0x000fe2000001ff00 */
[----:B------:R-:W-:Y:S02]  /*0290*/  IMAD.MOV.U32 R3, RZ, RZ, RZ ;  /* 0x000000ffff037224 */ /* 0x000fe400078e00ff */
[----:B0-----:R-:W-:-:S07]  /*02a0*/  IMAD.WIDE.U32 R8, R11, 0xc80, R8 ;  /* 0x00000c800b087825 */ /* 0x001fce00078e0008 */
.L_x_12:
[----:B------:R-:W-:-:S06]  /*02b0*/  IMAD R12, R0, 0x4, R1 ;  /* 0x00000004000c7824 */ /* 0x000fcc00078e0201 */
[----:B------:R-:W5:Y:S01]  /*02c0*/  LDL R12, [R12+0x4] ;  /* 0x000004000c0c7983 */ /* 0x000f620000100800 */
[----:B------:R-:W-:-:S05]  /*02d0*/  UMOV UR4, URZ ;  /* 0x000000ff00047c82 */ /* 0x000fca0008000000 */
.L_x_11:
[----:B-----5:R-:W-:Y:S01]  /*02e0*/  SHF.R.U32.HI R22, RZ, UR4, R12 ;  /* 0x00000004ff167c19 */ /* 0x020fe2000801160c */
[----:B------:R-:W-:-:S03]  /*02f0*/  IMAD.SHL.U32 R14, R0, 0x20, RZ ;  /* 0x00000020000e7824 */ /* 0x000fc600078e00ff */
[----:B------:R-:W-:Y:S01]  /*0300*/  LOP3.LUT R15, R22, 0x1, RZ, 0xc0, !PT ;  /* 0x00000001160f7812 */ /* 0x000fe200078ec0ff */
[----:B------:R-:W-:-:S03]  /*0310*/  VIADD R14, R14, UR4 ;  /* 0x000000040e0e7c36 */ /* 0x000fc60008000000 */
[----:B------:R-:W-:Y:S01]  /*0320*/  ISETP.NE.U32.AND P0, PT, R15, 0x1, PT ;  /* 0x000000010f00780c */ /* 0x000fe20003f05070 */
[----:B------:R-:W-:-:S03]  /*0330*/  IMAD R15, R14, 0x5, RZ ;  /* 0x000000050e0f7824 */ /* 0x000fc600078e02ff */
[----:B------:R-:W-:Y:S01]  /*0340*/  R2P PR, R22, 0x7e ;  /* 0x0000007e16007804 */ /* 0x000fe20000000000 */
[----:B------:R-:W-:-:S08]  /*0350*/  IMAD.WIDE.U32 R14, R15, 0x4, R8 ;  /* 0x000000040f0e7825 */ /* 0x000fd000078e0008 */
[----:B------:R-:W2:Y:S04]  /*0360*/  @!P0 LDG.E R16, desc[UR6][R14.64+0x10] ;  /* 0x000010060e108981 */ /* 0x000ea8000c1e1900 */
[----:B------:R-:W3:Y:S04]  /*0370*/  @P1 LDG.E R18, desc[UR6][R14.64+0x24] ;  /* 0x000024060e121981 */ /* 0x000ee8000c1e1900 */
[----:B------:R-:W4:Y:S04]  /*0380*/  @P2 LDG.E R20, desc[UR6][R14.64+0x38] ;  /* 0x000038060e142981 */ /* 0x000f28000c1e1900 */
[----:B------:R-:W4:Y:S04]  /*0390*/  @P3 LDG.E R24, desc[UR6][R14.64+0x4c] ;  /* 0x00004c060e183981 */ /* 0x000f28000c1e1900 */
[----:B------:R-:W4:Y:S04]  /*03a0*/  @P4 LDG.E R26, desc[UR6][R14.64+0x60] ;  /* 0x000060060e1a4981 */ /* 0x000f28000c1e1900 */
[----:B------:R-:W4:Y:S04]  /*03b0*/  @!P0 LDG.E R17, desc[UR6][R14.64+0x4] ;  /* 0x000004060e118981 */ /* 0x000f28000c1e1900 */
[----:B------:R-:W4:Y:S04]  /*03c0*/  @!P0 LDG.E R19, desc[UR6][R14.64+0xc] ;  /* 0x00000c060e138981 */ /* 0x000f28000c1e1900 */
[----:B------:R-:W4:Y:S04]  /*03d0*/  @P1 LDG.E R21, desc[UR6][R14.64+0x18] ;  /* 0x000018060e151981 */ /* 0x000f28000c1e1900 */
[----:B------:R-:W4:Y:S04]  /*03e0*/  @P3 LDG.E R23, desc[UR6][R14.64+0x40] ;  /* 0x000040060e173981 */ /* 0x000f28000c1e1900 */
[----:B------:R-:W4:Y:S04]  /*03f0*/  @P5 LDG.E R25, desc[UR6][R14.64+0x70] ;  /* 0x000070060e195981 */ /* 0x000f28000c1e1900 */
[----:B------:R-:W4:Y:S01]  /*0400*/  @P6 LDG.E R28, desc[UR6][R14.64+0x88] ;  /* 0x000088060e1c6981 */ /* 0x000f22000c1e1900 */
[----:B--2---:R-:W-:-:S03]  /*0410*/  @!P0 LOP3.LUT R5, R5, R16, RZ, 0x3c, !PT ;  /* 0x0000001005058212 */ /* 0x004fc600078e3cff */
[----:B------:R-:W2:Y:S01]  /*0420*/  @!P0 LDG.E R16, desc[UR6][R14.64] ;  /* 0x000000060e108981 */ /* 0x000ea2000c1e1900 */
[----:B---3--:R-:W-:-:S03]  /*0430*/  @P1 LOP3.LUT R5, R5, R18, RZ, 0x3c, !PT ;  /* 0x0000001205051212 */ /* 0x008fc600078e3cff */
[----:B------:R-:W3:Y:S01]  /*0440*/  @!P0 LDG.E R18, desc[UR6][R14.64+0x8] ;  /* 0x000008060e128981 */ /* 0x000ee2000c1e1900 */
[----:B----4-:R-:W-:-:S03]  /*0450*/  @P2 LOP3.LUT R5, R5, R20, RZ, 0x3c, !PT ;  /* 0x0000001405052212 */ /* 0x010fc600078e3cff */
[----:B------:R-:W4:Y:S01]  /*0460*/  @P1 LDG.E R20, desc[UR6][R14.64+0x14] ;  /* 0x000014060e141981 */ /* 0x000f22000c1e1900 */
[----:B------:R-:W-:-:S03]  /*0470*/  @P3 LOP3.LUT R5, R5, R24, RZ, 0x3c, !PT ;  /* 0x0000001805053212 */ /* 0x000fc600078e3cff */
[----:B------:R-:W4:Y:S01]  /*0480*/  @P5 LDG.E R24, desc[UR6][R14.64+0x74] ;  /* 0x000074060e185981 */ /* 0x000f22000c1e1900 */
[----:B------:R-:W-:-:S03]  /*0490*/  @P4 LOP3.LUT R5, R5, R26, RZ, 0x3c, !PT ;  /* 0x0000001a05054212 */ /* 0x000fc600078e3cff */
[----:B------:R-:W4:Y:S01]  /*04a0*/  @P3 LDG.E R26, desc[UR6][R14.64+0x44] ;  /* 0x000044060e1a3981 */ /* 0x000f22000c1e1900 */
[----:B------:R-:W-:-:S03]  /*04b0*/  @!P0 LOP3.LUT R6, R6, R17, RZ, 0x3c, !PT ;  /* 0x0000001106068212 */ /* 0x000fc600078e3cff */
[----:B------:R-:W4:Y:S01]  /*04c0*/  @P1 LDG.E R17, desc[UR6][R14.64+0x20] ;  /* 0x000020060e111981 */ /* 0x000f22000c1e1900 */
[----:B------:R-:W-:-:S03]  /*04d0*/  @!P0 LOP3.LUT R4, R4, R19, RZ, 0x3c, !PT ;  /* 0x0000001304048212 */ /* 0x000fc600078e3cff */
[----:B------:R-:W4:Y:S01]  /*04e0*/  @P2 LDG.E R19, desc[UR6][R14.64+0x2c] ;  /* 0x00002c060e132981 */ /* 0x000f22000c1e1900 */
[----:B------:R-:W-:-:S03]  /*04f0*/  @P1 LOP3.LUT R6, R6, R21, RZ, 0x3c, !PT ;  /* 0x0000001506061212 */ /* 0x000fc600078e3cff */
[----:B------:R-:W4:Y:S01]  /*0500*/  @P2 LDG.E R21, desc[UR6][R14.64+0x34] ;  /* 0x000034060e152981 */ /* 0x000f22000c1e1900 */
[----:B--2---:R-:W-:-:S03]  /*0510*/  @!P0 LOP3.LUT R3, R3, R16, RZ, 0x3c, !PT ;  /* 0x0000001003038212 */ /* 0x004fc600078e3cff */
[----:B------:R-:W2:Y:S01]  /*0520*/  @P1 LDG.E R16, desc[UR6][R14.64+0x1c] ;  /* 0x00001c060e101981 */ /* 0x000ea2000c1e1900 */
[----:B---3--:R-:W-:-:S03]  /*0530*/  @!P0 LOP3.LUT R7, R7, R18, RZ, 0x3c, !PT ;  /* 0x0000001207078212 */ /* 0x008fc600078e3cff */
[----:B------:R-:W3:Y:S01]  /*0540*/  @P2 LDG.E R18, desc[UR6][R14.64+0x28] ;  /* 0x000028060e122981 */ /* 0x000ee2000c1e1900 */
[----:B----4-:R-:W-:-:S03]  /*0550*/  @P1 LOP3.LUT R3, R3, R20, RZ, 0x3c, !PT ;  /* 0x0000001403031212 */ /* 0x010fc600078e3cff */
[----:B------:R-:W4:Y:S01]  /*0560*/  @P2 LDG.E R20, desc[UR6][R14.64+0x30] ;  /* 0x000030060e142981 */ /* 0x000f22000c1e1900 */
[----:B------:R-:W-:-:S03]  /*0570*/  @P5 LOP3.LUT R5, R5, R24, RZ, 0x3c, !PT ;  /* 0x0000001805055212 */ /* 0x000fc600078e3cff */
[----:B------:R-:W4:Y:S01]  /*0580*/  @P3 LDG.E R24, desc[UR6][R14.64+0x3c] ;  /* 0x00003c060e183981 */ /* 0x000f22000c1e1900 */
[----:B------:R-:W-:-:S03]  /*0590*/  @P1 LOP3.LUT R4, R4, R17, RZ, 0x3c, !PT ;  /* 0x0000001104041212 */ /* 0x000fc600078e3cff */
[----:B------:R-:W4:Y:S01]  /*05a0*/  @P3 LDG.E R17, desc[UR6][R14.64+0x48] ;  /* 0x000048060e113981 */ /* 0x000f22000c1e1900 */
[----:B------:R-:W-:-:S03]  /*05b0*/  @P2 LOP3.LUT R6, R6, R19, RZ, 0x3c, !PT ;  /* 0x0000001306062212 */ /* 0x000fc600078e3cff */
[----:B------:R-:W4:Y:S01]  /*05c0*/  @P4 LDG.E R19, desc[UR6][R14.64+0x54] ;  /* 0x000054060e134981 */ /* 0x000f22000c1e1900 */
[----:B------:R-:W-:Y:S02]  /*05d0*/  @P2 LOP3.LUT R4, R4, R21, RZ, 0x3c, !PT ;  /* 0x0000001504042212 */ /* 0x000fe400078e3cff */
[----:B------:R-:W-:Y:S01]  /*05e0*/  @P3 LOP3.LUT R6, R6, R23, RZ, 0x3c, !PT ;  /* 0x0000001706063212 */ /* 0x000fe200078e3cff */
[----:B------:R-:W4:Y:S04]  /*05f0*/  @P4 LDG.E R21, desc[UR6][R14.64+0x5c] ;  /* 0x00005c060e154981 */ /* 0x000f28000c1e1900 */
[----:B------:R-:W4:Y:S01]  /*0600*/  @P5 LDG.E R23, desc[UR6][R14.64+0x68] ;  /* 0x000068060e175981 */ /* 0x000f22000c1e1900 */
[----:B--2---:R-:W-:-:S03]  /*0610*/  @P1 LOP3.LUT R7, R7, R16, RZ, 0x3c, !PT ;  /* 0x0000001007071212 */ /* 0x004fc600078e3cff */
[----:B------:R-:W2:Y:S01]  /*0620*/  @P4 LDG.E R16, desc[UR6][R14.64+0x50] ;  /* 0x000050060e104981 */ /* 0x000ea2000c1e1900 */
[----:B---3--:R-:W-:-:S03]  /*0630*/  @P2 LOP3.LUT R3, R3, R18, RZ, 0x3c, !PT ;  /* 0x0000001203032212 */ /* 0x008fc600078e3cff */
[----:B------:R-:W3:Y:S01]  /*0640*/  @P4 LDG.E R18, desc[UR6][R14.64+0x58] ;  /* 0x000058060e124981 */ /* 0x000ee2000c1e1900 */
[----:B----4-:R-:W-:-:S03]  /*0650*/  @P2 LOP3.LUT R7, R7, R20, RZ, 0x3c, !PT ;  /* 0x0000001407072212 */ /* 0x010fc600078e3cff */
[----:B------:R-:W4:Y:S01]  /*0660*/  @P5 LDG.E R20, desc[UR6][R14.64+0x64] ;  /* 0x000064060e145981 */ /* 0x000f22000c1e1900 */
[----:B------:R-:W-:-:S03]  /*0670*/  @P3 LOP3.LUT R3, R3, R24, RZ, 0x3c, !PT ;  /* 0x0000001803033212 */ /* 0x000fc600078e3cff */
[----:B------:R-:W4:Y:S01]  /*0680*/  @P5 LDG.E R24, desc[UR6][R14.64+0x6c] ;  /* 0x00006c060e185981 */ /* 0x000f22000c1e1900 */
[----:B------:R-:W-:Y:S02]  /*0690*/  LOP3.LUT P0, RZ, R22, 0x80, RZ, 0xc0, !PT ;  /* 0x0000008016ff7812 */ /* 0x000fe4000780c0ff */
[----:B------:R-:W-:Y:S02]  /*06a0*/  @P3 LOP3.LUT R7, R7, R26, RZ, 0x3c, !PT ;  /* 0x0000001a07073212 */ /* 0x000fe400078e3cff */
[----:B------:R-:W-:Y:S02]  /*06b0*/  @P3 LOP3.LUT R4, R4, R17, RZ, 0x3c, !PT ;  /* 0x0000001104043212 */ /* 0x000fe400078e3cff */
[----:B------:R-:W4:Y:S01]  /*06c0*/  @P6 LDG.E R17, desc[UR6][R14.64+0x7c] ;  /* 0x00007c060e116981 */ /* 0x000f22000c1e1900 */
[----:B------:R-:W-:-:S03]  /*06d0*/  @P4 LOP3.LUT R6, R6, R19, RZ, 0x3c, !PT ;  /* 0x0000001306064212 */ /* 0x000fc600078e3cff */
[----:B------:R-:W4:Y:S01]  /*06e0*/  @P6 LDG.E R19, desc[UR6][R14.64+0x84] ;  /* 0x000084060e136981 */ /* 0x000f22000c1e1900 */
[----:B------:R-:W-:-:S03]  /*06f0*/  @P4 LOP3.LUT R4, R4, R21, RZ, 0x3c, !PT ;  /* 0x0000001504044212 */ /* 0x000fc600078e3cff */
[----:B------:R-:W4:Y:S01]  /*0700*/  @P0 LDG.E R26, desc[UR6][R14.64+0x9c] ;  /* 0x00009c060e1a0981 */ /* 0x000f22000c1e1900 */
[----:B------:R-:W-:-:S03]  /*0710*/  @P5 LOP3.LUT R6, R6, R23, RZ, 0x3c, !PT ;  /* 0x0000001706065212 */ /* 0x000fc600078e3cff */
        /* <DEDUP_REMOVED lines=10> */
[----:B------:R-:W-:Y:S02]  /*07c0*/  @P5 LOP3.LUT R4, R4, R25, RZ, 0x3c, !PT ;  /* 0x0000001904045212 */ /* 0x000fe400078e3cff */
[----:B------:R-:W-:Y:S02]  /*07d0*/  @P6 LOP3.LUT R5, R5, R28, RZ, 0x3c, !PT ;  /* 0x0000001c05056212 */ /* 0x000fe400078e3cff */
[----:B------:R-:W-:Y:S02]  /*07e0*/  @P6 LOP3.LUT R6, R6, R17, RZ, 0x3c, !PT ;  /* 0x0000001106066212 */ /* 0x000fe400078e3cff */
[----:B------:R-:W-:Y:S02]  /*07f0*/  @P6 LOP3.LUT R4, R4, R19, RZ, 0x3c, !PT ;  /* 0x0000001304046212 */ /* 0x000fe400078e3cff */
[----:B------:R-:W-:Y:S02]  /*0800*/  @P0 LOP3.LUT R5, R5, R26, RZ, 0x3c, !PT ;  /* 0x0000001a05050212 */ /* 0x000fe400078e3cff */
[----:B------:R-:W-:-:S02]  /*0810*/  @P0 LOP3.LUT R6, R6, R21, RZ, 0x3c, !PT ;  /* 0x0000001506060212 */ /* 0x000fc400078e3cff */
[----:B------:R-:W-:Y:S02]  /*0820*/  @P0 LOP3.LUT R4, R4, R23, RZ, 0x3c, !PT ;  /* 0x0000001704040212 */ /* 0x000fe400078e3cff */
[----:B--2---:R-:W-:Y:S02]  /*0830*/  @P6 LOP3.LUT R3, R3, R16, RZ, 0x3c, !PT ;  /* 0x0000001003036212 */ /* 0x004fe400078e3cff */
[----:B---3--:R-:W-:Y:S02]  /*0840*/  @P6 LOP3.LUT R7, R7, R18, RZ, 0x3c, !PT ;  /* 0x0000001207076212 */ /* 0x008fe400078e3cff */
[----:B----4-:R-:W-:Y:S02]  /*0850*/  @P0 LOP3.LUT R3, R3, R20, RZ, 0x3c, !PT ;  /* 0x0000001403030212 */ /* 0x010fe400078e3cff */
[----:B------:R-:W-:Y:S02]  /*0860*/  @P0 LOP3.LUT R7, R7, R24, RZ, 0x3c, !PT ;  /* 0x0000001807070212 */ /* 0x000fe400078e3cff */
[----:B------:R-:W-:-:S13]  /*0870*/  R2P PR, R22.B1, 0x7f ;  /* 0x0000007f16007804 */ /* 0x000fda0000001000 */
[----:B------:R-:W2:Y:S04]  /*0880*/  @P0 LDG.E R18, desc[UR6][R14.64+0xa0] ;  /* 0x0000a0060e120981 */ /* 0x000ea8000c1e1900 */
[----:B------:R-:W3:Y:S04]  /*0890*/  @P0 LDG.E R19, desc[UR6][R14.64+0xa4] ;  /* 0x0000a4060e130981 */ /* 0x000ee8000c1e1900 */
[----:B------:R-:W4:Y:S04]  /*08a0*/  @P0 LDG.E R20, desc[UR6][R14.64+0xa8] ;  /* 0x0000a8060e140981 */ /* 0x000f28000c1e1900 */
[----:B------:R-:W4:Y:S04]  /*08b0*/  @P0 LDG.E R21, desc[UR6][R14.64+0xac] ;  /* 0x0000ac060e150981 */ /* 0x000f28000c1e1900 */
[----:B------:R-:W4:Y:S04]  /*08c0*/  @P0 LDG.E R24, desc[UR6][R14.64+0xb0] ;  /* 0x0000b0060e180981 */ /* 0x000f28000c1e1900 */
[----:B------:R-:W4:Y:S04]  /*08d0*/  @P1 LDG.E R16, desc[UR6][R14.64+0xbc] ;  /* 0x0000bc060e101981 */ /* 0x000f28000c1e1900 */
[----:B------:R-:W4:Y:S04]  /*08e0*/  @P1 LDG.E R26, desc[UR6][R14.64+0xb4] ;  /* 0x0000b4060e1a1981 */ /* 0x000f28000c1e1900 */
        /* <DEDUP_REMOVED lines=11> */
[----:B------:R-:W-:Y:S01]  /*09a0*/  LOP3.LUT P0, RZ, R22, 0x8000, RZ, 0xc0, !PT ;  /* 0x0000800016ff7812 */ /* 0x000fe2000780c0ff */
[----:B------:R-:W4:Y:S01]  /*09b0*/  @P2 LDG.E R24, desc[UR6][R14.64+0xd8] ;  /* 0x0000d8060e182981 */ /* 0x000f22000c1e1900 */
[----:B------:R-:W-:-:S03]  /*09c0*/  @P1 LOP3.LUT R7, R7, R16, RZ, 0x3c, !PT ;  /* 0x0000001007071212 */ /* 0x000fc600078e3cff */
[----:B------:R-:W4:Y:S01]  /*09d0*/  @P2 LDG.E R22, desc[UR6][R14.64+0xd0] ;  /* 0x0000d0060e162981 */ /* 0x000f22000c1e1900 */
[----:B------:R-:W-:-:S03]  /*09e0*/  @P1 LOP3.LUT R3, R3, R26, RZ, 0x3c, !PT ;  /* 0x0000001a03031212 */ /* 0x000fc600078e3cff */
[----:B------:R-:W4:Y:S01]  /*09f0*/  @P3 LDG.E R16, desc[UR6][R14.64+0xe4] ;  /* 0x0000e4060e103981 */ /* 0x000f22000c1e1900 */
[----:B------:R-:W-:-:S03]  /*0a00*/  @P1 LOP3.LUT R6, R6, R23, RZ, 0x3c, !PT ;  /* 0x0000001706061212 */ /* 0x000fc600078e3cff */
[----:B------:R-:W4:Y:S01]  /*0a10*/  @P3 LDG.E R26, desc[UR6][R14.64+0xdc] ;  /* 0x0000dc060e1a3981 */ /* 0x000f22000c1e1900 */
[----:B------:R-:W-:-:S03]  /*0a20*/  @P1 LOP3.LUT R4, R4, R17, RZ, 0x3c, !PT ;  /* 0x0000001104041212 */ /* 0x000fc600078e3cff */
        /* <DEDUP_REMOVED lines=43> */
[----:B------:R-:W-:-:S04]  /*0ce0*/  UIADD3 UR4, UPT, UPT, UR4, 0x10, URZ ;  /* 0x0000001004047890 */ /* 0x000fc8000fffe0ff */
[----:B------:R-:W-:Y:S01]  /*0cf0*/  UISETP.NE.AND UP0, UPT, UR4, 0x20, UPT ;  /* 0x000000200400788c */ /* 0x000fe2000bf05270 */
[----:B--2---:R-:W-:Y:S02]  /*0d00*/  @P5 LOP3.LUT R5, R5, R18, RZ, 0x3c, !PT ;  /* 0x0000001205055212 */ /* 0x004fe400078e3cff */
[----:B---3--:R-:W-:Y:S02]  /*0d10*/  @P6 LOP3.LUT R6, R6, R19, RZ, 0x3c, !PT ;  /* 0x0000001306066212 */ /* 0x008fe400078e3cff */
[----:B----4-:R-:W-:Y:S02]  /*0d20*/  @P6 LOP3.LUT R3, R3, R20, RZ, 0x3c, !PT ;  /* 0x0000001403036212 */ /* 0x010fe400078e3cff */
[----:B------:R-:W-:Y:S02]  /*0d30*/  @P6 LOP3.LUT R4, R4, R21, RZ, 0x3c, !PT ;  /* 0x0000001504046212 */ /* 0x000fe400078e3cff */
[----:B------:R-:W-:Y:S02]  /*0d40*/  @P6 LOP3.LUT R7, R7, R22, RZ, 0x3c, !PT ;  /* 0x0000001607076212 */ /* 0x000fe400078e3cff */
[----:B------:R-:W-:-:S02]  /*0d50*/  @P6 LOP3.LUT R5, R5, R16, RZ, 0x3c, !PT ;  /* 0x0000001005056212 */ /* 0x000fc400078e3cff */
[----:B------:R-:W-:Y:S02]  /*0d60*/  @P0 LOP3.LUT R3, R3, R24, RZ, 0x3c, !PT ;  /* 0x0000001803030212 */ /* 0x000fe400078e3cff */
[----:B------:R-:W-:Y:S02]  /*0d70*/  @P0 LOP3.LUT R5, R5, R28, RZ, 0x3c, !PT ;  /* 0x0000001c05050212 */ /* 0x000fe400078e3cff */
[----:B------:R-:W-:Y:S02]  /*0d80*/  @P0 LOP3.LUT R7, R7, R26, RZ, 0x3c, !PT ;  /* 0x0000001a07070212 */ /* 0x000fe400078e3cff */
[----:B------:R-:W-:Y:S02]  /*0d90*/  @P0 LOP3.LUT R4, R4, R23, RZ, 0x3c, !PT ;  /* 0x0000001704040212 */ /* 0x000fe400078e3cff */
[----:B------:R-:W-:Y:S01]  /*0da0*/  @P0 LOP3.LUT R6, R6, R17, RZ, 0x3c, !PT ;  /* 0x0000001106060212 */ /* 0x000fe200078e3cff */
[----:B------:R-:W-:Y:S06]  /*0db0*/  BRA.U UP0, `(.L_x_11) ;  /* 0xfffffff500487547 */ /* 0x000fec000b83ffff */
[----:B------:R-:W-:-:S05]  /*0dc0*/  VIADD R0, R0, 0x1 ;  /* 0x0000000100007836 */ /* 0x000fca0000000000 */
[----:B------:R-:W-:-:S13]  /*0dd0*/  ISETP.NE.AND P0, PT, R0, 0x5, PT ;  /* 0x000000050000780c */ /* 0x000fda0003f05270 */
[----:B------:R-:W-:Y:S05]  /*0de0*/  @P0 BRA `(.L_x_12) ;  /* 0xfffffff400300947 */ /* 0x000fea000383ffff */
[----:B------:R-:W-:Y:S01]  /*0df0*/  LOP3.LUT R0, R2, 0x3, RZ, 0xc0, !PT ;  /* 0x0000000302007812 */ /* 0x000fe200078ec0ff */
[----:B------:R0:W-:Y:S03]  /*0e00*/  STL.64 [R1+0x8], R6 ;  /* 0x0000080601007387 */ /* 0x0001e60000100a00 */
[----:B------:R-:W-:Y:S01]  /*0e10*/  ISETP.NE.U32.AND P0, PT, R0, 0x1, PT ;  /* 0x000000010000780c */ /* 0x000fe20003f05070 */
[----:B------:R0:W-:Y:S03]  /*0e20*/  STL.64 [R1+0x10], R4 ;  /* 0x0000100401007387 */ /* 0x0001e60000100a00 */
[----:B------:R-:W-:Y:S01]  /*0e30*/  ISETP.NE.AND.EX P0, PT, RZ, RZ, PT, P0 ;  /* 0x000000ffff00720c */ /* 0x000fe20003f05300 */
[----:B------:R0:W-:-:S12]  /*0e40*/  STL [R1+0x4], R3 ;  /* 0x0000040301007387 */ /* 0x0001d80000100800 */
[----:B0-----:R-:W-:Y:S05]  /*0e50*/  @!P0 BRA `(.L_x_10) ;  /* 0x0000001400f88947 */ /* 0x001fea0003800000 */
[----:B------:R-:W-:Y:S01]  /*0e60*/  UMOV UR4, URZ ;  /* 0x000000ff00047c82 */ /* 0x000fe20008000000 */
[----:B------:R-:W-:Y:S01]  /*0e70*/  IMAD.MOV.U32 R0, RZ, RZ, RZ ;  /* 0x000000ffff007224 */ /* 0x000fe200078e00ff */
[----:B------:R-:W-:Y:S01]  /*0e80*/  CS2R R6, SRZ ;  /* 0x0000000000067805 */ /* 0x000fe2000001ff00 */
[----:B------:R-:W-:Y:S02]  /*0e90*/  IMAD.MOV.U32 R4, RZ, RZ, RZ ;  /* 0x000000ffff047224 */ /* 0x000fe400078e00ff */
[----:B------:R-:W-:Y:S02]  /*0ea0*/  IMAD.MOV.U32 R3, RZ, RZ, RZ ;  /* 0x000000ffff037224 */ /* 0x000fe400078e00ff */
[----:B------:R-:W-:-:S07]  /*0eb0*/  IMAD.U32 R5, RZ, RZ, UR4 ;  /* 0x00000004ff057e24 */ /* 0x000fce000f8e00ff */
.L_x_14:
[----:B------:R-:W-:-:S06]  /*0ec0*/  IMAD R12, R0, 0x4, R1 ;  /* 0x00000004000c7824 */ /* 0x000fcc00078e0201 */
[----:B------:R-:W5:Y:S01]  /*0ed0*/  LDL R12, [R12+0x4] ;  /* 0x000004000c0c7983 */ /* 0x000f620000100800 */
[----:B------:R-:W-:-:S05]  /*0ee0*/  UMOV UR4, URZ ;  /* 0x000000ff00047c82 */ /* 0x000fca0008000000 */
.L_x_13:
        /* <DEDUP_REMOVED lines=180> */
[----:B------:R0:W-:Y:S03]  /*1a30*/  STL [R1+0x4], R3 ;  /* 0x0000040301007387 */ /* 0x0001e60000100800 */
[----:B------:R-:W-:Y:S01]  /*1a40*/  ISETP.NE.AND.EX P0, PT, RZ, RZ, PT, P0 ;  /* 0x000000ffff00720c */ /* 0x000fe20003f05300 */
[----:B------:R0:W-:-:S12]  /*1a50*/  STL.64 [R1+0x10], R4 ;  /* 0x0000100401007387 */ /* 0x0001d80000100a00 */
[----:B0-----:R-:W-:Y:S05]  /*1a60*/  @P0 BRA `(.L_x_10) ;  /* 0x0000000800f40947 */ /* 0x001fea0003800000 */
[----:B------:R-:W-:Y:S01]  /*1a70*/  UMOV UR4, URZ ;  /* 0x000000ff00047c82 */ /* 0x000fe20008000000 */
[----:B------:R-:W-:Y:S01]  /*1a80*/  IMAD.MOV.U32 R0, RZ, RZ, RZ ;  /* 0x000000ffff007224 */ /* 0x000fe200078e00ff */
[----:B------:R-:W-:Y:S01]  /*1a90*/  CS2R R6, SRZ ;  /* 0x0000000000067805 */ /* 0x000fe2000001ff00 */
[----:B------:R-:W-:Y:S02]  /*1aa0*/  IMAD.MOV.U32 R4, RZ, RZ, RZ ;  /* 0x000000ffff047224 */ /* 0x000fe400078e00ff */
[----:B------:R-:W-:Y:S02]  /*1ab0*/  IMAD.MOV.U32 R3, RZ, RZ, RZ ;  /* 0x000000ffff037224 */ /* 0x000fe400078e00ff */
[----:B------:R-:W-:-:S07]  /*1ac0*/  IMAD.U32 R5, RZ, RZ, UR4 ;  /* 0x00000004ff057e24 */ /* 0x000fce000f8e00ff */
.L_x_16:
[----:B------:R-:W-:-:S06]  /*1ad0*/  IMAD R12, R0, 0x4, R1 ;  /* 0x00000004000c7824 */ /* 0x000fcc00078e0201 */
[----:B------:R-:W5:Y:S01]  /*1ae0*/  LDL R12, [R12+0x4] ;  /* 0x000004000c0c7983 */ /* 0x000f620000100800 */
[----:B------:R-:W-:-:S05]  /*1af0*/  UMOV UR4, URZ ;  /* 0x000000ff00047c82 */ /* 0x000fca0008000000 */
.L_x_15:
        /* <DEDUP_REMOVED lines=177> */
[----:B------:R0:W-:Y:S04]  /*2610*/  STL.64 [R1+0x8], R6 ;  /* 0x0000080601007387 */ /* 0x0001e80000100a00 */
[----:B------:R0:W-:Y:S04]  /*2620*/  STL [R1+0x4], R3 ;  /* 0x0000040301007387 */ /* 0x0001e80000100800 */
[----:B------:R0:W-:Y:S02]  /*2630*/  STL.64 [R1+0x10], R4 ;  /* 0x0000100401007387 */ /* 0x0001e40000100a00 */
.L_x_10:
[----:B------:R-:W-:Y:S05]  /*2640*/  BSYNC.RECONVERGENT B1 ;  /* 0x0000000000017941 */ /* 0x000fea0003800200 */
.L_x_9:
[C---:B------:R-:W-:Y:S01]  /*2650*/  ISETP.GT.U32.AND P0, PT, R2.reuse, 0x3, PT ;  /* 0x000000030200780c */ /* 0x040fe20003f04070 */
[----:B------:R-:W-:Y:S01]  /*2660*/  VIADD R11, R11, 0x1 ;  /* 0x000000010b0b7836 */ /* 0x000fe20000000000 */
[--C-:B------:R-:W-:Y:S02]  /*2670*/  SHF.R.U64 R2, R2, 0x2, R13.reuse ;  /* 0x0000000202027819 */ /* 0x100fe4000000120d */
[----:B------:R-:W-:Y:S02]  /*2680*/  ISETP.GT.U32.AND.EX P0, PT, R13, RZ, PT, P0 ;  /* 0x000000ff0d00720c */ /* 0x000fe40003f04100 */
[----:B------:R-:W-:-:S11]  /*2690*/  SHF.R.U32.HI R13, RZ, 0x2, R13 ;  /* 0x00000002ff0d7819 */ /* 0x000fd6000001160d */
[----:B------:R-:W-:Y:S05]  /*26a0*/  @P0 BRA `(.L_x_17) ;  /* 0xffffffd800d40947 */ /* 0x000fea000383ffff */
.L_x_8:
[----:B------:R-:W-:Y:S05]  /*26b0*/  BSYNC.RECONVERGENT B0 ;  /* 0x0000000000007941 */ /* 0x000fea0003800200 */
.L_x_7:
[----:B0-----:R-:W0:Y:S01]  /*26c0*/  LDC.64 R6, c[0x0][0x3a0] ;  /* 0x0000e800ff067b82 */ /* 0x001e220000000a00 */
[----:B------:R-:W-:Y:S01]  /*26d0*/  SHF.R.U32.HI R0, RZ, 0x2, R3 ;  /* 0x00000002ff007819 */ /* 0x000fe20000011603 */
[----:B------:R-:W1:Y:S03]  /*26e0*/  LDCU.64 UR4, c[0x0][0x390] ;  /* 0x00007200ff0477ac */ /* 0x000e660008000a00 */
[----:B------:R-:W-:Y:S01]  /*26f0*/  LOP3.LUT R0, R0, R3, RZ, 0x3c, !PT ;  /* 0x0000000300007212 */ /* 0x000fe200078e3cff */
[----:B------:R-:W-:Y:S01]  /*2700*/  IMAD.SHL.U32 R3, R5, 0x10, RZ ;  /* 0x0000001005037824 */ /* 0x000fe200078e00ff */
[----:B------:R-:W2:Y:S01]  /*2710*/  LDCU.64 UR10, c[0x0][0x380] ;  /* 0x00007000ff0a77ac */ /* 0x000ea20008000a00 */
[----:B------:R-:W3:Y:S02]  /*2720*/  LDC R9, c[0x0][0x39c] ;  /* 0x0000e700ff097b82 */ /* 0x000ee40000000800 */
[----:B------:R-:W-:-:S05]  /*2730*/  IMAD.SHL.U32 R2, R0, 0x2, RZ ;  /* 0x0000000200027824 */ /* 0x000fca00078e00ff */
[----:B------:R-:W-:Y:S01]  /*2740*/  LOP3.LUT R2, R0, R2, R3, 0x96, !PT ;  /* 0x0000000200027212 */ /* 0x000fe200078e9603 */
[----:B------:R-:W-:-:S03]  /*2750*/  IMAD.MOV.U32 R3, RZ, RZ, 0x2f800000 ;  /* 0x2f800000ff037424 */ /* 0x000fc600078e00ff */
[----:B------:R-:W-:Y:S02]  /*2760*/  LOP3.LUT R2, R2, R5, RZ, 0x3c, !PT ;  /* 0x0000000502027212 */ /* 0x000fe400078e3cff */
[----:B------:R-:W-:Y:S02]  /*2770*/  SHF.R.S32.HI R5, RZ, 0x1f, R10 ;  /* 0x0000001fff057819 */ /* 0x000fe4000001140a */
[----:B0-----:R-:W-:Y:S02]  /*2780*/  LOP3.LUT R6, R6, 0xaad26b49, RZ, 0x3c, !PT ;  /* 0xaad26b4906067812 */ /* 0x001fe400078e3cff */
[----:B------:R-:W-:-:S03]  /*2790*/  LOP3.LUT R7, R7, 0xf7dcefdd, RZ, 0x3c, !PT ;  /* 0xf7dcefdd07077812 */ /* 0x000fc600078e3cff */
[----:B------:R-:W-:Y:S02]  /*27a0*/  IMAD R6, R6, 0x4182bed5, RZ ;  /* 0x4182bed506067824 */ /* 0x000fe400078e02ff */
[----:B------:R-:W-:-:S05]  /*27b0*/  IMAD R7, R7, -0x658354e5, RZ ;  /* 0x9a7cab1b07077824 */ /* 0x000fca00078e02ff */
[----:B------:R-:W-:-:S04]  /*27c0*/  IADD3 R7, PT, PT, R6, 0x64f0c9, R7 ;  /* 0x0064f0c906077810 */ /* 0x000fc80007ffe007 */
[----:B------:R-:W-:-:S04]  /*27d0*/  IADD3 R2, PT, PT, R7, 0x587c5, R2 ;  /* 0x000587c507027810 */ /* 0x000fc80007ffe002 */
[----:B------:R-:W-:Y:S01]  /*27e0*/  I2FP.F32.U32 R0, R2 ;  /* 0x0000000200007245 */ /* 0x000fe20000201000 */
[C---:B------:R-:W-:Y:S01]  /*27f0*/  IMAD.SHL.U32 R2, R10.reuse, 0x4, RZ ;  /* 0x000000040a027824 */ /* 0x040fe200078e00ff */
[----:B------:R-:W-:-:S03]  /*2800*/  SHF.L.U64.HI R10, R10, 0x2, R5 ;  /* 0x000000020a0a7819 */ /* 0x000fc60000010205 */
[----:B------:R-:W-:Y:S01]  /*2810*/  FFMA R0, R0, R3, 1.1641532182693481445e-10 ;  /* 0x2f00000000007423 */ /* 0x000fe20000000003 */
[C---:B-1----:R-:W-:Y:S02]  /*2820*/  IADD3 R4, P0, PT, R2.reuse, UR4, RZ ;  /* 0x0000000402047c10 */ /* 0x042fe4000ff1e0ff */
[----:B--2---:R-:W-:Y:S02]  /*2830*/  IADD3 R6, P1, PT, R2, UR10, RZ ;  /* 0x0000000a02067c10 */ /* 0x004fe4000ff3e0ff */
[----:B------:R-:W-:Y:S02]  /*2840*/  IADD3.X R5, PT, PT, R10, UR5, RZ, P0, !PT ;  /* 0x000000050a057c10 */ /* 0x000fe400087fe4ff */
[----:B---3--:R-:W-:Y:S02]  /*2850*/  FSET.BF.GT.AND R3, R0, R9, PT ;  /* 0x000000090003720a */ /* 0x008fe40003804000 */
[----:B------:R-:W-:-:S03]  /*2860*/  IADD3.X R7, PT, PT, R10, UR11, RZ, P1, !PT ;  /* 0x0000000b0a077c10 */ /* 0x000fc60008ffe4ff */
[----:B------:R0:W-:Y:S04]  /*2870*/  STG.E desc[UR6][R4.64], R3 ;  /* 0x0000000304007986 */ /* 0x0001e8000c101906 */
[----:B------:R-:W2:Y:S01]  /*2880*/  LDG.E R0, desc[UR6][R6.64] ;  /* 0x0000000606007981 */ /* 0x000ea2000c1e1900 */
[----:B------:R-:W-:Y:S01]  /*2890*/  FADD R9, -R9, 1 ;  /* 0x3f80000009097421 */ /* 0x000fe20000000100 */
[----:B------:R-:W-:Y:S03]  /*28a0*/  BSSY.RECONVERGENT B0, `(.L_x_18) ;  /* 0x000000d000007945 */ /* 0x000fe60003800200 */
[----:B------:R-:W1:Y:S02]  /*28b0*/  MUFU.RCP R8, R9 ;  /* 0x0000000900087308 */ /* 0x000e640000001000 */
[----:B-1----:R-:W-:-:S04]  /*28c0*/  FFMA R11, -R9, R8, 1 ;  /* 0x3f800000090b7423 */ /* 0x002fc80000000108 */
[----:B------:R-:W-:Y:S01]  /*28d0*/  FFMA R11, R8, R11, R8 ;  /* 0x0000000b080b7223 */ /* 0x000fe20000000008 */
[----:B--2---:R-:W-:-:S04]  /*28e0*/  FMUL R0, R3, R0 ;  /* 0x0000000003007220 */ /* 0x004fc80000400000 */
[----:B------:R-:W1:Y:S01]  /*28f0*/  FCHK P0, R0, R9 ;  /* 0x0000000900007302 */ /* 0x000e620000000000 */
[----:B------:R-:W-:-:S04]  /*2900*/  FFMA R8, R0, R11, RZ ;  /* 0x0000000b00087223 */ /* 0x000fc800000000ff */
[----:B------:R-:W-:-:S04]  /*2910*/  FFMA R12, -R9, R8, R0 ;  /* 0x00000008090c7223 */ /* 0x000fc80000000100 */
[----:B------:R-:W-:Y:S01]  /*2920*/  FFMA R11, R11, R12, R8 ;  /* 0x0000000c0b0b7223 */ /* 0x000fe20000000008 */
[----:B01----:R-:W-:Y:S06]  /*2930*/  @!P0 BRA `(.L_x_19) ;  /* 0x00000000000c8947 */ /* 0x003fec0003800000 */
[----:B------:R-:W-:-:S07]  /*2940*/  MOV R4, 0x2960 ;  /* 0x0000296000047802 */ /* 0x000fce0000000f00 */
[----:B------:R-:W-:Y:S05]  /*2950*/  CALL.REL.NOINC `($__internal_0_$__cuda_sm3x_div_rn_noftz_f32_slowpath) ;  /* 0x0000000000407944 */ /* 0x000fea0003c00000 */
[----:B------:R-:W-:-:S07]  /*2960*/  IMAD.MOV.U32 R11, RZ, RZ, R0 ;  /* 0x000000ffff0b7224 */ /* 0x000fce00078e0000 */
.L_x_19:
[----:B------:R-:W-:Y:S05]  /*2970*/  BSYNC.RECONVERGENT B0 ;  /* 0x0000000000007941 */ /* 0x000fea0003800200 */
.L_x_18:
[----:B------:R-:W0:Y:S02]  /*2980*/  LDCU.64 UR4, c[0x0][0x388] ;  /* 0x00007100ff0477ac */ /* 0x000e240008000a00 */
[----:B0-----:R-:W-:-:S04]  /*2990*/  IADD3 R2, P0, PT, R2, UR4, RZ ;  /* 0x0000000402027c10 */ /* 0x001fc8000ff1e0ff */
[----:B------:R-:W-:-:S05]  /*29a0*/  IADD3.X R3, PT, PT, R10, UR5, RZ, P0, !PT ;  /* 0x000000050a037c10 */ /* 0x000fca00087fe4ff */
[----:B------:R-:W-:Y:S01]  /*29b0*/  STG.E desc[UR6][R2.64], R11 ;  /* 0x0000000b02007986 */ /* 0x000fe2000c101906 */
[----:B------:R-:W-:Y:S05]  /*29c0*/  EXIT ;  /* 0x000000000000794d */ /* 0x000fea0003800000 */
.L_x_6:
[----:B------:R-:W-:-:S13]  /*29d0*/  ISETP.GE.AND P0, PT, R10, UR8, PT ;  /* 0x000000080a007c0c */ /* 0x000fda000bf06270 */
[----:B------:R-:W-:Y:S05]  /*29e0*/  @P0 EXIT ;  /* 0x000000000000094d */ /* 0x000fea0003800000 */
[----:B------:R-:W0:Y:S08]  /*29f0*/  LDC.64 R2, c[0x0][0x380] ;  /* 0x0000e000ff027b82 */ /* 0x000e300000000a00 */
[----:B------:R-:W1:Y:S01]  /*2a00*/  LDC.64 R4, c[0x0][0x388] ;  /* 0x0000e200ff047b82 */ /* 0x000e620000000a00 */
[----:B0-----:R-:W-:-:S06]  /*2a10*/  IMAD.WIDE R2, R10, 0x4, R2 ;  /* 0x000000040a027825 */ /* 0x001fcc00078e0202 */
[----:B------:R-:W2:Y:S01]  /*2a20*/  LDG.E R3, desc[UR6][R2.64] ;  /* 0x0000000602037981 */ /* 0x000ea2000c1e1900 */
[----:B-1----:R-:W-:-:S05]  /*2a30*/  IMAD.WIDE R10, R10, 0x4, R4 ;  /* 0x000000040a0a7825 */ /* 0x002fca00078e0204 */
[----:B--2---:R-:W-:Y:S01]  /*2a40*/  STG.E desc[UR6][R10.64], R3 ;  /* 0x000000030a007986 */ /* 0x004fe2000c101906 */
[----:B------:R-:W-:Y:S05]  /*2a50*/  EXIT ;  /* 0x000000000000794d */ /* 0x000fea0003800000 */
        .weak           $__internal_0_$__cuda_sm3x_div_rn_noftz_f32_slowpath
        .type           $__internal_0_$__cuda_sm3x_div_rn_noftz_f32_slowpath,@function
        .size           $__internal_0_$__cuda_sm3x_div_rn_noftz_f32_slowpath,(.L_x_204 - $__internal_0_$__cuda_sm3x_div_rn_noftz_f32_slowpath)
$__internal_0_$__cuda_sm3x_div_rn_noftz_f32_slowpath:
[----:B------:R-:W-:Y:S01]  /*2a60*/  SHF.R.U32.HI R5, RZ, 0x17, R9 ;  /* 0x00000017ff057819 */ /* 0x000fe20000011609 */
[----:B------:R-:W-:Y:S01]  /*2a70*/  BSSY.RECONVERGENT B1, `(.L_x_20) ;  /* 0x0000064000017945 */ /* 0x000fe20003800200 */
[--C-:B------:R-:W-:Y:S01]  /*2a80*/  SHF.R.U32.HI R3, RZ, 0x17, R0.reuse ;  /* 0x00000017ff037819 */ /* 0x100fe20000011600 */
[----:B------:R-:W-:Y:S01]  /*2a90*/  IMAD.MOV.U32 R6, RZ, RZ, R0 ;  /* 0x000000ffff067224 */ /* 0x000fe200078e0000 */
[----:B------:R-:W-:Y:S02]  /*2aa0*/  LOP3.LUT R5, R5, 0xff, RZ, 0xc0, !PT ;  /* 0x000000ff05057812 */ /* 0x000fe400078ec0ff */
[----:B------:R-:W-:-:S03]  /*2ab0*/  LOP3.LUT R12, R3, 0xff, RZ, 0xc0, !PT ;  /* 0x000000ff030c7812 */ /* 0x000fc600078ec0ff */
[----:B------:R-:W-:Y:S02]  /*2ac0*/  VIADD R8, R5, 0xffffffff ;  /* 0xffffffff05087836 */ /* 0x000fe40000000000 */
[----:B------:R-:W-:-:S03]  /*2ad0*/  VIADD R11, R12, 0xffffffff ;  /* 0xffffffff0c0b7836 */ /* 0x000fc60000000000 */
[----:B------:R-:W-:-:S04]  /*2ae0*/  ISETP.GT.U32.AND P0, PT, R8, 0xfd, PT ;  /* 0x000000fd0800780c */ /* 0x000fc80003f04070 */
[----:B------:R-:W-:-:S13]  /*2af0*/  ISETP.GT.U32.OR P0, PT, R11, 0xfd, P0 ;  /* 0x000000fd0b00780c */ /* 0x000fda0000704470 */
[----:B------:R-:W-:Y:S01]  /*2b00*/  @!P0 IMAD.MOV.U32 R7, RZ, RZ, RZ ;  /* 0x000000ffff078224 */ /* 0x000fe200078e00ff */
[----:B------:R-:W-:Y:S06]  /*2b10*/  @!P0 BRA `(.L_x_21) ;  /* 0x0000000000608947 */ /* 0x000fec0003800000 */
[----:B------:R-:W-:Y:S01]  /*2b20*/  FSETP.GTU.FTZ.AND P0, PT, |R0|, +INF , PT ;  /* 0x7f8000000000780b */ /* 0x000fe20003f1c200 */
[----:B------:R-:W-:Y:S01]  /*2b30*/  IMAD.MOV.U32 R3, RZ, RZ, R9 ;  /* 0x000000ffff037224 */ /* 0x000fe200078e0009 */
[----:B------:R-:W-:-:S04]  /*2b40*/  FSETP.GTU.FTZ.AND P1, PT, |R9|, +INF , PT ;  /* 0x7f8000000900780b */ /* 0x000fc80003f3c200 */
[----:B------:R-:W-:-:S13]  /*2b50*/  PLOP3.LUT P0, PT, P0, P1, PT, 0xf8, 0x8f ;  /* 0x00000000008f781c */ /* 0x000fda0000703f70 */
[----:B------:R-:W-:Y:S05]  /*2b60*/  @P0 BRA `(.L_x_22) ;  /* 0x00000004004c0947 */ /* 0x000fea0003800000 */
[----:B------:R-:W-:-:S13]  /*2b70*/  LOP3.LUT P0, RZ, R9, 0x7fffffff, R6, 0xc8, !PT ;  /* 0x7fffffff09ff7812 */ /* 0x000fda000780c806 */
[----:B------:R-:W-:Y:S05]  /*2b80*/  @!P0 BRA `(.L_x_23) ;  /* 0x00000004003c8947 */ /* 0x000fea0003800000 */
[C---:B------:R-:W-:Y:S02]  /*2b90*/  FSETP.NEU.FTZ.AND P1, PT, |R0|.reuse, +INF , PT ;  /* 0x7f8000000000780b */ /* 0x040fe40003f3d200 */
[----:B------:R-:W-:Y:S02]  /*2ba0*/  FSETP.NEU.FTZ.AND P0, PT, |R3|, +INF , PT ;  /* 0x7f8000000300780b */ /* 0x000fe40003f1d200 */
[----:B------:R-:W-:-:S11]  /*2bb0*/  FSETP.NEU.FTZ.AND P2, PT, |R0|, +INF , PT ;  /* 0x7f8000000000780b */ /* 0x000fd60003f5d200 */
[----:B------:R-:W-:Y:S05]  /*2bc0*/  @!P0 BRA !P1, `(.L_x_23) ;  /* 0x00000004002c8947 */ /* 0x000fea0004800000 */
[----:B------:R-:W-:-:S04]  /*2bd0*/  LOP3.LUT P1, RZ, R6, 0x7fffffff, RZ, 0xc0, !PT ;  /* 0x7fffffff06ff7812 */ /* 0x000fc8000782c0ff */
[----:B------:R-:W-:-:S13]  /*2be0*/  PLOP3.LUT P0, PT, P0, P1, PT, 0x2f, 0xf2 ;  /* 0x0000000000f2781c */ /* 0x000fda0000702577 */
[----:B------:R-:W-:Y:S05]  /*2bf0*/  @P0 BRA `(.L_x_24) ;  /* 0x0000000400180947 */ /* 0x000fea0003800000 */
[----:B------:R-:W-:-:S04]  /*2c00*/  LOP3.LUT P0, RZ, R9, 0x7fffffff, RZ, 0xc0, !PT ;  /* 0x7fffffff09ff7812 */ /* 0x000fc8000780c0ff */
[----:B------:R-:W-:-:S13]  /*2c10*/  PLOP3.LUT P0, PT, P2, P0, PT, 0x2f, 0xf2 ;  /* 0x0000000000f2781c */ /* 0x000fda0001700577 */
[----:B------:R-:W-:Y:S05]  /*2c20*/  @P0 BRA `(.L_x_25) ;  /* 0x0000000400000947 */ /* 0x000fea0003800000 */
[----:B------:R-:W-:Y:S02]  /*2c30*/  ISETP.GE.AND P0, PT, R11, RZ, PT ;  /* 0x000000ff0b00720c */ /* 0x000fe40003f06270 */
[----:B------:R-:W-:-:S11]  /*2c40*/  ISETP.GE.AND P1, PT, R8, RZ, PT ;  /* 0x000000ff0800720c */ /* 0x000fd60003f26270 */
[----:B------:R-:W-:Y:S02]  /*2c50*/  @P0 IMAD.MOV.U32 R7, RZ, RZ, RZ ;  /* 0x000000ffff070224 */ /* 0x000fe400078e00ff */
[----:B------:R-:W-:Y:S01]  /*2c60*/  @!P0 FFMA R6, R0, 1.84467440737095516160e+19, RZ ;  /* 0x5f80000000068823 */ /* 0x000fe200000000ff */
[----:B------:R-:W-:Y:S02]  /*2c70*/  @!P0 IMAD.MOV.U32 R7, RZ, RZ, -0x40 ;  /* 0xffffffc0ff078424 */ /* 0x000fe400078e00ff */
[----:B------:R-:W-:Y:S02]  /*2c80*/  @!P1 FFMA R9, R3, 1.84467440737095516160e+19, RZ ;  /* 0x5f80000003099823 */ /* 0x000fe400000000ff */
[----:B------:R-:W-:-:S07]  /*2c90*/  @!P1 VIADD R7, R7, 0x40 ;  /* 0x0000004007079836 */ /* 0x000fce0000000000 */
.L_x_21:
[----:B------:R-:W-:Y:S01]  /*2ca0*/  LEA R0, R5, 0xc0800000, 0x17 ;  /* 0xc080000005007811 */ /* 0x000fe200078eb8ff */
[----:B------:R-:W-:Y:S01]  /*2cb0*/  VIADD R3, R12, 0xffffff81 ;  /* 0xffffff810c037836 */ /* 0x000fe20000000000 */
[----:B------:R-:W-:Y:S03]  /*2cc0*/  BSSY.RECONVERGENT B2, `(.L_x_26) ;  /* 0x0000035000027945 */ /* 0x000fe60003800200 */
[----:B------:R-:W-:Y:S02]  /*2cd0*/  IMAD.IADD R9, R9, 0x1, -R0 ;  /* 0x0000000109097824 */ /* 0x000fe400078e0a00 */
[----:B------:R-:W-:Y:S02]  /*2ce0*/  IMAD R0, R3, -0x800000, R6 ;  /* 0xff80000003007824 */ /* 0x000fe400078e0206 */
[----:B------:R-:W0:Y:S01]  /*2cf0*/  MUFU.RCP R8, R9 ;  /* 0x0000000900087308 */ /* 0x000e220000001000 */
[----:B------:R-:W-:-:S04]  /*2d00*/  FADD.FTZ R11, -R9, -RZ ;  /* 0x800000ff090b7221 */ /* 0x000fc80000010100 */
[----:B0-----:R-:W-:-:S04]  /*2d10*/  FFMA R13, R8, R11, 1 ;  /* 0x3f800000080d7423 */ /* 0x001fc8000000000b */
[----:B------:R-:W-:-:S04]  /*2d20*/  FFMA R15, R8, R13, R8 ;  /* 0x0000000d080f7223 */ /* 0x000fc80000000008 */
[----:B------:R-:W-:-:S04]  /*2d30*/  FFMA R6, R0, R15, RZ ;  /* 0x0000000f00067223 */ /* 0x000fc800000000ff */
[----:B------:R-:W-:-:S04]  /*2d40*/  FFMA R13, R11, R6, R0 ;  /* 0x000000060b0d7223 */ /* 0x000fc80000000000 */
[----:B------:R-:W-:Y:S01]  /*2d50*/  FFMA R8, R15, R13, R6 ;  /* 0x0000000d0f087223 */ /* 0x000fe20000000006 */
[----:B------:R-:W-:-:S03]  /*2d60*/  IADD3 R6, PT, PT, R3, 0x7f, -R5 ;  /* 0x0000007f03067810 */ /* 0x000fc60007ffe805 */
[----:B------:R-:W-:Y:S02]  /*2d70*/  FFMA R11, R11, R8, R0 ;  /* 0x000000080b0b7223 */ /* 0x000fe40000000000 */
[----:B------:R-:W-:Y:S02]  /*2d80*/  IMAD.IADD R6, R6, 0x1, R7 ;  /* 0x0000000106067824 */ /* 0x000fe400078e0207 */
[----:B------:R-:W-:-:S05]  /*2d90*/  FFMA R0, R15, R11, R8 ;  /* 0x0000000b0f007223 */ /* 0x000fca0000000008 */
[----:B------:R-:W-:-:S04]  /*2da0*/  SHF.R.U32.HI R3, RZ, 0x17, R0 ;  /* 0x00000017ff037819 */ /* 0x000fc80000011600 */
[----:B------:R-:W-:-:S05]  /*2db0*/  LOP3.LUT R3, R3, 0xff, RZ, 0xc0, !PT ;  /* 0x000000ff03037812 */ /* 0x000fca00078ec0ff */
[----:B------:R-:W-:-:S04]  /*2dc0*/  IMAD.IADD R7, R3, 0x1, R6 ;  /* 0x0000000103077824 */ /* 0x000fc800078e0206 */
[----:B------:R-:W-:-:S05]  /*2dd0*/  VIADD R3, R7, 0xffffffff ;  /* 0xffffffff07037836 */ /* 0x000fca0000000000 */
[----:B------:R-:W-:-:S13]  /*2de0*/  ISETP.GE.U32.AND P0, PT, R3, 0xfe, PT ;  /* 0x000000fe0300780c */ /* 0x000fda0003f06070 */
[----:B------:R-:W-:Y:S05]  /*2df0*/  @!P0 BRA `(.L_x_27) ;  /* 0x0000000000808947 */ /* 0x000fea0003800000 */
[----:B------:R-:W-:-:S13]  /*2e00*/  ISETP.GT.AND P0, PT, R7, 0xfe, PT ;  /* 0x000000fe0700780c */ /* 0x000fda0003f04270 */
[----:B------:R-:W-:Y:S05]  /*2e10*/  @P0 BRA `(.L_x_28) ;  /* 0x00000000006c0947 */ /* 0x000fea0003800000 */
[----:B------:R-:W-:-:S13]  /*2e20*/  ISETP.GE.AND P0, PT, R7, 0x1, PT ;  /* 0x000000010700780c */ /* 0x000fda0003f06270 */
[----:B------:R-:W-:Y:S05]  /*2e30*/  @P0 BRA `(.L_x_29) ;  /* 0x0000000000740947 */ /* 0x000fea0003800000 */
[----:B------:R-:W-:Y:S02]  /*2e40*/  ISETP.GE.AND P0, PT, R7, -0x18, PT ;  /* 0xffffffe80700780c */ /* 0x000fe40003f06270 */
[----:B------:R-:W-:-:S11]  /*2e50*/  LOP3.LUT R0, R0, 0x80000000, RZ, 0xc0, !PT ;  /* 0x8000000000007812 */ /* 0x000fd600078ec0ff */
[----:B------:R-:W-:Y:S05]  /*2e60*/  @!P0 BRA `(.L_x_29) ;  /* 0x0000000000688947 */ /* 0x000fea0003800000 */
[CCC-:B------:R-:W-:Y:S01]  /*2e70*/  FFMA.RZ R3, R15.reuse, R11.reuse, R8.reuse ;  /* 0x0000000b0f037223 */ /* 0x1c0fe2000000c008 */
[-CC-:B------:R-:W-:Y:S01]  /*2e80*/  FFMA.RM R6, R15, R11.reuse, R8.reuse ;  /* 0x0000000b0f067223 */ /* 0x180fe20000004008 */
[C---:B------:R-:W-:Y:S02]  /*2e90*/  ISETP.NE.AND P2, PT, R7.reuse, RZ, PT ;  /* 0x000000ff0700720c */ /* 0x040fe40003f45270 */
[----:B------:R-:W-:Y:S02]  /*2ea0*/  ISETP.NE.AND P1, PT, R7, RZ, PT ;  /* 0x000000ff0700720c */ /* 0x000fe40003f25270 */
[----:B------:R-:W-:Y:S01]  /*2eb0*/  LOP3.LUT R5, R3, 0x7fffff, RZ, 0xc0, !PT ;  /* 0x007fffff03057812 */ /* 0x000fe200078ec0ff */
[----:B------:R-:W-:Y:S01]  /*2ec0*/  FFMA.RP R3, R15, R11, R8 ;  /* 0x0000000b0f037223 */ /* 0x000fe20000008008 */
[----:B------:R-:W-:Y:S02]  /*2ed0*/  VIADD R8, R7, 0x20 ;  /* 0x0000002007087836 */ /* 0x000fe40000000000 */
[----:B------:R-:W-:Y:S01]  /*2ee0*/  LOP3.LUT R5, R5, 0x800000, RZ, 0xfc, !PT ;  /* 0x0080000005057812 */ /* 0x000fe200078efcff */
[----:B------:R-:W-:Y:S01]  /*2ef0*/  IMAD.MOV R7, RZ, RZ, -R7 ;  /* 0x000000ffff077224 */ /* 0x000fe200078e0a07 */
[----:B------:R-:W-:-:S02]  /*2f00*/  FSETP.NEU.FTZ.AND P0, PT, R3, R6, PT ;  /* 0x000000060300720b */ /* 0x000fc40003f1d000 */
[----:B------:R-:W-:Y:S02]  /*2f10*/  SHF.L.U32 R8, R5, R8, RZ ;  /* 0x0000000805087219 */ /* 0x000fe400000006ff */
[----:B------:R-:W-:Y:S02]  /*2f20*/  SEL R6, R7, RZ, P2 ;  /* 0x000000ff07067207 */ /* 0x000fe40001000000 */
[----:B------:R-:W-:Y:S02]  /*2f30*/  ISETP.NE.AND P1, PT, R8, RZ, P1 ;  /* 0x000000ff0800720c */ /* 0x000fe40000f25270 */
[----:B------:R-:W-:Y:S02]  /*2f40*/  SHF.R.U32.HI R6, RZ, R6, R5 ;  /* 0x00000006ff067219 */ /* 0x000fe40000011605 */
[----:B------:R-:W-:Y:S02]  /*2f50*/  PLOP3.LUT P0, PT, P0, P1, PT, 0xf8, 0x8f ;  /* 0x00000000008f781c */ /* 0x000fe40000703f70 */
[----:B------:R-:W-:-:S02]  /*2f60*/  SHF.R.U32.HI R8, RZ, 0x1, R6 ;  /* 0x00000001ff087819 */ /* 0x000fc40000011606 */
[----:B------:R-:W-:-:S04]  /*2f70*/  SEL R3, RZ, 0x1, !P0 ;  /* 0x00000001ff037807 */ /* 0x000fc80004000000 */
[----:B------:R-:W-:-:S04]  /*2f80*/  LOP3.LUT R3, R3, 0x1, R8, 0xf8, !PT ;  /* 0x0000000103037812 */ /* 0x000fc800078ef808 */
[----:B------:R-:W-:-:S05]  /*2f90*/  LOP3.LUT R3, R3, R6, RZ, 0xc0, !PT ;  /* 0x0000000603037212 */ /* 0x000fca00078ec0ff */
[----:B------:R-:W-:-:S05]  /*2fa0*/  IMAD.IADD R3, R8, 0x1, R3 ;  /* 0x0000000108037824 */ /* 0x000fca00078e0203 */
[----:B------:R-:W-:Y:S01]  /*2fb0*/  LOP3.LUT R0, R3, R0, RZ, 0xfc, !PT ;  /* 0x0000000003007212 */ /* 0x000fe200078efcff */
[----:B------:R-:W-:Y:S06]  /*2fc0*/  BRA `(.L_x_29) ;  /* 0x0000000000107947 */ /* 0x000fec0003800000 */
.L_x_28:
[----:B------:R-:W-:-:S04]  /*2fd0*/  LOP3.LUT R0, R0, 0x80000000, RZ, 0xc0, !PT ;  /* 0x8000000000007812 */ /* 0x000fc800078ec0ff */
[----:B------:R-:W-:Y:S01]  /*2fe0*/  LOP3.LUT R0, R0, 0x7f800000, RZ, 0xfc, !PT ;  /* 0x7f80000000007812 */ /* 0x000fe200078efcff */
[----:B------:R-:W-:Y:S06]  /*2ff0*/  BRA `(.L_x_29) ;  /* 0x0000000000047947 */ /* 0x000fec0003800000 */
.L_x_27:
[----:B------:R-:W-:-:S07]  /*3000*/  IMAD R0, R6, 0x800000, R0 ;  /* 0x0080000006007824 */ /* 0x000fce00078e0200 */
.L_x_29:
[----:B------:R-:W-:Y:S05]  /*3010*/  BSYNC.RECONVERGENT B2 ;  /* 0x0000000000027941 */ /* 0x000fea0003800200 */
.L_x_26:
[----:B------:R-:W-:Y:S05]  /*3020*/  BRA `(.L_x_30) ;  /* 0x0000000000207947 */ /* 0x000fea0003800000 */
.L_x_25:
[----:B------:R-:W-:-:S04]  /*3030*/  LOP3.LUT R0, R9, 0x80000000, R6, 0x48, !PT ;  /* 0x8000000009007812 */ /* 0x000fc800078e4806 */
[----:B------:R-:W-:Y:S01]  /*3040*/  LOP3.LUT R0, R0, 0x7f800000, RZ, 0xfc, !PT ;  /* 0x7f80000000007812 */ /* 0x000fe200078efcff */
[----:B------:R-:W-:Y:S06]  /*3050*/  BRA `(.L_x_30) ;  /* 0x0000000000147947 */ /* 0x000fec0003800000 */
.L_x_24:
[----:B------:R-:W-:Y:S01]  /*3060*/  LOP3.LUT R0, R9, 0x80000000, R6, 0x48, !PT ;  /* 0x8000000009007812 */ /* 0x000fe200078e4806 */
[----:B------:R-:W-:Y:S06]  /*3070*/  BRA `(.L_x_30) ;  /* 0x00000000000c7947 */ /* 0x000fec0003800000 */
.L_x_23:
[----:B------:R-:W0:Y:S01]  /*3080*/  MUFU.RSQ R0, -QNAN ;  /* 0xffc0000000007908 */ /* 0x000e220000001400 */
[----:B------:R-:W-:Y:S05]  /*3090*/  BRA `(.L_x_30) ;  /* 0x0000000000047947 */ /* 0x000fea0003800000 */
.L_x_22:
[----:B------:R-:W-:-:S07]  /*30a0*/  FADD.FTZ R0, R0, R3 ;  /* 0x0000000300007221 */ /* 0x000fce0000010000 */
.L_x_30:
[----:B------:R-:W-:Y:S05]  /*30b0*/  BSYNC.RECONVERGENT B1 ;  /* 0x0000000000017941 */ /* 0x000fea0003800200 */
.L_x_20:
[----:B------:R-:W-:-:S04]  /*30c0*/  IMAD.MOV.U32 R5, RZ, RZ, 0x0 ;  /* 0x00000000ff057424 */ /* 0x000fc800078e00ff */
[----:B0-----:R-:W-:Y:S05]  /*30d0*/  RET.REL.NODEC R4 `(_Z14dropoutForwardPfS_S_ifm) ;  /* 0xffffffcc04c87950 */ /* 0x001fea0003c3ffff */
.L_x_31:
        /* <DEDUP_REMOVED lines=10> */
.L_x_204:


//--------------------- .text._Z9batchNormPfS_S_S_S_S_S_S_S_S_iiffbb --------------------------
	.section	.text._Z9batchNormPfS_S_S_S_S_S_S_S_S_iiffbb,"ax",@progbits
	.align	128
        .global         _Z9batchNormPfS_S_S_S_S_S_S_S_S_iiffbb
        .type           _Z9batchNormPfS_S_S_S_S_S_S_S_S_iiffbb,@function
        .size           _Z9batchNormPfS_S_S_S_S_S_S_S_S_iiffbb,(.L_x_207 - _Z9batchNormPfS_S_S_S_S_S_S_S_S_iiffbb)
        .other          _Z9batchNormPfS_S_S_S_S_S_S_S_S_iiffbb,@"STO_CUDA_ENTRY STV_DEFAULT"
_Z9batchNormPfS_S_S_S_S_S_S_S_S_iiffbb:
.text._Z9batchNormPfS_S_S_S_S_S_S_S_S_iiffbb:
[----:B------:R-:W-:Y:S01]  /*0000*/  LDC R1, c[0x0][0x37c] ;  /* 0x0000df00ff017b82 */ /* 0x000fe20000000800 */
[----:B------:R-:W0:Y:S07]  /*0010*/  S2R R4, SR_CTAID.X ;  /* 0x0000000000047919 */ /* 0x000e2e0000002500 */
[----:B------:R-:W0:Y:S02]  /*0020*/  LDC R3, c[0x0][0x3d4] ;  /* 0x0000f500ff037b82 */ /* 0x000e240000000800 */
[----:B0-----:R-:W-:-:S13]  /*0030*/  ISETP.GE.AND P0, PT, R4, R3, PT ;  /* 0x000000030400720c */ /* 0x001fda0003f06270 */
[----:B------:R-:W-:Y:S05]  /*0040*/  @P0 EXIT ;  /* 0x000000000000094d */ /* 0x000fea0003800000 */
[----:B------:R-:W0:Y:S01]  /*0050*/  LDCU.U8 UR4, c[0x0][0x3e0] ;  /* 0x00007c00ff0477ac */ /* 0x000e220008000000 */
[----:B------:R-:W1:Y:S01]  /*0060*/  LDCU.S8 UR5, c[0x0][0x3e1] ;  /* 0x00007c20ff0577ac */ /* 0x000e620008000200 */
[----:B------:R-:W2:Y:S01]  /*0070*/  LDCU.64 UR8, c[0x0][0x358] ;  /* 0x00006b00ff0877ac */ /* 0x000ea20008000a00 */
[----:B0-----:R-:W-:Y:S02]  /*0080*/  UPRMT UR4, UR4, 0x8880, URZ ;  /* 0x0000888004047896 */ /* 0x001fe400080000ff */
[----:B-1----:R-:W-:-:S04]  /*0090*/  UISETP.NE.AND UP0, UPT, UR5, URZ, UPT ;  /* 0x000000ff0500728c */ /* 0x002fc8000bf05270 */
[----:B------:R-:W-:-:S09]  /*00a0*/  UISETP.EQ.OR UP0, UPT, UR4, URZ, !UP0 ;  /* 0x000000ff0400728c */ /* 0x000fd2000c702670 */
[----:B--2---:R-:W-:Y:S05]  /*00b0*/  BRA.U UP0, `(.L_x_32) ;  /* 0x0000002100807547 */ /* 0x004fea000b800000 */
[----:B------:R-:W0:Y:S01]  /*00c0*/  LDC R0, c[0x0][0x3d0] ;  /* 0x0000f400ff007b82 */ /* 0x000e220000000800 */
[----:B------:R-:W-:Y:S01]  /*00d0*/  HFMA2 R11, -RZ, RZ, 0, 0 ;  /* 0x00000000ff0b7431 */ /* 0x000fe200000001ff */
[----:B0-----:R-:W-:-:S13]  /*00e0*/  ISETP.GE.AND P2, PT, R0, 0x1, PT ;  /* 0x000000010000780c */ /* 0x001fda0003f46270 */
[----:B------:R-:W-:Y:S05]  /*00f0*/  @!P2 BRA `(.L_x_33) ;  /* 0x0000000400fca947 */ /* 0x000fea0003800000 */
[C---:B------:R-:W-:Y:S02]  /*0100*/  IADD3 R2, PT, PT, R0.reuse, -0x1, RZ ;  /* 0xffffffff00027810 */ /* 0x040fe40007ffe0ff */
[----:B------:R-:W-:Y:S02]  /*0110*/  LOP3.LUT R31, R0, 0xf, RZ, 0xc0, !PT ;  /* 0x0000000f001f7812 */ /* 0x000fe400078ec0ff */
[----:B------:R-:W-:Y:S02]  /*0120*/  ISETP.GE.U32.AND P0, PT, R2, 0xf, PT ;  /* 0x0000000f0200780c */ /* 0x000fe40003f06070 */
[----:B------:R-:W-:Y:S02]  /*0130*/  ISETP.NE.AND P1, PT, R31, RZ, PT ;  /* 0x000000ff1f00720c */ /* 0x000fe40003f25270 */
[----:B------:R-:W-:Y:S02]  /*0140*/  MOV R11, RZ ;  /* 0x000000ff000b7202 */ /* 0x000fe40000000f00 */
[----:B------:R-:W-:-:S07]  /*0150*/  MOV R5, RZ ;  /* 0x000000ff00057202 */ /* 0x000fce0000000f00 */
[----:B------:R-:W-:Y:S05]  /*0160*/  @!P0 BRA `(.L_x_34) ;  /* 0x0000000000e48947 */ /* 0x000fea0003800000 */
[----:B------:R-:W-:Y:S02]  /*0170*/  LOP3.LUT R5, R0, 0x7ffffff0, RZ, 0xc0, !PT ;  /* 0x7ffffff000057812 */ /* 0x000fe400078ec0ff */
[----:B------:R-:W-:Y:S02]  /*0180*/  MOV R11, RZ ;  /* 0x000000ff000b7202 */ /* 0x000fe40000000f00 */
[----:B------:R-:W-:Y:S02]  /*0190*/  MOV R10, R4 ;  /* 0x00000004000a7202 */ /* 0x000fe40000000f00 */
[----:B------:R-:W-:-:S07]  /*01a0*/  IADD3 R32, PT, PT, -R5, RZ, RZ ;  /* 0x000000ff05207210 */ /* 0x000fce0007ffe1ff */
.L_x_35:
[----:B------:R-:W0:Y:S02]  /*01b0*/  LDC.64 R14, c[0x0][0x380] ;  /* 0x0000e000ff0e7b82 */ /* 0x000e240000000a00 */
[----:B0-----:R-:W-:-:S05]  /*01c0*/  IMAD.WIDE R14, R10, 0x4, R14 ;  /* 0x000000040a0e7825 */ /* 0x001fca00078e020e */
[----:B------:R0:W2:Y:S01]  /*01d0*/  LDG.E R2, desc[UR8][R14.64] ;  /* 0x000000080e027981 */ /* 0x0000a2000c1e1900 */
[----:B------:R-:W-:-:S05]  /*01e0*/  IMAD.WIDE R16, R3, 0x4, R14 ;  /* 0x0000000403107825 */ /* 0x000fca00078e020e */
[----:B------:R1:W3:Y:S01]  /*01f0*/  LDG.E R24, desc[UR8][R16.64] ;  /* 0x0000000810187981 */ /* 0x0002e2000c1e1900 */
[----:B------:R-:W-:-:S05]  /*0200*/  IMAD.WIDE R34, R3, 0x4, R16 ;  /* 0x0000000403227825 */ /* 0x000fca00078e0210 */
[----:B------:R-:W4:Y:S01]  /*0210*/  LDG.E R25, desc[UR8][R34.64] ;  /* 0x0000000822197981 */ /* 0x000f22000c1e1900 */
[----:B------:R-:W-:-:S05]  /*0220*/  IMAD.WIDE R20, R3, 0x4, R34 ;  /* 0x0000000403147825 */ /* 0x000fca00078e0222 */
[----:B------:R5:W4:Y:S01]  /*0230*/  LDG.E R26, desc[UR8][R20.64] ;  /* 0x00000008141a7981 */ /* 0x000b22000c1e1900 */
[----:B------:R-:W-:-:S05]  /*0240*/  IMAD.WIDE R22, R3, 0x4, R20 ;  /* 0x0000000403167825 */ /* 0x000fca00078e0214 */
[----:B------:R5:W4:Y:S01]  /*0250*/  LDG.E R27, desc[UR8][R22.64] ;  /* 0x00000008161b7981 */ /* 0x000b22000c1e1900 */
[----:B------:R-:W-:-:S04]  /*0260*/  IMAD.WIDE R28, R3, 0x4, R22 ;  /* 0x00000004031c7825 */ /* 0x000fc800078e0216 */
[C---:B------:R-:W-:Y:S02]  /*0270*/  IMAD.WIDE R18, R3.reuse, 0x4, R28 ;  /* 0x0000000403127825 */ /* 0x040fe400078e021c */
[----:B------:R-:W4:Y:S02]  /*0280*/  LDG.E R28, desc[UR8][R28.64] ;  /* 0x000000081c1c7981 */ /* 0x000f24000c1e1900 */
[C---:B------:R-:W-:Y:S02]  /*0290*/  IMAD.WIDE R12, R3.reuse, 0x4, R18 ;  /* 0x00000004030c7825 */ /* 0x040fe400078e0212 */
[----:B------:R5:W4:Y:S04]  /*02a0*/  LDG.E R30, desc[UR8][R18.64] ;  /* 0x00000008121e7981 */ /* 0x000b28000c1e1900 */
[----:B------:R5:W4:Y:S01]  /*02b0*/  LDG.E R33, desc[UR8][R12.64] ;  /* 0x000000080c217981 */ /* 0x000b22000c1e1900 */
[----:B------:R-:W-:-:S04]  /*02c0*/  IMAD.WIDE R6, R3, 0x4, R12 ;  /* 0x0000000403067825 */ /* 0x000fc800078e020c */
[C---:B------:R-:W-:Y:S02]  /*02d0*/  IMAD.WIDE R8, R3.reuse, 0x4, R6 ;  /* 0x0000000403087825 */ /* 0x040fe400078e0206 */
[----:B------:R-:W4:Y:S02]  /*02e0*/  LDG.E R6, desc[UR8][R6.64] ;  /* 0x0000000806067981 */ /* 0x000f24000c1e1900 */
[C---:B0-----:R-:W-:Y:S02]  /*02f0*/  IMAD.WIDE R14, R3.reuse, 0x4, R8 ;  /* 0x00000004030e7825 */ /* 0x041fe400078e0208 */
[----:B------:R-:W4:Y:S02]  /*0300*/  LDG.E R8, desc[UR8][R8.64] ;  /* 0x0000000808087981 */ /* 0x000f24000c1e1900 */
[C---:B-1----:R-:W-:Y:S02]  /*0310*/  IMAD.WIDE R16, R3.reuse, 0x4, R14 ;  /* 0x0000000403107825 */ /* 0x042fe400078e020e */
[----:B------:R-:W4:Y:S02]  /*0320*/  LDG.E R14, desc[UR8][R14.64] ;  /* 0x000000080e0e7981 */ /* 0x000f24000c1e1900 */
[----:B-----5:R-:W-:-:S02]  /*0330*/  IMAD.WIDE R20, R3, 0x4, R16 ;  /* 0x0000000403147825 */ /* 0x020fc400078e0210 */
[----:B------:R-:W5:Y:S02]  /*0340*/  LDG.E R16, desc[UR8][R16.64] ;  /* 0x0000000810107981 */ /* 0x000f64000c1e1900 */
[C---:B------:R-:W-:Y:S02]  /*0350*/  IMAD.WIDE R22, R3.reuse, 0x4, R20 ;  /* 0x0000000403167825 */ /* 0x040fe400078e0214 */
[----:B------:R-:W5:Y:S02]  /*0360*/  LDG.E R20, desc[UR8][R20.64] ;  /* 0x0000000814147981 */ /* 0x000f64000c1e1900 */
[C---:B------:R-:W-:Y:S02]  /*0370*/  IMAD.WIDE R18, R3.reuse, 0x4, R22 ;  /* 0x0000000403127825 */ /* 0x040fe400078e0216 */
[----:B------:R-:W5:Y:S02]  /*0380*/  LDG.E R22, desc[UR8][R22.64] ;  /* 0x0000000816167981 */ /* 0x000f64000c1e1900 */
[----:B------:R-:W-:-:S02]  /*0390*/  IMAD.WIDE R12, R3, 0x4, R18 ;  /* 0x00000004030c7825 */ /* 0x000fc400078e0212 */
[----:B------:R-:W5:Y:S04]  /*03a0*/  LDG.E R18, desc[UR8][R18.64] ;  /* 0x0000000812127981 */ /* 0x000f68000c1e1900 */
[----:B------:R-:W5:Y:S01]  /*03b0*/  LDG.E R12, desc[UR8][R12.64] ;  /* 0x000000080c0c7981 */ /* 0x000f62000c1e1900 */
[----:B------:R-:W-:-:S04]  /*03c0*/  IADD3 R32, PT, PT, R32, 0x10, RZ ;  /* 0x0000001020207810 */ /* 0x000fc80007ffe0ff */
[----:B------:R-:W-:Y:S02]  /*03d0*/  ISETP.NE.AND P0, PT, R32, RZ, PT ;  /* 0x000000ff2000720c */ /* 0x000fe40003f05270 */
[----:B------:R-:W-:Y:S01]  /*03e0*/  LEA R10, R3, R10, 0x4 ;  /* 0x0000000a030a7211 */ /* 0x000fe200078e20ff */
[----:B--2---:R-:W-:-:S04]  /*03f0*/  FADD R11, R2, R11 ;  /* 0x0000000b020b7221 */ /* 0x004fc80000000000 */
[----:B---3--:R-:W-:-:S04]  /*0400*/  FADD R24, R11, R24 ;  /* 0x000000180b187221 */ /* 0x008fc80000000000 */
[----:B----4-:R-:W-:-:S04]  /*0410*/  FADD R25, R24, R25 ;  /* 0x0000001918197221 */ /* 0x010fc80000000000 */
[----:B------:R-:W-:-:S04]  /*0420*/  FADD R26, R25, R26 ;  /* 0x0000001a191a7221 */ /* 0x000fc80000000000 */
[----:B------:R-:W-:-:S04]  /*0430*/  FADD R27, R26, R27 ;  /* 0x0000001b1a1b7221 */ /* 0x000fc80000000000 */
[----:B------:R-:W-:-:S04]  /*0440*/  FADD R27, R27, R28 ;  /* 0x0000001c1b1b7221 */ /* 0x000fc80000000000 */
[----:B------:R-:W-:-:S04]  /*0450*/  FADD R30, R27, R30 ;  /* 0x0000001e1b1e7221 */ /* 0x000fc80000000000 */
[----:B------:R-:W-:-:S04]  /*0460*/  FADD R33, R30, R33 ;  /* 0x000000211e217221 */ /* 0x000fc80000000000 */
[----:B------:R-:W-:-:S04]  /*0470*/  FADD R33, R33, R6 ;  /* 0x0000000621217221 */ /* 0x000fc80000000000 */
[----:B------:R-:W-:-:S04]  /*0480*/  FADD R33, R33, R8 ;  /* 0x0000000821217221 */ /* 0x000fc80000000000 */
[----:B------:R-:W-:-:S04]  /*0490*/  FADD R33, R33, R14 ;  /* 0x0000000e21217221 */ /* 0x000fc80000000000 */
[----:B-----5:R-:W-:-:S04]  /*04a0*/  FADD R33, R33, R16 ;  /* 0x0000001021217221 */ /* 0x020fc80000000000 */
[----:B------:R-:W-:-:S04]  /*04b0*/  FADD R33, R33, R20 ;  /* 0x0000001421217221 */ /* 0x000fc80000000000 */
[----:B------:R-:W-:-:S04]  /*04c0*/  FADD R33, R33, R22 ;  /* 0x0000001621217221 */ /* 0x000fc80000000000 */
[----:B------:R-:W-:-:S04]  /*04d0*/  FADD R33, R33, R18 ;  /* 0x0000001221217221 */ /* 0x000fc80000000000 */
[----:B------:R-:W-:Y:S01]  /*04e0*/  FADD R11, R33, R12 ;  /* 0x0000000c210b7221 */ /* 0x000fe20000000000 */
[----:B------:R-:W-:Y:S06]  /*04f0*/  @P0 BRA `(.L_x_35) ;  /* 0xfffffffc002c0947 */ /* 0x000fec000383ffff */
.L_x_34:
[----:B------:R-:W-:Y:S05]  /*0500*/  @!P1 BRA `(.L_x_33) ;  /* 0x0000000000f89947 */ /* 0x000fea0003800000 */
[----:B------:R-:W-:Y:S02]  /*0510*/  ISETP.GE.U32.AND P0, PT, R31, 0x8, PT ;  /* 0x000000081f00780c */ /* 0x000fe40003f06070 */
[----:B------:R-:W-:-:S04]  /*0520*/  LOP3.LUT R2, R0, 0x7, RZ, 0xc0, !PT ;  /* 0x0000000700027812 */ /* 0x000fc800078ec0ff */
[----:B------:R-:W-:-:S07]  /*0530*/  ISETP.NE.AND P1, PT, R2, RZ, PT ;  /* 0x000000ff0200720c */ /* 0x000fce0003f25270 */
[----:B------:R-:W-:Y:S06]  /*0540*/  @!P0 BRA `(.L_x_36) ;  /* 0x00000000006c8947 */ /* 0x000fec0003800000 */
[----:B------:R-:W0:Y:S01]  /*0550*/  LDC.64 R6, c[0x0][0x380] ;  /* 0x0000e000ff067b82 */ /* 0x000e220000000a00 */
[----:B------:R-:W-:-:S04]  /*0560*/  IMAD R9, R5, R3, R4 ;  /* 0x0000000305097224 */ /* 0x000fc800078e0204 */
[----:B0-----:R-:W-:-:S04]  /*0570*/  IMAD.WIDE R6, R9, 0x4, R6 ;  /* 0x0000000409067825 */ /* 0x001fc800078e0206 */
[C---:B------:R-:W-:Y:S02]  /*0580*/  IMAD.WIDE R8, R3.reuse, 0x4, R6 ;  /* 0x0000000403087825 */ /* 0x040fe400078e0206 */
[----:B------:R-:W2:Y:S02]  /*0590*/  LDG.E R6, desc[UR8][R6.64] ;  /* 0x0000000806067981 */ /* 0x000ea4000c1e1900 */
[C---:B------:R-:W-:Y:S02]  /*05a0*/  IMAD.WIDE R12, R3.reuse, 0x4, R8 ;  /* 0x00000004030c7825 */ /* 0x040fe400078e0208 */
[----:B------:R-:W3:Y:S02]  /*05b0*/  LDG.E R9, desc[UR8][R8.64] ;  /* 0x0000000808097981 */ /* 0x000ee4000c1e1900 */
[C---:B------:R-:W-:Y:S02]  /*05c0*/  IMAD.WIDE R14, R3.reuse, 0x4, R12 ;  /* 0x00000004030e7825 */ /* 0x040fe400078e020c */
[----:B------:R-:W4:Y:S02]  /*05d0*/  LDG.E R13, desc[UR8][R12.64] ;  /* 0x000000080c0d7981 */ /* 0x000f24000c1e1900 */
[----:B------:R-:W-:-:S02]  /*05e0*/  IMAD.WIDE R16, R3, 0x4, R14 ;  /* 0x0000000403107825 */ /* 0x000fc400078e020e */
        /* <DEDUP_REMOVED lines=8> */
[----:B------:R-:W-:Y:S01]  /*0670*/  IADD3 R5, PT, PT, R5, 0x8, RZ ;  /* 0x0000000805057810 */ /* 0x000fe20007ffe0ff */
[----:B--2---:R-:W-:-:S04]  /*0680*/  FADD R6, R11, R6 ;  /* 0x000000060b067221 */ /* 0x004fc80000000000 */
[----:B---3--:R-:W-:-:S04]  /*0690*/  FADD R6, R6, R9 ;  /* 0x0000000906067221 */ /* 0x008fc80000000000 */
[----:B----4-:R-:W-:-:S04]  /*06a0*/  FADD R6, R6, R13 ;  /* 0x0000000d06067221 */ /* 0x010fc80000000000 */
[----:B-----5:R-:W-:-:S04]  /*06b0*/  FADD R6, R6, R15 ;  /* 0x0000000f06067221 */ /* 0x020fc80000000000 */
[----:B------:R-:W-:-:S04]  /*06c0*/  FADD R6, R6, R17 ;  /* 0x0000001106067221 */ /* 0x000fc80000000000 */
[----:B------:R-:W-:-:S04]  /*06d0*/  FADD R6, R6, R19 ;  /* 0x0000001306067221 */ /* 0x000fc80000000000 */
[----:B------:R-:W-:-:S04]  /*06e0*/  FADD R6, R6, R21 ;  /* 0x0000001506067221 */ /* 0x000fc80000000000 */
[----:B------:R-:W-:-:S07]  /*06f0*/  FADD R11, R6, R23 ;  /* 0x00000017060b7221 */ /* 0x000fce0000000000 */
.L_x_36:
        /* <DEDUP_REMOVED lines=12> */
[----:B------:R-:W-:Y:S02]  /*07c0*/  IMAD.WIDE R14, R3, 0x4, R12 ;  /* 0x00000004030e7825 */ /* 0x000fe400078e020c */
[----:B------:R-:W4:Y:S04]  /*07d0*/  LDG.E R12, desc[UR8][R12.64] ;  /* 0x000000080c0c7981 */ /* 0x000f28000c1e1900 */
[----:B------:R-:W5:Y:S01]  /*07e0*/  LDG.E R14, desc[UR8][R14.64] ;  /* 0x000000080e0e7981 */ /* 0x000f62000c1e1900 */
[----:B------:R-:W-:Y:S01]  /*07f0*/  IADD3 R5, PT, PT, R5, 0x4, RZ ;  /* 0x0000000405057810 */ /* 0x000fe20007ffe0ff */
[----:B--2---:R-:W-:-:S04]  /*0800*/  FADD R11, R11, R6 ;  /* 0x000000060b0b7221 */ /* 0x004fc80000000000 */
[----:B---3--:R-:W-:-:S04]  /*0810*/  FADD R11, R11, R8 ;  /* 0x000000080b0b7221 */ /* 0x008fc80000000000 */
[----:B----4-:R-:W-:-:S04]  /*0820*/  FADD R11, R11, R12 ;  /* 0x0000000c0b0b7221 */ /* 0x010fc80000000000 */
[----:B-----5:R-:W-:-:S07]  /*0830*/  FADD R11, R11, R14 ;  /* 0x0000000e0b0b7221 */ /* 0x020fce0000000000 */
.L_x_37:
[----:B------:R-:W-:Y:S05]  /*0840*/  @!P1 BRA `(.L_x_33) ;  /* 0x0000000000289947 */ /* 0x000fea0003800000 */
[----:B------:R-:W0:Y:S01]  /*0850*/  LDC.64 R8, c[0x0][0x380] ;  /* 0x0000e000ff087b82 */ /* 0x000e220000000a00 */
[----:B------:R-:W-:Y:S01]  /*0860*/  IMAD R5, R5, R3, R4 ;  /* 0x0000000305057224 */ /* 0x000fe200078e0204 */
[----:B------:R-:W-:-:S07]  /*0870*/  IADD3 R10, PT, PT, -R10, RZ, RZ ;  /* 0x000000ff0a0a7210 */ /* 0x000fce0007ffe1ff */
.L_x_38:
[----:B0-----:R-:W-:-:S06]  /*0880*/  IMAD.WIDE R6, R5, 0x4, R8 ;  /* 0x0000000405067825 */ /* 0x001fcc00078e0208 */
[----:B------:R-:W2:Y:S01]  /*0890*/  LDG.E R6, desc[UR8][R6.64] ;  /* 0x0000000806067981 */ /* 0x000ea2000c1e1900 */
[----:B------:R-:W-:Y:S02]  /*08a0*/  IADD3 R10, PT, PT, R10, 0x1, RZ ;  /* 0x000000010a0a7810 */ /* 0x000fe40007ffe0ff */
[----:B------:R-:W-:Y:S02]  /*08b0*/  IADD3 R5, PT, PT, R5, R3, RZ ;  /* 0x0000000305057210 */ /* 0x000fe40007ffe0ff */
[----:B------:R-:W-:Y:S01]  /*08c0*/  ISETP.NE.AND P0, PT, R10, RZ, PT ;  /* 0x000000ff0a00720c */ /* 0x000fe20003f05270 */
[----:B--2---:R-:W-:-:S12]  /*08d0*/  FADD R11, R6, R11 ;  /* 0x0000000b060b7221 */ /* 0x004fd80000000000 */
[----:B------:R-:W-:Y:S05]  /*08e0*/  @P0 BRA `(.L_x_38) ;  /* 0xfffffffc00e40947 */ /* 0x000fea000383ffff */
.L_x_33:
[----:B------:R-:W-:-:S04]  /*08f0*/  I2FP.F32.S32 R6, R0 ;  /* 0x0000000000067245 */ /* 0x000fc80000201400 */
[----:B------:R-:W0:Y:S08]  /*0900*/  MUFU.RCP R5, R6 ;  /* 0x0000000600057308 */ /* 0x000e300000001000 */
[----:B------:R-:W1:Y:S01]  /*0910*/  FCHK P0, R11, R6 ;  /* 0x000000060b007302 */ /* 0x000e620000000000 */
[----:B0-----:R-:W-:-:S04]  /*0920*/  FFMA R0, -R6, R5, 1 ;  /* 0x3f80000006007423 */ /* 0x001fc80000000105 */
[----:B------:R-:W-:-:S04]  /*0930*/  FFMA R5, R5, R0, R5 ;  /* 0x0000000005057223 */ /* 0x000fc80000000005 */
[----:B------:R-:W-:-:S04]  /*0940*/  FFMA R0, R5, R11, RZ ;  /* 0x0000000b05007223 */ /* 0x000fc800000000ff */
[----:B------:R-:W-:-:S04]  /*0950*/  FFMA R3, -R6, R0, R11 ;  /* 0x0000000006037223 */ /* 0x000fc8000000010b */
[----:B------:R-:W-:Y:S01]  /*0960*/  FFMA R5, R5, R3, R0 ;  /* 0x0000000305057223 */ /* 0x000fe20000000000 */
[----:B-1----:R-:W-:Y:S06]  /*0970*/  @!P0 BRA `(.L_x_39) ;  /* 0x0000000000148947 */ /* 0x002fec0003800000 */
[----:B------:R-:W-:Y:S02]  /*0980*/  MOV R3, R11 ;  /* 0x0000000b00037202 */ /* 0x000fe40000000f00 */
[----:B------:R-:W-:Y:S02]  /*0990*/  MOV R0, R6 ;  /* 0x0000000600007202 */ /* 0x000fe40000000f00 */
[----:B------:R-:W-:-:S07]  /*09a0*/  MOV R2, 0x9c0 ;  /* 0x000009c000027802 */ /* 0x000fce0000000f00 */
[----:B------:R-:W-:Y:S05]  /*09b0*/  CALL.REL.NOINC `($__internal_3_$__cuda_sm3x_div_rn_noftz_f32_slowpath) ;  /* 0x0000009400c87944 */ /* 0x000fea0003c00000 */
[----:B------:R-:W-:-:S07]  /*09c0*/  MOV R5, R0 ;  /* 0x0000000000057202 */ /* 0x000fce0000000f00 */
.L_x_39:
[----:B------:R-:W-:Y:S01]  /*09d0*/  HFMA2 R17, -RZ, RZ, 0, 0 ;  /* 0x00000000ff117431 */ /* 0x000fe200000001ff */
[----:B------:R-:W-:Y:S06]  /*09e0*/  @!P2 BRA `(.L_x_40) ;  /* 0x000000080084a947 */ /* 0x000fec0003800000 */
[----:B------:R-:W0:Y:S01]  /*09f0*/  LDCU UR5, c[0x0][0x3d0] ;  /* 0x00007a00ff0577ac */ /* 0x000e220008000800 */
[----:B------:R-:W-:Y:S01]  /*0a00*/  MOV R17, RZ ;  /* 0x000000ff00117202 */ /* 0x000fe20000000f00 */
[----:B0-----:R-:W-:Y:S02]  /*0a10*/  UIADD3 UR4, UPT, UPT, UR5, -0x1, URZ ;  /* 0xffffffff05047890 */ /* 0x001fe4000fffe0ff */
[----:B------:R-:W-:Y:S02]  /*0a20*/  ULOP3.LUT UR7, UR5, 0xf, URZ, 0xc0, !UPT ;  /* 0x0000000f05077892 */ /* 0x000fe4000f8ec0ff */
[----:B------:R-:W-:Y:S02]  /*0a30*/  UISETP.GE.U32.AND UP0, UPT, UR4, 0xf, UPT ;  /* 0x0000000f0400788c */ /* 0x000fe4000bf06070 */
[----:B------:R-:W-:Y:S01]  /*0a40*/  UISETP.NE.AND UP1, UPT, UR7, URZ, UPT ;  /* 0x000000ff0700728c */ /* 0x000fe2000bf25270 */
[----:B------:R-:W-:-:S06]  /*0a50*/  UMOV UR4, URZ ;  /* 0x000000ff00047c82 */ /* 0x000fcc0008000000 */
[----:B------:R-:W-:Y:S05]  /*0a60*/  BRA.U !UP0, `(.L_x_41) ;  /* 0x0000000508287547 */ /* 0x000fea000b800000 */
[----:B------:R-:W-:Y:S01]  /*0a70*/  ULOP3.LUT UR4, UR5, 0x7ffffff0, URZ, 0xc0, !UPT ;  /* 0x7ffffff005047892 */ /* 0x000fe2000f8ec0ff */
[----:B------:R-:W-:Y:S02]  /*0a80*/  MOV R17, RZ ;  /* 0x000000ff00117202 */ /* 0x000fe40000000f00 */
[----:B------:R-:W-:Y:S01]  /*0a90*/  MOV R0, R4 ;  /* 0x0000000400007202 */ /* 0x000fe20000000f00 */
[----:B------:R-:W-:-:S12]  /*0aa0*/  UIADD3 UR6, UPT, UPT, -UR4, URZ, URZ ;  /* 0x000000ff04067290 */ /* 0x000fd8000fffe1ff */
.L_x_42:
[----:B------:R-:W0:Y:S08]  /*0ab0*/  LDC.64 R2, c[0x0][0x380] ;  /* 0x0000e000ff027b82 */ /* 0x000e300000000a00 */
[----:B------:R-:W1:Y:S01]  /*0ac0*/  LDC R7, c[0x0][0x3d4] ;  /* 0x0000f500ff077b82 */ /* 0x000e620000000800 */
[----:B0-----:R-:W-:-:S05]  /*0ad0*/  IMAD.WIDE R2, R0, 0x4, R2 ;  /* 0x0000000400027825 */ /* 0x001fca00078e0202 */
[----:B------:R0:W2:Y:S01]  /*0ae0*/  LDG.E R16, desc[UR8][R2.64] ;  /* 0x0000000802107981 */ /* 0x0000a2000c1e1900 */
[----:B-1----:R-:W-:-:S04]  /*0af0*/  IMAD.WIDE R18, R7, 0x4, R2 ;  /* 0x0000000407127825 */ /* 0x002fc800078e0202 */
[C---:B------:R-:W-:Y:S02]  /*0b00*/  IMAD.WIDE R20, R7.reuse, 0x4, R18 ;  /* 0x0000000407147825 */ /* 0x040fe400078e0212 */
[----:B------:R-:W3:Y:S02]  /*0b10*/  LDG.E R18, desc[UR8][R18.64] ;  /* 0x0000000812127981 */ /* 0x000ee4000c1e1900 */
[C---:B------:R-:W-:Y:S02]  /*0b20*/  IMAD.WIDE R22, R7.reuse, 0x4, R20 ;  /* 0x0000000407167825 */ /* 0x040fe400078e0214 */
[----:B------:R-:W4:Y:S02]  /*0b30*/  LDG.E R20, desc[UR8][R20.64] ;  /* 0x0000000814147981 */ /* 0x000f24000c1e1900 */
[C---:B------:R-:W-:Y:S02]  /*0b40*/  IMAD.WIDE R24, R7.reuse, 0x4, R22 ;  /* 0x0000000407187825 */ /* 0x040fe400078e0216 */
[----:B------:R-:W5:Y:S02]  /*0b50*/  LDG.E R22, desc[UR8][R22.64] ;  /* 0x0000000816167981 */ /* 0x000f64000c1e1900 */
[----:B------:R-:W-:-:S02]  /*0b60*/  IMAD.WIDE R26, R7, 0x4, R24 ;  /* 0x00000004071a7825 */ /* 0x000fc400078e0218 */
[----:B------:R-:W5:Y:S02]  /*0b70*/  LDG.E R24, desc[UR8][R24.64] ;  /* 0x0000000818187981 */ /* 0x000f64000c1e1900 */
[C---:B------:R-:W-:Y:S02]  /*0b80*/  IMAD.WIDE R28, R7.reuse, 0x4, R26 ;  /* 0x00000004071c7825 */ /* 0x040fe400078e021a */
[----:B------:R-:W5:Y:S02]  /*0b90*/  LDG.E R26, desc[UR8][R26.64] ;  /* 0x000000081a1a7981 */ /* 0x000f64000c1e1900 */
        /* <DEDUP_REMOVED lines=8> */
[----:B0-----:R-:W-:-:S02]  /*0c20*/  IMAD.WIDE R2, R7, 0x4, R32 ;  /* 0x0000000407027825 */ /* 0x001fc400078e0220 */
[----:B------:R-:W5:Y:S02]  /*0c30*/  LDG.E R32, desc[UR8][R32.64] ;  /* 0x0000000820207981 */ /* 0x000f64000c1e1900 */
[C---:B------:R-:W-:Y:S02]  /*0c40*/  IMAD.WIDE R8, R7.reuse, 0x4, R2 ;  /* 0x0000000407087825 */ /* 0x040fe400078e0202 */
[----:B------:R4:W5:Y:S02]  /*0c50*/  LDG.E R2, desc[UR8][R2.64] ;  /* 0x0000000802027981 */ /* 0x000964000c1e1900 */
[C---:B------:R-:W-:Y:S02]  /*0c60*/  IMAD.WIDE R10, R7.reuse, 0x4, R8 ;  /* 0x00000004070a7825 */ /* 0x040fe400078e0208 */
[----:B------:R-:W5:Y:S02]  /*0c70*/  LDG.E R8, desc[UR8][R8.64] ;  /* 0x0000000808087981 */ /* 0x000f64000c1e1900 */
[----:B------:R-:W-:-:S02]  /*0c80*/  IMAD.WIDE R12, R7, 0x4, R10 ;  /* 0x00000004070c7825 */ /* 0x000fc400078e020a */
[----:B------:R-:W5:Y:S04]  /*0c90*/  LDG.E R19, desc[UR8][R10.64] ;  /* 0x000000080a137981 */ /* 0x000f68000c1e1900 */
[----:B------:R-:W5:Y:S01]  /*0ca0*/  LDG.E R21, desc[UR8][R12.64] ;  /* 0x000000080c157981 */ /* 0x000f62000c1e1900 */
[----:B------:R-:W-:-:S06]  /*0cb0*/  IMAD.WIDE R14, R7, 0x4, R12 ;  /* 0x00000004070e7825 */ /* 0x000fcc00078e020c */
[----:B------:R-:W5:Y:S01]  /*0cc0*/  LDG.E R14, desc[UR8][R14.64] ;  /* 0x000000080e0e7981 */ /* 0x000f62000c1e1900 */
[----:B------:R-:W-:-:S04]  /*0cd0*/  UIADD3 UR6, UPT, UPT, UR6, 0x10, URZ ;  /* 0x0000001006067890 */ /* 0x000fc8000fffe0ff */
[----:B------:R-:W-:Y:S01]  /*0ce0*/  UISETP.NE.AND UP0, UPT, UR6, URZ, UPT ;  /* 0x000000ff0600728c */ /* 0x000fe2000bf05270 */
[----:B------:R-:W-:Y:S01]  /*0cf0*/  LEA R0, R7, R0, 0x4 ;  /* 0x0000000007007211 */ /* 0x000fe200078e20ff */
[----:B--2---:R-:W-:-:S04]  /*0d00*/  FADD R16, R16, -R5 ;  /* 0x8000000510107221 */ /* 0x004fc80000000000 */
[----:B------:R-:W-:Y:S01]  /*0d10*/  FFMA R16, R16, R16, R17 ;  /* 0x0000001010107223 */ /* 0x000fe20000000011 */
[----:B---3--:R-:W-:-:S04]  /*0d20*/  FADD R17, R18, -R5 ;  /* 0x8000000512117221 */ /* 0x008fc80000000000 */
[----:B------:R-:W-:Y:S01]  /*0d30*/  FFMA R16, R17, R17, R16 ;  /* 0x0000001111107223 */ /* 0x000fe20000000010 */
[----:B----4-:R-:W-:-:S04]  /*0d40*/  FADD R3, R20, -R5 ;  /* 0x8000000514037221 */ /* 0x010fc80000000000 */
[----:B------:R-:W-:Y:S01]  /*0d50*/  FFMA R16, R3, R3, R16 ;  /* 0x0000000303107223 */ /* 0x000fe20000000010 */
[----:B-----5:R-:W-:-:S04]  /*0d60*/  FADD R3, R22, -R5 ;  /* 0x8000000516037221 */ /* 0x020fc80000000000 */
[----:B------:R-:W-:Y:S01]  /*0d70*/  FFMA R16, R3, R3, R16 ;  /* 0x0000000303107223 */ /* 0x000fe20000000010 */
[----:B------:R-:W-:-:S04]  /*0d80*/  FADD R3, R24, -R5 ;  /* 0x8000000518037221 */ /* 0x000fc80000000000 */
        /* <DEDUP_REMOVED lines=23> */
[----:B------:R-:W-:Y:S06]  /*0f00*/  BRA.U UP0, `(.L_x_42) ;  /* 0xfffffff900e87547 */ /* 0x000fec000b83ffff */
.L_x_41:
[----:B------:R-:W-:Y:S05]  /*0f10*/  BRA.U !UP1, `(.L_x_40) ;  /* 0x0000000509387547 */ /* 0x000fea000b800000 */
[----:B------:R-:W-:Y:S02]  /*0f20*/  UISETP.GE.U32.AND UP0, UPT, UR7, 0x8, UPT ;  /* 0x000000080700788c */ /* 0x000fe4000bf06070 */
[----:B------:R-:W-:-:S04]  /*0f30*/  ULOP3.LUT UR6, UR5, 0x7, URZ, 0xc0, !UPT ;  /* 0x0000000705067892 */ /* 0x000fc8000f8ec0ff */
[----:B------:R-:W-:-:S03]  /*0f40*/  UISETP.NE.AND UP1, UPT, UR6, URZ, UPT ;  /* 0x000000ff0600728c */ /* 0x000fc6000bf25270 */
[----:B------:R-:W-:Y:S08]  /*0f50*/  BRA.U !UP0, `(.L_x_43) ;  /* 0x0000000108907547 */ /* 0x000ff0000b800000 */
[----:B------:R-:W0:Y:S08]  /*0f60*/  LDC R23, c[0x0][0x3d4] ;  /* 0x0000f500ff177b82 */ /* 0x000e300000000800 */
[----:B------:R-:W1:Y:S01]  /*0f70*/  LDC.64 R2, c[0x0][0x380] ;  /* 0x0000e000ff027b82 */ /* 0x000e620000000a00 */
[----:B0-----:R-:W-:-:S04]  /*0f80*/  IMAD R7, R23, UR4, R4 ;  /* 0x0000000417077c24 */ /* 0x001fc8000f8e0204 */
[----:B-1----:R-:W-:-:S05]  /*0f90*/  IMAD.WIDE R2, R7, 0x4, R2 ;  /* 0x0000000407027825 */ /* 0x002fca00078e0202 */
[----:B------:R0:W2:Y:S01]  /*0fa0*/  LDG.E R0, desc[UR8][R2.64] ;  /* 0x0000000802007981 */ /* 0x0000a2000c1e1900 */
[----:B------:R-:W-:-:S04]  /*0fb0*/  IMAD.WIDE R8, R23, 0x4, R2 ;  /* 0x0000000417087825 */ /* 0x000fc800078e0202 */
        /* <DEDUP_REMOVED lines=10> */
[----:B0-----:R-:W-:Y:S02]  /*1060*/  IMAD.WIDE R2, R23, 0x4, R20 ;  /* 0x0000000417027825 */ /* 0x001fe400078e0214 */
[----:B------:R-:W5:Y:S04]  /*1070*/  LDG.E R16, desc[UR8][R20.64] ;  /* 0x0000000814107981 */ /* 0x000f68000c1e1900 */
[----:B------:R0:W5:Y:S01]  /*1080*/  LDG.E R2, desc[UR8][R2.64] ;  /* 0x0000000802027981 */ /* 0x000162000c1e1900 */
[----:B------:R-:W-:Y:S01]  /*1090*/  UIADD3 UR4, UPT, UPT, UR4, 0x8, URZ ;  /* 0x0000000804047890 */ /* 0x000fe2000fffe0ff */
        /* <DEDUP_REMOVED lines=10> */
[----:B0-----:R-:W-:-:S04]  /*1140*/  FADD R3, R18, -R5 ;  /* 0x8000000512037221 */ /* 0x001fc80000000000 */
[----:B------:R-:W-:Y:S01]  /*1150*/  FFMA R0, R3, R3, R0 ;  /* 0x0000000303007223 */ /* 0x000fe20000000000 */
[----:B------:R-:W-:-:S04]  /*1160*/  FADD R3, R16, -R5 ;  /* 0x8000000510037221 */ /* 0x000fc80000000000 */
[----:B------:R-:W-:Y:S01]  /*1170*/  FFMA R0, R3, R3, R0 ;  /* 0x0000000303007223 */ /* 0x000fe20000000000 */
[----:B------:R-:W-:-:S04]  /*1180*/  FADD R17, R2, -R5 ;  /* 0x8000000502117221 */ /* 0x000fc80000000000 */
[----:B------:R-:W-:-:S07]  /*1190*/  FFMA R17, R17, R17, R0 ;  /* 0x0000001111117223 */ /* 0x000fce0000000000 */
.L_x_43:
        /* <DEDUP_REMOVED lines=8> */
[----:B-1----:R-:W-:-:S04]  /*1220*/  IMAD.WIDE R2, R7, 0x4, R2 ;  /* 0x0000000407027825 */ /* 0x002fc800078e0202 */
[C---:B------:R-:W-:Y:S02]  /*1230*/  IMAD.WIDE R8, R13.reuse, 0x4, R2 ;  /* 0x000000040d087825 */ /* 0x040fe400078e0202 */
[----:B------:R-:W2:Y:S02]  /*1240*/  LDG.E R2, desc[UR8][R2.64] ;  /* 0x0000000802027981 */ /* 0x000ea4000c1e1900 */
[C---:B------:R-:W-:Y:S02]  /*1250*/  IMAD.WIDE R10, R13.reuse, 0x4, R8 ;  /* 0x000000040d0a7825 */ /* 0x040fe400078e0208 */
[----:B------:R-:W3:Y:S02]  /*1260*/  LDG.E R8, desc[UR8][R8.64] ;  /* 0x0000000808087981 */ /* 0x000ee4000c1e1900 */
[----:B------:R-:W-:Y:S02]  /*1270*/  IMAD.WIDE R12, R13, 0x4, R10 ;  /* 0x000000040d0c7825 */ /* 0x000fe400078e020a */
[----:B------:R-:W4:Y:S04]  /*1280*/  LDG.E R14, desc[UR8][R10.64] ;  /* 0x000000080a0e7981 */ /* 0x000f28000c1e1900 */
[----:B------:R-:W5:Y:S01]  /*1290*/  LDG.E R12, desc[UR8][R12.64] ;  /* 0x000000080c0c7981 */ /* 0x000f62000c1e1900 */
        /* <DEDUP_REMOVED lines=8> */
[----:B------:R-:W-:-:S07]  /*1320*/  FFMA R17, R17, R17, R0 ;  /* 0x0000001111117223 */ /* 0x000fce0000000000 */
.L_x_44:
[----:B------:R-:W-:Y:S05]  /*1330*/  BRA.U !UP1, `(.L_x_40) ;  /* 0x0000000109307547 */ /* 0x000fea000b800000 */
[----:B------:R-:W0:Y:S01]  /*1340*/  LDC R10, c[0x0][0x3d4] ;  /* 0x0000f500ff0a7b82 */ /* 0x000e220000000800 */
[----:B------:R-:W-:-:S07]  /*1350*/  UIADD3 UR5, UPT, UPT, -UR5, URZ, URZ ;  /* 0x000000ff05057290 */ /* 0x000fce000fffe1ff */
[----:B------:R-:W1:Y:S01]  /*1360*/  LDC.64 R8, c[0x0][0x380] ;  /* 0x0000e000ff087b82 */ /* 0x000e620000000a00 */
[----:B0-----:R-:W-:-:S07]  /*1370*/  IMAD R7, R10, UR4, R4 ;  /* 0x000000040a077c24 */ /* 0x001fce000f8e0204 */
.L_x_45:
[----:B-1----:R-:W-:-:S06]  /*1380*/  IMAD.WIDE R2, R7, 0x4, R8 ;  /* 0x0000000407027825 */ /* 0x002fcc00078e0208 */
[----:B------:R-:W2:Y:S01]  /*1390*/  LDG.E R2, desc[UR8][R2.64] ;  /* 0x0000000802027981 */ /* 0x000ea2000c1e1900 */
[----:B------:R-:W-:Y:S01]  /*13a0*/  UIADD3 UR5, UPT, UPT, UR5, 0x1, URZ ;  /* 0x0000000105057890 */ /* 0x000fe2000fffe0ff */
[----:B------:R-:W-:-:S03]  /*13b0*/  IADD3 R7, PT, PT, R7, R10, RZ ;  /* 0x0000000a07077210 */ /* 0x000fc60007ffe0ff */
[----:B------:R-:W-:Y:S01]  /*13c0*/  UISETP.NE.AND UP0, UPT, UR5, URZ, UPT ;  /* 0x000000ff0500728c */ /* 0x000fe2000bf05270 */
[----:B--2---:R-:W-:-:S04]  /*13d0*/  FADD R0, R2, -R5 ;  /* 0x8000000502007221 */ /* 0x004fc80000000000 */
[----:B------:R-:W-:-:S04]  /*13e0*/  FFMA R17, R0, R0, R17 ;  /* 0x0000000000117223 */ /* 0x000fc80000000011 */
[----:B------:R-:W-:Y:S05]  /*13f0*/  BRA.U UP0, `(.L_x_45) ;  /* 0xfffffffd00e07547 */ /* 0x000fea000b83ffff */
.L_x_40:
[----:B------:R-:W0:Y:S01]  /*1400*/  MUFU.RCP R3, R6 ;  /* 0x0000000600037308 */ /* 0x000e220000001000 */
[----:B------:R-:W1:Y:S07]  /*1410*/  LDC R2, c[0x0][0x3d0] ;  /* 0x0000f400ff027b82 */ /* 0x000e6e0000000800 */
[----:B------:R-:W2:Y:S01]  /*1420*/  FCHK P0, R17, R6 ;  /* 0x0000000611007302 */ /* 0x000ea20000000000 */
[----:B0-----:R-:W-:-:S04]  /*1430*/  FFMA R0, -R6, R3, 1 ;  /* 0x3f80000006007423 */ /* 0x001fc80000000103 */
[----:B------:R-:W-:-:S04]  /*1440*/  FFMA R0, R3, R0, R3 ;  /* 0x0000000003007223 */ /* 0x000fc80000000003 */
[----:B------:R-:W-:Y:S01]  /*1450*/  FFMA R3, R0, R17, RZ ;  /* 0x0000001100037223 */ /* 0x000fe200000000ff */
[----:B-1----:R-:W-:-:S03]  /*1460*/  ISETP.GE.AND P2, PT, R2, 0x1, PT ;  /* 0x000000010200780c */ /* 0x002fc60003f46270 */
[----:B------:R-:W-:-:S04]  /*1470*/  FFMA R2, -R6, R3, R17 ;  /* 0x0000000306027223 */ /* 0x000fc80000000111 */
[----:B------:R-:W-:Y:S01]  /*1480*/  FFMA R0, R0, R2, R3 ;  /* 0x0000000200007223 */ /* 0x000fe20000000003 */
[----:B--2---:R-:W-:Y:S06]  /*1490*/  @!P0 BRA `(.L_x_46) ;  /* 0x0000000000108947 */ /* 0x004fec0003800000 */
[----:B------:R-:W-:Y:S02]  /*14a0*/  MOV R3, R17 ;  /* 0x0000001100037202 */ /* 0x000fe40000000f00 */
[----:B------:R-:W-:Y:S02]  /*14b0*/  MOV R0, R6 ;  /* 0x0000000600007202 */ /* 0x000fe40000000f00 */
[----:B------:R-:W-:-:S07]  /*14c0*/  MOV R2, 0x14e0 ;  /* 0x000014e000027802 */ /* 0x000fce0000000f00 */
[----:B------:R-:W-:Y:S05]  /*14d0*/  CALL.REL.NOINC `($__internal_3_$__cuda_sm3x_div_rn_noftz_f32_slowpath) ;  /* 0x0000008c00007944 */ /* 0x000fea0003c00000 */
.L_x_46:
[----:B------:R-:W0:Y:S08]  /*14e0*/  LDC.64 R2, c[0x0][0x3a0] ;  /* 0x0000e800ff027b82 */ /* 0x000e300000000a00 */
[----:B------:R-:W1:Y:S08]  /*14f0*/  LDC.64 R12, c[0x0][0x3d8] ;  /* 0x0000f600ff0c7b82 */ /* 0x000e700000000a00 */
[----:B------:R-:W2:Y:S01]  /*1500*/  LDC.64 R6, c[0x0][0x3a8] ;  /* 0x0000ea00ff067b82 */ /* 0x000ea20000000a00 */
[----:B0-----:R-:W-:-:S05]  /*1510*/  IMAD.WIDE.U32 R2, R4, 0x4, R2 ;  /* 0x0000000404027825 */ /* 0x001fca00078e0002 */
[----:B------:R-:W3:Y:S01]  /*1520*/  LDG.E R8, desc[UR8][R2.64] ;  /* 0x0000000802087981 */ /* 0x000ee2000c1e1900 */
[----:B-1----:R-:W-:Y:S01]  /*1530*/  FADD R9, -R13, 1 ;  /* 0x3f8000000d097421 */ /* 0x002fe20000000100 */
[----:B--2---:R-:W-:-:S04]  /*1540*/  IMAD.WIDE.U32 R6, R4, 0x4, R6 ;  /* 0x0000000404067825 */ /* 0x004fc800078e0006 */
[----:B---3--:R-:W-:-:S04]  /*1550*/  FMUL R8, R8, R13 ;  /* 0x0000000d08087220 */ /* 0x008fc80000400000 */
[----:B------:R-:W-:-:S05]  /*1560*/  FFMA R11, R9, R5, R8 ;  /* 0x00000005090b7223 */ /* 0x000fca0000000008 */
[----:B------:R0:W-:Y:S04]  /*1570*/  STG.E desc[UR8][R2.64], R11 ;  /* 0x0000000b02007986 */ /* 0x0001e8000c101908 */
[----:B------:R-:W2:Y:S01]  /*1580*/  LDG.E R8, desc[UR8][R6.64] ;  /* 0x0000000806087981 */ /* 0x000ea2000c1e1900 */
[----:B------:R-:W-:Y:S01]  /*1590*/  FADD R12, R0, R12 ;  /* 0x0000000c000c7221 */ /* 0x000fe20000000000 */
[----:B--2---:R-:W-:-:S03]  /*15a0*/  FMUL R8, R8, R13 ;  /* 0x0000000d08087220 */ /* 0x004fc60000400000 */
[----:B------:R0:W1:Y:S01]  /*15b0*/  MUFU.RSQ R13, R12 ;  /* 0x0000000c000d7308 */ /* 0x0000620000001400 */
[----:B------:R-:W-:Y:S01]  /*15c0*/  FFMA R9, R9, R0, R8 ;  /* 0x0000000009097223 */ /* 0x000fe20000000008 */
[----:B------:R-:W-:-:S04]  /*15d0*/  IADD3 R0, PT, PT, R12, -0xd000000, RZ ;  /* 0xf30000000c007810 */ /* 0x000fc80007ffe0ff */
[----:B------:R0:W-:Y:S01]  /*15e0*/  STG.E desc[UR8][R6.64], R9 ;  /* 0x0000000906007986 */ /* 0x0001e2000c101908 */
[----:B------:R-:W-:-:S13]  /*15f0*/  ISETP.GT.U32.AND P0, PT, R0, 0x727fffff, PT ;  /* 0x727fffff0000780c */ /* 0x000fda0003f04070 */
[----:B01----:R-:W-:Y:S05]  /*1600*/  @!P0 BRA `(.L_x_47) ;  /* 0x0000000000108947 */ /* 0x003fea0003800000 */
[----:B------:R-:W-:Y:S02]  /*1610*/  MOV R2, R12 ;  /* 0x0000000c00027202 */ /* 0x000fe40000000f00 */
[----:B------:R-:W-:-:S07]  /*1620*/  MOV R9, 0x1640 ;  /* 0x0000164000097802 */ /* 0x000fce0000000f00 */
[----:B------:R-:W-:Y:S05]  /*1630*/  CALL.REL.NOINC `($__internal_2_$__cuda_sm20_sqrt_rn_f32_slowpath) ;  /* 0x00000088004c7944 */ /* 0x000fea0003c00000 */
[----:B------:R-:W-:Y:S05]  /*1640*/  BRA `(.L_x_48) ;  /* 0x0000000000107947 */ /* 0x000fea0003800000 */
.L_x_47:
[----:B------:R-:W-:Y:S01]  /*1650*/  FMUL.FTZ R3, R12, R13 ;  /* 0x0000000d0c037220 */ /* 0x000fe20000410000 */
[----:B------:R-:W-:-:S03]  /*1660*/  FMUL.FTZ R2, R13, 0.5 ;  /* 0x3f0000000d027820 */ /* 0x000fc60000410000 */
[----:B------:R-:W-:-:S04]  /*1670*/  FFMA R0, -R3, R3, R12 ;  /* 0x0000000303007223 */ /* 0x000fc8000000010c */
[----:B------:R-:W-:-:S07]  /*1680*/  FFMA R3, R0, R2, R3 ;  /* 0x0000000200037223 */ /* 0x000fce0000000003 */
.L_x_48:
[----:B------:R-:W-:-:S04]  /*1690*/  IADD3 R0, PT, PT, R3, 0x1800000, RZ ;  /* 0x0180000003007810 */ /* 0x000fc80007ffe0ff */
[----:B------:R-:W-:-:S04]  /*16a0*/  LOP3.LUT R0, R0, 0x7f800000, RZ, 0xc0, !PT ;  /* 0x7f80000000007812 */ /* 0x000fc800078ec0ff */
[----:B------:R-:W-:-:S13]  /*16b0*/  ISETP.GT.U32.AND P0, PT, R0, 0x1ffffff, PT ;  /* 0x01ffffff0000780c */ /* 0x000fda0003f04070 */
[----:B------:R-:W-:Y:S05]  /*16c0*/  @P0 BRA `(.L_x_49) ;  /* 0x0000000000100947 */ /* 0x000fea0003800000 */
[----:B------:R-:W-:-:S07]  /*16d0*/  MOV R6, 0x16f0 ;  /* 0x000016f000067802 */ /* 0x000fce0000000f00 */
[----:B------:R-:W-:Y:S05]  /*16e0*/  CALL.REL.NOINC `($__internal_1_$__cuda_sm20_rcp_rn_f32_slowpath) ;  /* 0x0000008400507944 */ /* 0x000fea0003c00000 */
[----:B------:R-:W-:Y:S01]  /*16f0*/  MOV R0, R3 ;  /* 0x0000000300007202 */ /* 0x000fe20000000f00 */
[----:B------:R-:W-:Y:S06]  /*1700*/  BRA `(.L_x_50) ;  /* 0x0000000000107947 */ /* 0x000fec0003800000 */
.L_x_49:
[----:B------:R-:W0:Y:S02]  /*1710*/  MUFU.RCP R0, R3 ;  /* 0x0000000300007308 */ /* 0x000e240000001000 */
[----:B0-----:R-:W-:-:S04]  /*1720*/  FFMA R2, R0, R3, -1 ;  /* 0xbf80000000027423 */ /* 0x001fc80000000003 */
[----:B------:R-:W-:-:S04]  /*1730*/  FADD.FTZ R7, -R2, -RZ ;  /* 0x800000ff02077221 */ /* 0x000fc80000010100 */
[----:B------:R-:W-:-:S07]  /*1740*/  FFMA R0, R0, R7, R0 ;  /* 0x0000000700007223 */ /* 0x000fce0000000000 */
.L_x_50:
[----:B------:R-:W-:Y:S05]  /*1750*/  @!P2 EXIT ;  /* 0x000000000000a94d */ /* 0x000fea0003800000 */
[----:B------:R-:W0:Y:S08]  /*1760*/  LDC R8, c[0x0][0x3d0] ;  /* 0x0000f400ff087b82 */ /* 0x000e300000000800 */
[----:B------:R-:W1:Y:S08]  /*1770*/  LDC.64 R2, c[0x0][0x390] ;  /* 0x0000e400ff027b82 */ /* 0x000e700000000a00 */
[----:B------:R-:W2:Y:S01]  /*1780*/  LDC.64 R6, c[0x0][0x398] ;  /* 0x0000e600ff067b82 */ /* 0x000ea20000000a00 */
[----:B0-----:R-:W-:-:S02]  /*1790*/  IADD3 R9, PT, PT, R8, -0x1, RZ ;  /* 0xffffffff08097810 */ /* 0x001fc40007ffe0ff */
[----:B------:R-:W-:Y:S02]  /*17a0*/  LOP3.LUT R13, R8, 0x7, RZ, 0xc0, !PT ;  /* 0x00000007080d7812 */ /* 0x000fe400078ec0ff */
[----:B------:R-:W-:Y:S01]  /*17b0*/  ISETP.GE.U32.AND P0, PT, R9, 0x7, PT ;  /* 0x000000070900780c */ /* 0x000fe20003f06070 */
[----:B------:R-:W-:Y:S01]  /*17c0*/  HFMA2 R9, -RZ, RZ, 0, 0 ;  /* 0x00000000ff097431 */ /* 0x000fe200000001ff */
[----:B------:R-:W-:Y:S01]  /*17d0*/  ISETP.NE.AND P1, PT, R13, RZ, PT ;  /* 0x000000ff0d00720c */ /* 0x000fe20003f25270 */
[----:B-1----:R-:W-:-:S04]  /*17e0*/  IMAD.WIDE.U32 R2, R4, 0x4, R2 ;  /* 0x0000000404027825 */ /* 0x002fc800078e0002 */
[----:B--2---:R-:W-:-:S06]  /*17f0*/  IMAD.WIDE.U32 R6, R4, 0x4, R6 ;  /* 0x0000000404067825 */ /* 0x004fcc00078e0006 */
[----:B------:R-:W-:Y:S05]  /*1800*/  @!P0 BRA `(.L_x_51) ;  /* 0x0000000400488947 */ /* 0x000fea0003800000 */
[----:B------:R-:W-:Y:S02]  /*1810*/  LOP3.LUT R9, R8, 0x7ffffff8, RZ, 0xc0, !PT ;  /* 0x7ffffff808097812 */ /* 0x000fe400078ec0ff */
[----:B------:R-:W-:Y:S02]  /*1820*/  MOV R10, R4 ;  /* 0x00000004000a7202 */ /* 0x000fe40000000f00 */
[----:B------:R-:W-:-:S07]  /*1830*/  IADD3 R12, PT, PT, -R9, RZ, RZ ;  /* 0x000000ff090c7210 */ /* 0x000fce0007ffe1ff */
.L_x_52:
[----:B0-----:R-:W0:Y:S01]  /*1840*/  LDC.64 R14, c[0x0][0x380] ;  /* 0x0000e000ff0e7b82 */ /* 0x001e220000000a00 */
[----:B------:R-:W2:Y:S04]  /*1850*/  LDG.E R20, desc[UR8][R2.64] ;  /* 0x0000000802147981 */ /* 0x000ea8000c1e1900 */
[----:B------:R-:W2:Y:S03]  /*1860*/  LDG.E R22, desc[UR8][R6.64] ;  /* 0x0000000806167981 */ /* 0x000ea6000c1e1900 */
[----:B------:R-:W1:Y:S08]  /*1870*/  LDC.64 R16, c[0x0][0x388] ;  /* 0x0000e200ff107b82 */ /* 0x000e700000000a00 */
[----:B------:R-:W3:Y:S01]  /*1880*/  LDC R11, c[0x0][0x3d4] ;  /* 0x0000f500ff0b7b82 */ /* 0x000ee20000000800 */
[----:B0-----:R-:W-:-:S05]  /*1890*/  IMAD.WIDE R14, R10, 0x4, R14 ;  /* 0x000000040a0e7825 */ /* 0x001fca00078e020e */
[----:B------:R-:W4:Y:S01]  /*18a0*/  LDG.E R18, desc[UR8][R14.64] ;  /* 0x000000080e127981 */ /* 0x000f22000c1e1900 */
[----:B-1----:R-:W-:-:S04]  /*18b0*/  IMAD.WIDE R16, R10, 0x4, R16 ;  /* 0x000000040a107825 */ /* 0x002fc800078e0210 */
[----:B----4-:R-:W-:-:S04]  /*18c0*/  FADD R19, R18, -R5 ;  /* 0x8000000512137221 */ /* 0x010fc80000000000 */
[----:B------:R-:W-:-:S04]  /*18d0*/  FMUL R19, R19, R0 ;  /* 0x0000000013137220 */ /* 0x000fc80000400000 */
[----:B--2---:R-:W-:Y:S01]  /*18e0*/  FFMA R23, R19, R20, R22 ;  /* 0x0000001413177223 */ /* 0x004fe20000000016 */
[----:B---3--:R-:W-:-:S04]  /*18f0*/  IMAD.WIDE R18, R11, 0x4, R14 ;  /* 0x000000040b127825 */ /* 0x008fc800078e020e */
[----:B------:R0:W-:Y:S04]  /*1900*/  STG.E desc[UR8][R16.64], R23 ;  /* 0x0000001710007986 */ /* 0x0001e8000c101908 */
[----:B------:R-:W2:Y:S04]  /*1910*/  LDG.E R14, desc[UR8][R18.64] ;  /* 0x00000008120e7981 */ /* 0x000ea8000c1e1900 */
[----:B------:R-:W3:Y:S04]  /*1920*/  LDG.E R21, desc[UR8][R2.64] ;  /* 0x0000000802157981 */ /* 0x000ee8000c1e1900 */
[----:B------:R-:W3:Y:S01]  /*1930*/  LDG.E R25, desc[UR8][R6.64] ;  /* 0x0000000806197981 */ /* 0x000ee2000c1e1900 */
[----:B--2---:R-:W-:-:S04]  /*1940*/  FADD R15, R14, -R5 ;  /* 0x800000050e0f7221 */ /* 0x004fc80000000000 */
[----:B------:R-:W-:Y:S01]  /*1950*/  FMUL R20, R15, R0 ;  /* 0x000000000f147220 */ /* 0x000fe20000400000 */
[----:B------:R-:W-:-:S04]  /*1960*/  IMAD.WIDE R14, R11, 0x4, R16 ;  /* 0x000000040b0e7825 */ /* 0x000fc800078e0210 */
[----:B---3--:R-:W-:Y:S01]  /*1970*/  FFMA R25, R20, R21, R25 ;  /* 0x0000001514197223 */ /* 0x008fe20000000019 */
[----:B------:R-:W-:-:S04]  /*1980*/  IMAD.WIDE R20, R11, 0x4, R18 ;  /* 0x000000040b147825 */ /* 0x000fc800078e0212 */
[----:B------:R1:W-:Y:S04]  /*1990*/  STG.E desc[UR8][R14.64], R25 ;  /* 0x000000190e007986 */ /* 0x0003e8000c101908 */
[----:B------:R-:W2:Y:S04]  /*19a0*/  LDG.E R22, desc[UR8][R20.64] ;  /* 0x0000000814167981 */ /* 0x000ea8000c1e1900 */
[----:B0-----:R-:W3:Y:S04]  /*19b0*/  LDG.E R23, desc[UR8][R2.64] ;  /* 0x0000000802177981 */ /* 0x001ee8000c1e1900 */
        /* <DEDUP_REMOVED lines=8> */
[----:B-1----:R-:W3:Y:S04]  /*1a40*/  LDG.E R25, desc[UR8][R2.64] ;  /* 0x0000000802197981 */ /* 0x002ee8000c1e1900 */
        /* <DEDUP_REMOVED lines=37> */
[----:B------:R-:W-:-:S04]  /*1ca0*/  IADD3 R12, PT, PT, R12, 0x8, RZ ;  /* 0x000000080c0c7810 */ /* 0x000fc80007ffe0ff */
[----:B------:R-:W-:Y:S02]  /*1cb0*/  ISETP.NE.AND P0, PT, R12, RZ, PT ;  /* 0x000000ff0c00720c */ /* 0x000fe40003f05270 */
[----:B------:R-:W-:Y:S01]  /*1cc0*/  LEA R10, R11, R10, 0x3 ;  /* 0x0000000a0b0a7211 */ /* 0x000fe200078e18ff */
[----:B--2---:R-:W-:-:S04]  /*1cd0*/  FADD R15, R18, -R5 ;  /* 0x80000005120f7221 */ /* 0x004fc80000000000 */
[----:B------:R-:W-:Y:S01]  /*1ce0*/  FMUL R20, R15, R0 ;  /* 0x000000000f147220 */ /* 0x000fe20000400000 */
[----:B------:R-:W-:-:S04]  /*1cf0*/  IMAD.WIDE R14, R11, 0x4, R16 ;  /* 0x000000040b0e7825 */ /* 0x000fc800078e0210 */
[----:B---3--:R-:W-:-:S05]  /*1d00*/  FFMA R21, R20, R25, R21 ;  /* 0x0000001914157223 */ /* 0x008fca0000000015 */
[----:B------:R0:W-:Y:S01]  /*1d10*/  STG.E desc[UR8][R14.64], R21 ;  /* 0x000000150e007986 */ /* 0x0001e2000c101908 */
[----:B------:R-:W-:Y:S05]  /*1d20*/  @P0 BRA `(.L_x_52) ;  /* 0xfffffff800c40947 */ /* 0x000fea000383ffff */
.L_x_51:
[----:B------:R-:W-:Y:S05]  /*1d30*/  @!P1 EXIT ;  /* 0x000000000000994d */ /* 0x000fea0003800000 */
[----:B------:R-:W-:Y:S02]  /*1d40*/  ISETP.GE.U32.AND P0, PT, R13, 0x4, PT ;  /* 0x000000040d00780c */ /* 0x000fe40003f06070 */
[----:B------:R-:W-:-:S04]  /*1d50*/  LOP3.LUT R20, R8, 0x3, RZ, 0xc0, !PT ;  /* 0x0000000308147812 */ /* 0x000fc800078ec0ff */
[----:B------:R-:W-:-:S07]  /*1d60*/  ISETP.NE.AND P1, PT, R20, RZ, PT ;  /* 0x000000ff1400720c */ /* 0x000fce0003f25270 */
[----:B------:R-:W-:Y:S06]  /*1d70*/  @!P0 BRA `(.L_x_53) ;  /* 0x0000000000a48947 */ /* 0x000fec0003800000 */
[----:B------:R-:W1:Y:S01]  /*1d80*/  LDC R13, c[0x0][0x3d4] ;  /* 0x0000f500ff0d7b82 */ /* 0x000e620000000800 */
[----:B0-----:R-:W2:Y:S04]  /*1d90*/  LDG.E R16, desc[UR8][R2.64] ;  /* 0x0000000802107981 */ /* 0x001ea8000c1e1900 */
[----:B------:R-:W2:Y:S03]  /*1da0*/  LDG.E R18, desc[UR8][R6.64] ;  /* 0x0000000806127981 */ /* 0x000ea6000c1e1900 */
[----:B------:R-:W0:Y:S08]  /*1db0*/  LDC.64 R10, c[0x0][0x380] ;  /* 0x0000e000ff0a7b82 */ /* 0x000e300000000a00 */
[----:B------:R-:W3:Y:S01]  /*1dc0*/  LDC.64 R14, c[0x0][0x388] ;  /* 0x0000e200ff0e7b82 */ /* 0x000ee20000000a00 */
[----:B-1----:R-:W-:-:S04]  /*1dd0*/  IMAD R17, R9, R13, R4 ;  /* 0x0000000d09117224 */ /* 0x002fc800078e0204 */
[----:B0-----:R-:W-:-:S05]  /*1de0*/  IMAD.WIDE R10, R17, 0x4, R10 ;  /* 0x00000004110a7825 */ /* 0x001fca00078e020a */
[----:B------:R-:W4:Y:S01]  /*1df0*/  LDG.E R12, desc[UR8][R10.64] ;  /* 0x000000080a0c7981 */ /* 0x000f22000c1e1900 */
[----:B---3--:R-:W-:-:S04]  /*1e00*/  IMAD.WIDE R14, R17, 0x4, R14 ;  /* 0x00000004110e7825 */ /* 0x008fc800078e020e */
[----:B----4-:R-:W-:-:S04]  /*1e10*/  FADD R19, R12, -R5 ;  /* 0x800000050c137221 */ /* 0x010fc80000000000 */
[----:B------:R-:W-:-:S04]  /*1e20*/  FMUL R19, R19, R0 ;  /* 0x0000000013137220 */ /* 0x000fc80000400000 */
[----:B--2---:R-:W-:Y:S01]  /*1e30*/  FFMA R21, R19, R16, R18 ;  /* 0x0000001013157223 */ /* 0x004fe20000000012 */
[----:B------:R-:W-:-:S04]  /*1e40*/  IMAD.WIDE R16, R13, 0x4, R10 ;  /* 0x000000040d107825 */ /* 0x000fc800078e020a */
        /* <DEDUP_REMOVED lines=19> */
[----:B------:R-:W3:Y:S04]  /*1f80*/  LDG.E R16, desc[UR8][R16.64] ;  /* 0x0000000810107981 */ /* 0x000ee8000c1e1900 */
[----:B-1----:R-:W4:Y:S04]  /*1f90*/  LDG.E R23, desc[UR8][R2.64] ;  /* 0x0000000802177981 */ /* 0x002f28000c1e1900 */
[----:B------:R-:W4:Y:S01]  /*1fa0*/  LDG.E R19, desc[UR8][R6.64] ;  /* 0x0000000806137981 */ /* 0x000f22000c1e1900 */
[----:B------:R-:W-:Y:S01]  /*1fb0*/  IADD3 R9, PT, PT, R9, 0x4, RZ ;  /* 0x0000000409097810 */ /* 0x000fe20007ffe0ff */
[----:B---3--:R-:W-:-:S04]  /*1fc0*/  FADD R11, R16, -R5 ;  /* 0x80000005100b7221 */ /* 0x008fc80000000000 */
[----:B------:R-:W-:Y:S01]  /*1fd0*/  FMUL R12, R11, R0 ;  /* 0x000000000b0c7220 */ /* 0x000fe20000400000 */
[----:B------:R-:W-:-:S04]  /*1fe0*/  IMAD.WIDE R10, R13, 0x4, R14 ;  /* 0x000000040d0a7825 */ /* 0x000fc800078e020e */
[----:B----4-:R-:W-:-:S05]  /*1ff0*/  FFMA R19, R12, R23, R19 ;  /* 0x000000170c137223 */ /* 0x010fca0000000013 */
[----:B------:R2:W-:Y:S02]  /*2000*/  STG.E desc[UR8][R10.64], R19 ;  /* 0x000000130a007986 */ /* 0x0005e4000c101908 */
.L_x_53:
[----:B------:R-:W-:Y:S05]  /*2010*/  @!P1 EXIT ;  /* 0x000000000000994d */ /* 0x000fea0003800000 */
[----:B------:R-:W-:Y:S02]  /*2020*/  ISETP.NE.AND P0, PT, R20, 0x1, PT ;  /* 0x000000011400780c */ /* 0x000fe40003f05270 */
[----:B------:R-:W-:-:S04]  /*2030*/  LOP3.LUT R8, R8, 0x1, RZ, 0xc0, !PT ;  /* 0x0000000108087812 */ /* 0x000fc800078ec0ff */
[----:B------:R-:W-:-:S07]  /*2040*/  ISETP.NE.U32.AND P1, PT, R8, 0x1, PT ;  /* 0x000000010800780c */ /* 0x000fce0003f25070 */
[----:B------:R-:W-:Y:S06]  /*2050*/  @!P0 BRA `(.L_x_54) ;  /* 0x00000000005c8947 */ /* 0x000fec0003800000 */
[----:B0-----:R-:W0:Y:S01]  /*2060*/  LDC R23, c[0x0][0x3d4] ;  /* 0x0000f500ff177b82 */ /* 0x001e220000000800 */
[----:B--2---:R-:W2:Y:S04]  /*2070*/  LDG.E R14, desc[UR8][R2.64] ;  /* 0x00000008020e7981 */ /* 0x004ea8000c1e1900 */
[----:B------:R-:W2:Y:S03]  /*2080*/  LDG.E R16, desc[UR8][R6.64] ;  /* 0x0000000806107981 */ /* 0x000ea6000c1e1900 */
[----:B------:R-:W1:Y:S01]  /*2090*/  LDC.64 R10, c[0x0][0x380] ;  /* 0x0000e000ff0a7b82 */ /* 0x000e620000000a00 */
[----:B0-----:R-:W-:-:S04]  /*20a0*/  IMAD R17, R9, R23, R4 ;  /* 0x0000001709117224 */ /* 0x001fc800078e0204 */
[----:B-1----:R-:W-:-:S03]  /*20b0*/  IMAD.WIDE R12, R17, 0x4, R10 ;  /* 0x00000004110c7825 */ /* 0x002fc600078e020a */
[----:B------:R-:W0:Y:S02]  /*20c0*/  LDC.64 R10, c[0x0][0x388] ;  /* 0x0000e200ff0a7b82 */ /* 0x000e240000000a00 */
[----:B------:R-:W3:Y:S01]  /*20d0*/  LDG.E R8, desc[UR8][R12.64] ;  /* 0x000000080c087981 */ /* 0x000ee2000c1e1900 */
[----:B0-----:R-:W-:-:S04]  /*20e0*/  IMAD.WIDE R10, R17, 0x4, R10 ;  /* 0x00000004110a7825 */ /* 0x001fc800078e020a */
[----:B---3--:R-:W-:-:S04]  /*20f0*/  FADD R15, R8, -R5 ;  /* 0x80000005080f7221 */ /* 0x008fc80000000000 */
[----:B------:R-:W-:-:S04]  /*2100*/  FMUL R15, R15, R0 ;  /* 0x000000000f0f7220 */ /* 0x000fc80000400000 */
[----:B--2---:R-:W-:Y:S01]  /*2110*/  FFMA R17, R15, R14, R16 ;  /* 0x0000000e0f117223 */ /* 0x004fe20000000010 */
[----:B------:R-:W-:-:S04]  /*2120*/  IMAD.WIDE R14, R23, 0x4, R12 ;  /* 0x00000004170e7825 */ /* 0x000fc800078e020c */
[----:B------:R1:W-:Y:S04]  /*2130*/  STG.E desc[UR8][R10.64], R17 ;  /* 0x000000110a007986 */ /* 0x0003e8000c101908 */
[----:B------:R-:W2:Y:S04]  /*2140*/  LDG.E R14, desc[UR8][R14.64] ;  /* 0x000000080e0e7981 */ /* 0x000ea8000c1e1900 */
[----:B------:R-:W3:Y:S04]  /*2150*/  LDG.E R19, desc[UR8][R2.64] ;  /* 0x0000000802137981 */ /* 0x000ee8000c1e1900 */
[----:B------:R-:W3:Y:S01]  /*2160*/  LDG.E R21, desc[UR8][R6.64] ;  /* 0x0000000806157981 */ /* 0x000ee2000c1e1900 */
[----:B------:R-:W-:Y:S01]  /*2170*/  IADD3 R9, PT, PT, R9, 0x2, RZ ;  /* 0x0000000209097810 */ /* 0x000fe20007ffe0ff */
[----:B--2---:R-:W-:-:S04]  /*2180*/  FADD R13, R14, -R5 ;  /* 0x800000050e0d7221 */ /* 0x004fc80000000000 */
[----:B------:R-:W-:Y:S01]  /*2190*/  FMUL R8, R13, R0 ;  /* 0x000000000d087220 */ /* 0x000fe20000400000 */
[----:B------:R-:W-:-:S04]  /*21a0*/  IMAD.WIDE R12, R23, 0x4, R10 ;  /* 0x00000004170c7825 */ /* 0x000fc800078e020a */
[----:B---3--:R-:W-:-:S05]  /*21b0*/  FFMA R19, R8, R19, R21 ;  /* 0x0000001308137223 */ /* 0x008fca0000000015 */
[----:B------:R1:W-:Y:S02]  /*21c0*/  STG.E desc[UR8][R12.64], R19 ;  /* 0x000000130c007986 */ /* 0x0003e4000c101908 */
.L_x_54:
[----:B------:R-:W-:Y:S05]  /*21d0*/  @P1 EXIT ;  /* 0x000000000000194d */ /* 0x000fea0003800000 */
[----:B-12---:R-:W1:Y:S01]  /*21e0*/  LDC.64 R10, c[0x0][0x380] ;  /* 0x0000e000ff0a7b82 */ /* 0x006e620000000a00 */
[----:B------:R-:W2:Y:S01]  /*21f0*/  LDCU UR4, c[0x0][0x3d4] ;  /* 0x00007a80ff0477ac */ /* 0x000ea20008000800 */
[----:B------:R-:W3:Y:S04]  /*2200*/  LDG.E R3, desc[UR8][R2.64] ;  /* 0x0000000802037981 */ /* 0x000ee8000c1e1900 */
[----:B------:R-:W3:Y:S01]  /*2210*/  LDG.E R7, desc[UR8][R6.64] ;  /* 0x0000000806077981 */ /* 0x000ee2000c1e1900 */
[----:B--2---:R-:W-:-:S04]  /*2220*/  IMAD R13, R9, UR4, R4 ;  /* 0x00000004090d7c24 */ /* 0x004fc8000f8e0204 */
[----:B-1----:R-:W-:Y:S02]  /*2230*/  IMAD.WIDE R8, R13, 0x4, R10 ;  /* 0x000000040d087825 */ /* 0x002fe400078e020a */
[----:B------:R-:W1:Y:S04]  /*2240*/  LDC.64 R10, c[0x0][0x388] ;  /* 0x0000e200ff0a7b82 */ /* 0x000e680000000a00 */
[----:B------:R-:W2:Y:S02]  /*2250*/  LDG.E R8, desc[UR8][R8.64] ;  /* 0x0000000808087981 */ /* 0x000ea4000c1e1900 */
[----:B--2---:R-:W-:-:S04]  /*2260*/  FADD R5, R8, -R5 ;  /* 0x8000000508057221 */ /* 0x004fc80000000000 */
[----:B------:R-:W-:Y:S01]  /*2270*/  FMUL R0, R5, R0 ;  /* 0x0000000005007220 */ /* 0x000fe20000400000 */
[----:B-1----:R-:W-:-:S04]  /*2280*/  IMAD.WIDE R4, R13, 0x4, R10 ;  /* 0x000000040d047825 */ /* 0x002fc800078e020a */
[----:B---3--:R-:W-:-:S05]  /*2290*/  FFMA R11, R0, R3, R7 ;  /* 0x00000003000b7223 */ /* 0x008fca0000000007 */
[----:B------:R-:W-:Y:S01]  /*22a0*/  STG.E desc[UR8][R4.64], R11 ;  /* 0x0000000b04007986 */ /* 0x000fe2000c101908 */
[----:B------:R-:W-:Y:S05]  /*22b0*/  EXIT ;  /* 0x000000000000794d */ /* 0x000fea0003800000 */
.L_x_32:
[----:B------:R-:W-:-:S09]  /*22c0*/  UISETP.NE.AND UP0, UPT, UR5, URZ, UPT ;  /* 0x000000ff0500728c */ /* 0x000fd2000bf05270 */
[----:B------:R-:W-:Y:S05]  /*22d0*/  BRA.U UP0, `(.L_x_55) ;  /* 0x0000006900c07547 */ /* 0x000fea000b800000 */
[----:B------:R-:W0:Y:S01]  /*22e0*/  LDC R25, c[0x0][0x3d0] ;  /* 0x0000f400ff197b82 */ /* 0x000e220000000800 */
[----:B------:R-:W-:Y:S02]  /*22f0*/  MOV R0, RZ ;  /* 0x000000ff00007202 */ /* 0x000fe40000000f00 */
[----:B0-----:R-:W-:-:S13]  /*2300*/  ISETP.GE.AND P2, PT, R25, 0x1, PT ;  /* 0x000000011900780c */ /* 0x001fda0003f46270 */
[----:B------:R-:W-:Y:S05]  /*2310*/  @!P2 BRA `(.L_x_56) ;  /* 0x0000000400fca947 */ /* 0x000fea0003800000 */
[C---:B------:R-:W-:Y:S02]  /*2320*/  IADD3 R0, PT, PT, R25.reuse, -0x1, RZ ;  /* 0xffffffff19007810 */ /* 0x040fe40007ffe0ff */
[----:B------:R-:W-:Y:S02]  /*2330*/  LOP3.LUT R31, R25, 0xf, RZ, 0xc0, !PT ;  /* 0x0000000f191f7812 */ /* 0x000fe400078ec0ff */
[----:B------:R-:W-:Y:S01]  /*2340*/  ISETP.GE.U32.AND P0, PT, R0, 0xf, PT ;  /* 0x0000000f0000780c */ /* 0x000fe20003f06070 */
[----:B------:R-:W-:Y:S01]  /*2350*/  HFMA2 R0, -RZ, RZ, 0, 0 ;  /* 0x00000000ff007431 */ /* 0x000fe200000001ff */
[----:B------:R-:W-:Y:S02]  /*2360*/  ISETP.NE.AND P1, PT, R31, RZ, PT ;  /* 0x000000ff1f00720c */ /* 0x000fe40003f25270 */
[----:B------:R-:W-:-:S09]  /*2370*/  MOV R2, RZ ;  /* 0x000000ff00027202 */ /* 0x000fd20000000f00 */
[----:B------:R-:W-:Y:S05]  /*2380*/  @!P0 BRA `(.L_x_57) ;  /* 0x0000000000e48947 */ /* 0x000fea0003800000 */
[----:B------:R-:W-:Y:S02]  /*2390*/  LOP3.LUT R2, R25, 0x7ffffff0, RZ, 0xc0, !PT ;  /* 0x7ffffff019027812 */ /* 0x000fe400078ec0ff */
[----:B------:R-:W-:Y:S02]  /*23a0*/  MOV R0, RZ ;  /* 0x000000ff00007202 */ /* 0x000fe40000000f00 */
[----:B------:R-:W-:Y:S02]  /*23b0*/  MOV R22, R4 ;  /* 0x0000000400167202 */ /* 0x000fe40000000f00 */
[----:B------:R-:W-:-:S07]  /*23c0*/  IADD3 R32, PT, PT, -R2, RZ, RZ ;  /* 0x000000ff02207210 */ /* 0x000fce0007ffe1ff */
.L_x_58:
        /* <DEDUP_REMOVED lines=53> */
.L_x_57:
        /* <DEDUP_REMOVED lines=32> */
.L_x_59:
        /* <DEDUP_REMOVED lines=20> */
.L_x_60:
[----:B------:R-:W-:Y:S05]  /*2a60*/  @!P1 BRA `(.L_x_56) ;  /* 0x0000000000289947 */ /* 0x000fea0003800000 */
[----:B------:R-:W0:Y:S01]  /*2a70*/  LDC.64 R8, c[0x0][0x380] ;  /* 0x0000e000ff087b82 */ /* 0x000e220000000a00 */
[----:B------:R-:W-:Y:S01]  /*2a80*/  IMAD R2, R2, R3, R4 ;  /* 0x0000000302027224 */ /* 0x000fe200078e0204 */
[----:B------:R-:W-:-:S07]  /*2a90*/  IADD3 R5, PT, PT, -R5, RZ, RZ ;  /* 0x000000ff05057210 */ /* 0x000fce0007ffe1ff */
.L_x_61:
[----:B0-----:R-:W-:-:S06]  /*2aa0*/  IMAD.WIDE R6, R2, 0x4, R8 ;  /* 0x0000000402067825 */ /* 0x001fcc00078e0208 */
[----:B------:R-:W2:Y:S01]  /*2ab0*/  LDG.E R7, desc[UR8][R6.64] ;  /* 0x0000000806077981 */ /* 0x000ea2000c1e1900 */
[----:B------:R-:W-:Y:S02]  /*2ac0*/  IADD3 R5, PT, PT, R5, 0x1, RZ ;  /* 0x0000000105057810 */ /* 0x000fe40007ffe0ff */
[----:B------:R-:W-:Y:S02]  /*2ad0*/  IADD3 R2, PT, PT, R2, R3, RZ ;  /* 0x0000000302027210 */ /* 0x000fe40007ffe0ff */
[----:B------:R-:W-:Y:S01]  /*2ae0*/  ISETP.NE.AND P0, PT, R5, RZ, PT ;  /* 0x000000ff0500720c */ /* 0x000fe20003f05270 */
[----:B--2---:R-:W-:-:S12]  /*2af0*/  FADD R0, R7, R0 ;  /* 0x0000000007007221 */ /* 0x004fd80000000000 */
[----:B------:R-:W-:Y:S05]  /*2b00*/  @P0 BRA `(.L_x_61) ;  /* 0xfffffffc00e40947 */ /* 0x000fea000383ffff */
.L_x_56:
        /* <DEDUP_REMOVED lines=14> */
.L_x_62:
        /* <DEDUP_REMOVED lines=14> */
.L_x_65:
[----:B------:R-:W0:Y:S08]  /*2cd0*/  LDC.64 R16, c[0x0][0x380] ;  /* 0x0000e000ff107b82 */ /* 0x000e300000000a00 */
[----:B------:R-:W1:Y:S01]  /*2ce0*/  LDC R15, c[0x0][0x3d4] ;  /* 0x0000f500ff0f7b82 */ /* 0x000e620000000800 */
[----:B0-----:R-:W-:-:S04]  /*2cf0*/  IMAD.WIDE R16, R0, 0x4, R16 ;  /* 0x0000000400107825 */ /* 0x001fc800078e0210 */
[C---:B-1----:R-:W-:Y:S02]  /*2d00*/  IMAD.WIDE R18, R15.reuse, 0x4, R16 ;  /* 0x000000040f127825 */ /* 0x042fe400078e0210 */
        /* <DEDUP_REMOVED lines=8> */
[----:B------:R0:W5:Y:S02]  /*2d90*/  LDG.E R24, desc[UR8][R6.64] ;  /* 0x0000000806187981 */ /* 0x000164000c1e1900 */
        /* <DEDUP_REMOVED lines=12> */
[C---:B0-----:R-:W-:Y:S02]  /*2e60*/  IMAD.WIDE R6, R15.reuse, 0x4, R2 ;  /* 0x000000040f067825 */ /* 0x041fe400078e0202 */
[----:B------:R4:W5:Y:S02]  /*2e70*/  LDG.E R2, desc[UR8][R2.64] ;  /* 0x0000000802027981 */ /* 0x000964000c1e1900 */
[----:B------:R-:W-:-:S02]  /*2e80*/  IMAD.WIDE R8, R15, 0x4, R6 ;  /* 0x000000040f087825 */ /* 0x000fc400078e0206 */
[----:B------:R-:W5:Y:S02]  /*2e90*/  LDG.E R6, desc[UR8][R6.64] ;  /* 0x0000000806067981 */ /* 0x000f64000c1e1900 */
[C---:B------:R-:W-:Y:S02]  /*2ea0*/  IMAD.WIDE R10, R15.reuse, 0x4, R8 ;  /* 0x000000040f0a7825 */ /* 0x040fe400078e0208 */
        /* <DEDUP_REMOVED lines=40> */
.L_x_64:
        /* <DEDUP_REMOVED lines=12> */
[----:B------:R2:W3:Y:S02]  /*31f0*/  LDG.E R6, desc[UR8][R6.64] ;  /* 0x0000000806067981 */ /* 0x0004e4000c1e1900 */
        /* <DEDUP_REMOVED lines=27> */
[----:B------:R-:W-:-:S07]  /*33b0*/  FFMA R14, R2, R2, R7 ;  /* 0x00000002020e7223 */ /* 0x000fce0000000007 */
.L_x_66:
        /* <DEDUP_REMOVED lines=25> */
.L_x_67:
[----:B------:R-:W-:Y:S05]  /*3550*/  BRA.U !UP1, `(.L_x_63) ;  /* 0x0000000109307547 */ /* 0x000fea000b800000 */
[----:B------:R-:W0:Y:S01]  /*3560*/  LDC R0, c[0x0][0x3d4] ;  /* 0x0000f500ff007b82 */ /* 0x000e220000000800 */
[----:B------:R-:W-:-:S07]  /*3570*/  UIADD3 UR5, UPT, UPT, -UR5, URZ, URZ ;  /* 0x000000ff05057290 */ /* 0x000fce000fffe1ff */
[----:B------:R-:W1:Y:S01]  /*3580*/  LDC.64 R6, c[0x0][0x380] ;  /* 0x0000e000ff067b82 */ /* 0x000e620000000a00 */
[----:B0-----:R-:W-:-:S07]  /*3590*/  IMAD R9, R0, UR4, R4 ;  /* 0x0000000400097c24 */ /* 0x001fce000f8e0204 */
.L_x_68:
        /* <DEDUP_REMOVED lines=8> */
.L_x_63:
[----:B------:R-:W0:Y:S01]  /*3620*/  MUFU.RCP R0, R25 ;  /* 0x0000001900007308 */ /* 0x000e220000001000 */
[----:B------:R-:W1:Y:S07]  /*3630*/  LDCU UR4, c[0x0][0x3d0] ;  /* 0x00007a00ff0477ac */ /* 0x000e6e0008000800 */
[----:B------:R-:W2:Y:S01]  /*3640*/  FCHK P0, R14, R25 ;  /* 0x000000190e007302 */ /* 0x000ea20000000000 */
[----:B0-----:R-:W-:Y:S01]  /*3650*/  FFMA R3, -R25, R0, 1 ;  /* 0x3f80000019037423 */ /* 0x001fe20000000100 */
[----:B-1----:R-:W-:-:S03]  /*3660*/  UISETP.GE.AND UP0, UPT, UR4, 0x1, UPT ;  /* 0x000000010400788c */ /* 0x002fc6000bf06270 */
[----:B------:R-:W-:-:S04]  /*3670*/  FFMA R0, R0, R3, R0 ;  /* 0x0000000300007223 */ /* 0x000fc80000000000 */
[----:B------:R-:W-:-:S04]  /*3680*/  FFMA R3, R0, R14, RZ ;  /* 0x0000000e00037223 */ /* 0x000fc800000000ff */
[----:B------:R-:W-:-:S04]  /*3690*/  FFMA R2, -R25, R3, R14 ;  /* 0x0000000319027223 */ /* 0x000fc8000000010e */
[----:B------:R-:W-:Y:S01]  /*36a0*/  FFMA R0, R0, R2, R3 ;  /* 0x0000000200007223 */ /* 0x000fe20000000003 */
[----:B--2---:R-:W-:Y:S06]  /*36b0*/  @!P0 BRA `(.L_x_69) ;  /* 0x0000000000108947 */ /* 0x004fec0003800000 */
[----:B------:R-:W-:Y:S02]  /*36c0*/  MOV R3, R14 ;  /* 0x0000000e00037202 */ /* 0x000fe40000000f00 */
[----:B------:R-:W-:Y:S02]  /*36d0*/  MOV R0, R25 ;  /* 0x0000001900007202 */ /* 0x000fe40000000f00 */
[----:B------:R-:W-:-:S07]  /*36e0*/  MOV R2, 0x3700 ;  /* 0x0000370000027802 */ /* 0x000fce0000000f00 */
[----:B------:R-:W-:Y:S05]  /*36f0*/  CALL.REL.NOINC `($__internal_3_$__cuda_sm3x_div_rn_noftz_f32_slowpath) ;  /* 0x0000006800787944 */ /* 0x000fea0003c00000 */
.L_x_69:
[----:B------:R-:W0:Y:S02]  /*3700*/  LDCU UR4, c[0x0][0x3d8] ;  /* 0x00007b00ff0477ac */ /* 0x000e240008000800 */
[----:B0-----:R-:W-:-:S04]  /*3710*/  FADD R2, R0, UR4 ;  /* 0x0000000400027e21 */ /* 0x001fc80008000000 */
[----:B------:R0:W1:Y:S01]  /*3720*/  MUFU.RSQ R7, R2 ;  /* 0x0000000200077308 */ /* 0x0000620000001400 */
[----:B------:R-:W-:-:S04]  /*3730*/  IADD3 R3, PT, PT, R2, -0xd000000, RZ ;  /* 0xf300000002037810 */ /* 0x000fc80007ffe0ff */
[----:B------:R-:W-:-:S13]  /*3740*/  ISETP.GT.U32.AND P0, PT, R3, 0x727fffff, PT ;  /* 0x727fffff0300780c */ /* 0x000fda0003f04070 */
[----:B01----:R-:W-:Y:S05]  /*3750*/  @!P0 BRA `(.L_x_70) ;  /* 0x00000000000c8947 */ /* 0x003fea0003800000 */
[----:B------:R-:W-:-:S07]  /*3760*/  MOV R9, 0x3780 ;  /* 0x0000378000097802 */ /* 0x000fce0000000f00 */
[----:B------:R-:W-:Y:S05]  /*3770*/  CALL.REL.NOINC `($__internal_2_$__cuda_sm20_sqrt_rn_f32_slowpath) ;  /* 0x0000006400fc7944 */ /* 0x000fea0003c00000 */
[----:B------:R-:W-:Y:S05]  /*3780*/  BRA `(.L_x_71) ;  /* 0x0000000000107947 */ /* 0x000fea0003800000 */
.L_x_70:
[----:B------:R-:W-:Y:S01]  /*3790*/  FMUL.FTZ R3, R2, R7 ;  /* 0x0000000702037220 */ /* 0x000fe20000410000 */
[----:B------:R-:W-:-:S03]  /*37a0*/  FMUL.FTZ R7, R7, 0.5 ;  /* 0x3f00000007077820 */ /* 0x000fc60000410000 */
[----:B------:R-:W-:-:S04]  /*37b0*/  FFMA R6, -R3, R3, R2 ;  /* 0x0000000303067223 */ /* 0x000fc80000000102 */
[----:B------:R-:W-:-:S07]  /*37c0*/  FFMA R3, R6, R7, R3 ;  /* 0x0000000706037223 */ /* 0x000fce0000000003 */
.L_x_71:
        /* <DEDUP_REMOVED lines=8> */
.L_x_72:
[----:B------:R-:W0:Y:S02]  /*3850*/  MUFU.RCP R6, R3 ;  /* 0x0000000300067308 */ /* 0x000e240000001000 */
[----:B0-----:R-:W-:-:S04]  /*3860*/  FFMA R7, R6, R3, -1 ;  /* 0xbf80000006077423 */ /* 0x001fc80000000003 */
[----:B------:R-:W-:-:S04]  /*3870*/  FADD.FTZ R7, -R7, -RZ ;  /* 0x800000ff07077221 */ /* 0x000fc80000010100 */
[----:B------:R-:W-:-:S07]  /*3880*/  FFMA R6, R6, R7, R6 ;  /* 0x0000000706067223 */ /* 0x000fce0000000006 */
.L_x_73:
[----:B------:R-:W-:Y:S01]  /*3890*/  HFMA2 R3, -RZ, RZ, 0, 0 ;  /* 0x00000000ff037431 */ /* 0x000fe200000001ff */
[----:B------:R-:W-:Y:S01]  /*38a0*/  MOV R24, RZ ;  /* 0x000000ff00187202 */ /* 0x000fe20000000f00 */
[----:B------:R-:W-:Y:S06]  /*38b0*/  BRA.U !UP0, `(.L_x_74) ;  /* 0x0000000908947547 */ /* 0x000fec000b800000 */
[----:B------:R-:W0:Y:S01]  /*38c0*/  LDCU UR5, c[0x0][0x3d0] ;  /* 0x00007a00ff0577ac */ /* 0x000e220008000800 */
[----:B------:R-:W-:Y:S02]  /*38d0*/  MOV R24, RZ ;  /* 0x000000ff00187202 */ /* 0x000fe40000000f00 */
[----:B------:R-:W-:Y:S01]  /*38e0*/  MOV R3, RZ ;  /* 0x000000ff00037202 */ /* 0x000fe20000000f00 */
[----:B0-----:R-:W-:Y:S02]  /*38f0*/  UIADD3 UR4, UPT, UPT, UR5, -0x1, URZ ;  /* 0xffffffff05047890 */ /* 0x001fe4000fffe0ff */
[----:B------:R-:W-:Y:S02]  /*3900*/  ULOP3.LUT UR7, UR5, 0x7, URZ, 0xc0, !UPT ;  /* 0x0000000705077892 */ /* 0x000fe4000f8ec0ff */
[----:B------:R-:W-:Y:S02]  /*3910*/  UISETP.GE.U32.AND UP0, UPT, UR4, 0x7, UPT ;  /* 0x000000070400788c */ /* 0x000fe4000bf06070 */
[----:B------:R-:W-:Y:S01]  /*3920*/  UISETP.NE.AND UP1, UPT, UR7, URZ, UPT ;  /* 0x000000ff0700728c */ /* 0x000fe2000bf25270 */
[----:B------:R-:W-:-:S06]  /*3930*/  UMOV UR4, URZ ;  /* 0x000000ff00047c82 */ /* 0x000fcc0008000000 */
[----:B------:R-:W-:Y:S05]  /*3940*/  BRA.U !UP0, `(.L_x_75) ;  /* 0x00000005082c7547 */ /* 0x000fea000b800000 */
[----:B------:R-:W-:Y:S01]  /*3950*/  HFMA2 R24, -RZ, RZ, 0, 0 ;  /* 0x00000000ff187431 */ /* 0x000fe200000001ff */
[----:B------:R-:W-:Y:S01]  /*3960*/  ULOP3.LUT UR4, UR5, 0x7ffffff8, URZ, 0xc0, !UPT ;  /* 0x7ffffff805047892 */ /* 0x000fe2000f8ec0ff */
[----:B------:R-:W-:-:S03]  /*3970*/  MOV R7, R4 ;  /* 0x0000000400077202 */ /* 0x000fc60000000f00 */
[----:B------:R-:W-:-:S12]  /*3980*/  UIADD3 UR6, UPT, UPT, -UR4, URZ, URZ ;  /* 0x000000ff04067290 */ /* 0x000fd8000fffe1ff */
.L_x_76:
[----:B------:R-:W0:Y:S08]  /*3990*/  LDC.64 R12, c[0x0][0x380] ;  /* 0x0000e000ff0c7b82 */ /* 0x000e300000000a00 */
[----:B------:R-:W1:Y:S08]  /*39a0*/  LDC R27, c[0x0][0x3d4] ;  /* 0x0000f500ff1b7b82 */ /* 0x000e700000000800 */
[----:B------:R-:W2:Y:S01]  /*39b0*/  LDC.64 R16, c[0x0][0x3b0] ;  /* 0x0000ec00ff107b82 */ /* 0x000ea20000000a00 */
[----:B0-----:R-:W-:-:S05]  /*39c0*/  IMAD.WIDE R12, R7, 0x4, R12 ;  /* 0x00000004070c7825 */ /* 0x001fca00078e020c */
[----:B------:R-:W3:Y:S01]  /*39d0*/  LDG.E R26, desc[UR8][R12.64] ;  /* 0x000000080c1a7981 */ /* 0x000ee2000c1e1900 */
[----:B-1----:R-:W-:-:S05]  /*39e0*/  IMAD.WIDE R14, R27, 0x4, R12 ;  /* 0x000000041b0e7825 */ /* 0x002fca00078e020c */
[----:B------:R0:W4:Y:S01]  /*39f0*/  LDG.E R30, desc[UR8][R14.64] ;  /* 0x000000080e1e7981 */ /* 0x000122000c1e1900 */
[----:B--2---:R-:W-:-:S04]  /*3a00*/  IMAD.WIDE R16, R7, 0x4, R16 ;  /* 0x0000000407107825 */ /* 0x004fc800078e0210 */
[C---:B------:R-:W-:Y:S01]  /*3a10*/  IMAD.WIDE R22, R27.reuse, 0x4, R14 ;  /* 0x000000041b167825 */ /* 0x040fe200078e020e */
[----:B------:R-:W2:Y:S03]  /*3a20*/  LDG.E R31, desc[UR8][R16.64] ;  /* 0x00000008101f7981 */ /* 0x000ea6000c1e1900 */
[C---:B------:R-:W-:Y:S01]  /*3a30*/  IMAD.WIDE R34, R27.reuse, 0x4, R16 ;  /* 0x000000041b227825 */ /* 0x040fe200078e0210 */
[----:B------:R1:W5:Y:S03]  /*3a40*/  LDG.E R28, desc[UR8][R22.64] ;  /* 0x00000008161c7981 */ /* 0x000366000c1e1900 */
[C---:B------:R-:W-:Y:S01]  /*3a50*/  IMAD.WIDE R20, R27.reuse, 0x4, R22 ;  /* 0x000000041b147825 */ /* 0x040fe200078e0216 */
[----:B------:R-:W5:Y:S03]  /*3a60*/  LDG.E R29, desc[UR8][R34.64] ;  /* 0x00000008221d7981 */ /* 0x000f66000c1e1900 */
[C---:B------:R-:W-:Y:S01]  /*3a70*/  IMAD.WIDE R18, R27.reuse, 0x4, R34 ;  /* 0x000000041b127825 */ /* 0x040fe200078e0222 */
[----:B------:R-:W5:Y:S03]  /*3a80*/  LDG.E R32, desc[UR8][R20.64] ;  /* 0x0000000814207981 */ /* 0x000f66000c1e1900 */
[C---:B------:R-:W-:Y:S01]  /*3a90*/  IMAD.WIDE R10, R27.reuse, 0x4, R20 ;  /* 0x000000041b0a7825 */ /* 0x040fe200078e0214 */
[----:B------:R1:W5:Y:S03]  /*3aa0*/  LDG.E R33, desc[UR8][R18.64] ;  /* 0x0000000812217981 */ /* 0x000366000c1e1900 */
[----:B------:R-:W-:-:S04]  /*3ab0*/  IMAD.WIDE R8, R27, 0x4, R18 ;  /* 0x000000041b087825 */ /* 0x000fc800078e0212 */
[C---:B0-----:R-:W-:Y:S01]  /*3ac0*/  IMAD.WIDE R14, R27.reuse, 0x4, R10 ;  /* 0x000000041b0e7825 */ /* 0x041fe200078e020a */
[----:B------:R0:W5:Y:S03]  /*3ad0*/  LDG.E R37, desc[UR8][R8.64] ;  /* 0x0000000808257981 */ /* 0x000166000c1e1900 */
[C---:B------:R-:W-:Y:S01]  /*3ae0*/  IMAD.WIDE R12, R27.reuse, 0x4, R8 ;  /* 0x000000041b0c7825 */ /* 0x040fe200078e0208 */
[----:B------:R-:W5:Y:S03]  /*3af0*/  LDG.E R10, desc[UR8][R10.64] ;  /* 0x000000080a0a7981 */ /* 0x000f66000c1e1900 */
[C---:B-1----:R-:W-:Y:S01]  /*3b00*/  IMAD.WIDE R22, R27.reuse, 0x4, R14 ;  /* 0x000000041b167825 */ /* 0x042fe200078e020e */
[----:B------:R3:W5:Y:S03]  /*3b10*/  LDG.E R36, desc[UR8][R14.64] ;  /* 0x000000080e247981 */ /* 0x000766000c1e1900 */
[C---:B------:R-:W-:Y:S01]  /*3b20*/  IMAD.WIDE R16, R27.reuse, 0x4, R12 ;  /* 0x000000041b107825 */ /* 0x040fe200078e020c */
[----:B------:R-:W5:Y:S03]  /*3b30*/  LDG.E R34, desc[UR8][R22.64] ;  /* 0x0000000816227981 */ /* 0x000f66000c1e1900 */
[C---:B------:R-:W-:Y:S01]  /*3b40*/  IMAD.WIDE R18, R27.reuse, 0x4, R22 ;  /* 0x000000041b127825 */ /* 0x040fe200078e0216 */
[----:B------:R4:W5:Y:S03]  /*3b50*/  LDG.E R12, desc[UR8][R12.64] ;  /* 0x000000080c0c7981 */ /* 0x000966000c1e1900 */
[C---:B------:R-:W-:Y:S01]  /*3b60*/  IMAD.WIDE R20, R27.reuse, 0x4, R16 ;  /* 0x000000041b147825 */ /* 0x040fe200078e0210 */
[----:B------:R-:W5:Y:S04]  /*3b70*/  LDG.E R35, desc[UR8][R16.64] ;  /* 0x0000000810237981 */ /* 0x000f68000c1e1900 */
[----:B------:R-:W5:Y:S01]  /*3b80*/  LDG.E R18, desc[UR8][R18.64] ;  /* 0x0000000812127981 */ /* 0x000f62000c1e1900 */
[----:B0-----:R-:W-:-:S03]  /*3b90*/  IMAD.WIDE R8, R27, 0x4, R20 ;  /* 0x000000041b087825 */ /* 0x001fc600078e0214 */
[----:B------:R-:W5:Y:S04]  /*3ba0*/  LDG.E R11, desc[UR8][R20.64] ;  /* 0x00000008140b7981 */ /* 0x000f68000c1e1900 */
[----:B------:R0:W5:Y:S01]  /*3bb0*/  LDG.E R8, desc[UR8][R8.64] ;  /* 0x0000000808087981 */ /* 0x000162000c1e1900 */
[----:B------:R-:W-:-:S04]  /*3bc0*/  UIADD3 UR6, UPT, UPT, UR6, 0x8, URZ ;  /* 0x0000000806067890 */ /* 0x000fc8000fffe0ff */
[----:B------:R-:W-:Y:S01]  /*3bd0*/  UISETP.NE.AND UP0, UPT, UR6, URZ, UPT ;  /* 0x000000ff0600728c */ /* 0x000fe2000bf05270 */
[----:B------:R-:W-:Y:S01]  /*3be0*/  LEA R7, R27, R7, 0x3 ;  /* 0x000000071b077211 */ /* 0x000fe200078e18ff */
[----:B---3--:R-:W-:-:S04]  /*3bf0*/  FADD R15, R26, -R5 ;  /* 0x800000051a0f7221 */ /* 0x008fc80000000000 */
[----:B------:R-:W-:Y:S01]  /*3c00*/  FMUL R14, R15, R6 ;  /* 0x000000060f0e7220 */ /* 0x000fe20000400000 */
[----:B----4-:R-:W-:-:S04]  /*3c10*/  FADD R13, R30, -R5 ;  /* 0x800000051e0d7221 */ /* 0x010fc80000000000 */
[-C--:B------:R-:W-:Y:S01]  /*3c20*/  FMUL R13, R13, R6.reuse ;  /* 0x000000060d0d7220 */ /* 0x080fe20000400000 */
[----:B--2---:R-:W-:Y:S01]  /*3c30*/  FADD R24, R31, R24 ;  /* 0x000000181f187221 */ /* 0x004fe20000000000 */
[----:B------:R-:W-:Y:S01]  /*3c40*/  FFMA R14, R14, R31, R3 ;  /* 0x0000001f0e0e7223 */ /* 0x000fe20000000003 */
[----:B-----5:R-:W-:Y:S02]  /*3c50*/  FADD R3, R28, -R5 ;  /* 0x800000051c037221 */ /* 0x020fe40000000000 */
[----:B------:R-:W-:Y:S01]  /*3c60*/  FADD R24, R24, R29 ;  /* 0x0000001d18187221 */ /* 0x000fe20000000000 */
[----:B------:R-:W-:Y:S01]  /*3c70*/  FFMA R14, R13, R29, R14 ;  /* 0x0000001d0d0e7223 */ /* 0x000fe2000000000e */
[-C--:B------:R-:W-:Y:S01]  /*3c80*/  FMUL R3, R3, R6.reuse ;  /* 0x0000000603037220 */ /* 0x080fe20000400000 */
[----:B0-----:R-:W-:Y:S01]  /*3c90*/  FADD R9, R32, -R5 ;  /* 0x8000000520097221 */ /* 0x001fe20000000000 */
[----:B------:R-:W-:Y:S02]  /*3ca0*/  FADD R24, R24, R33 ;  /* 0x0000002118187221 */ /* 0x000fe40000000000 */
[----:B------:R-:W-:Y:S01]  /*3cb0*/  FFMA R14, R3, R33, R14 ;  /* 0x00000021030e7223 */ /* 0x000fe2000000000e */
[----:B------:R-:W-:Y:S01]  /*3cc0*/  FMUL R9, R9, R6 ;  /* 0x0000000609097220 */ /* 0x000fe20000400000 */
[----:B------:R-:W-:Y:S01]  /*3cd0*/  FADD R3, R24, R37 ;  /* 0x0000002518037221 */ /* 0x000fe20000000000 */
[----:B------:R-:W-:-:S02]  /*3ce0*/  FADD R13, R10, -R5 ;  /* 0x800000050a0d7221 */ /* 0x000fc40000000000 */
[----:B------:R-:W-:Y:S02]  /*3cf0*/  FFMA R9, R9, R37, R14 ;  /* 0x0000002509097223 */ /* 0x000fe4000000000e */
[----:B------:R-:W-:Y:S01]  /*3d00*/  FMUL R10, R13, R6 ;  /* 0x000000060d0a7220 */ /* 0x000fe20000400000 */
[----:B------:R-:W-:-:S04]  /*3d10*/  FADD R13, R36, -R5 ;  /* 0x80000005240d7221 */ /* 0x000fc80000000000 */
[----:B------:R-:W-:Y:S01]  /*3d20*/  FMUL R13, R13, R6 ;  /* 0x000000060d0d7220 */ /* 0x000fe20000400000 */
[----:B------:R-:W-:Y:S01]  /*3d30*/  FADD R14, R3, R12 ;  /* 0x0000000c030e7221 */ /* 0x000fe20000000000 */
[----:B------:R-:W-:Y:S01]  /*3d40*/  FFMA R10, R10, R12, R9 ;  /* 0x0000000c0a0a7223 */ /* 0x000fe20000000009 */
[----:B------:R-:W-:Y:S02]  /*3d50*/  FADD R3, R34, -R5 ;  /* 0x8000000522037221 */ /* 0x000fe40000000000 */
[----:B------:R-:W-:Y:S01]  /*3d60*/  FADD R14, R14, R35 ;  /* 0x000000230e0e7221 */ /* 0x000fe20000000000 */
[----:B------:R-:W-:Y:S01]  /*3d70*/  FFMA R10, R13, R35, R10 ;  /* 0x000000230d0a7223 */ /* 0x000fe2000000000a */
[----:B------:R-:W-:Y:S01]  /*3d80*/  FMUL R3, R3, R6 ;  /* 0x0000000603037220 */ /* 0x000fe20000400000 */
[----:B------:R-:W-:-:S03]  /*3d90*/  FADD R13, R18, -R5 ;  /* 0x80000005120d7221 */ /* 0x000fc60000000000 */
[----:B------:R-:W-:Y:S01]  /*3da0*/  FFMA R3, R3, R11, R10 ;  /* 0x0000000b03037223 */ /* 0x000fe2000000000a */
[----:B------:R-:W-:Y:S01]  /*3db0*/  FADD R9, R14, R11 ;  /* 0x0000000b0e097221 */ /* 0x000fe20000000000 */
[----:B------:R-:W-:-:S03]  /*3dc0*/  FMUL R10, R13, R6 ;  /* 0x000000060d0a7220 */ /* 0x000fc60000400000 */
[----:B------:R-:W-:Y:S01]  /*3dd0*/  FADD R24, R9, R8 ;  /* 0x0000000809187221 */ /* 0x000fe20000000000 */
[----:B------:R-:W-:Y:S01]  /*3de0*/  FFMA R3, R10, R8, R3 ;  /* 0x000000080a037223 */ /* 0x000fe20000000003 */
[----:B------:R-:W-:Y:S06]  /*3df0*/  BRA.U UP0, `(.L_x_76) ;  /* 0xfffffff900e47547 */ /* 0x000fec000b83ffff */
.L_x_75:
[----:B------:R-:W-:Y:S05]  /*3e00*/  BRA.U !UP1, `(.L_x_74) ;  /* 0x0000000509407547 */ /* 0x000fea000b800000 */
[----:B------:R-:W-:Y:S02]  /*3e10*/  UISETP.GE.U32.AND UP0, UPT, UR7, 0x4, UPT ;  /* 0x000000040700788c */ /* 0x000fe4000bf06070 */
[----:B------:R-:W-:-:S04]  /*3e20*/  ULOP3.LUT UR6, UR5, 0x3, URZ, 0xc0, !UPT ;  /* 0x0000000305067892 */ /* 0x000fc8000f8ec0ff */
[----:B------:R-:W-:-:S03]  /*3e30*/  UISETP.NE.AND UP1, UPT, UR6, URZ, UPT ;  /* 0x000000ff0600728c */ /* 0x000fc6000bf25270 */
[----:B------:R-:W-:Y:S08]  /*3e40*/  BRA.U !UP0, `(.L_x_77) ;  /* 0x0000000108947547 */ /* 0x000ff0000b800000 */
[----:B------:R-:W0:Y:S08]  /*3e50*/  LDC R29, c[0x0][0x3d4] ;  /* 0x0000f500ff1d7b82 */ /* 0x000e300000000800 */
[----:B------:R-:W1:Y:S08]  /*3e60*/  LDC.64 R10, c[0x0][0x380] ;  /* 0x0000e000ff0a7b82 */ /* 0x000e700000000a00 */
[----:B------:R-:W2:Y:S01]  /*3e70*/  LDC.64 R12, c[0x0][0x3b0] ;  /* 0x0000ec00ff0c7b82 */ /* 0x000ea20000000a00 */
[----:B0-----:R-:W-:-:S04]  /*3e80*/  IMAD R7, R29, UR4, R4 ;  /* 0x000000041d077c24 */ /* 0x001fc8000f8e0204 */
[----:B-1----:R-:W-:-:S05]  /*3e90*/  IMAD.WIDE R10, R7, 0x4, R10 ;  /* 0x00000004070a7825 */ /* 0x002fca00078e020a */
[----:B------:R0:W3:Y:S01]  /*3ea0*/  LDG.E R22, desc[UR8][R10.64] ;  /* 0x000000080a167981 */ /* 0x0000e2000c1e1900 */
[----:B------:R-:W-:-:S04]  /*3eb0*/  IMAD.WIDE R14, R29, 0x4, R10 ;  /* 0x000000041d0e7825 */ /* 0x000fc800078e020a */
[----:B--2---:R-:W-:Y:S01]  /*3ec0*/  IMAD.WIDE R12, R7, 0x4, R12 ;  /* 0x00000004070c7825 */ /* 0x004fe200078e020c */
[----:B------:R1:W2:Y:S03]  /*3ed0*/  LDG.E R26, desc[UR8][R14.64] ;  /* 0x000000080e1a7981 */ /* 0x0002a6000c1e1900 */
[----:B------:R-:W-:-:S04]  /*3ee0*/  IMAD.WIDE R16, R29, 0x4, R14 ;  /* 0x000000041d107825 */ /* 0x000fc800078e020e */
[C---:B------:R-:W-:Y:S01]  /*3ef0*/  IMAD.WIDE R8, R29.reuse, 0x4, R12 ;  /* 0x000000041d087825 */ /* 0x040fe200078e020c */
[----:B------:R-:W4:Y:S03]  /*3f00*/  LDG.E R28, desc[UR8][R16.64] ;  /* 0x00000008101c7981 */ /* 0x000f26000c1e1900 */
[C---:B------:R-:W-:Y:S01]  /*3f10*/  IMAD.WIDE R20, R29.reuse, 0x4, R16 ;  /* 0x000000041d147825 */ /* 0x040fe200078e0210 */
[----:B------:R-:W5:Y:S03]  /*3f20*/  LDG.E R13, desc[UR8][R12.64] ;  /* 0x000000080c0d7981 */ /* 0x000f66000c1e1900 */
[C---:B------:R-:W-:Y:S01]  /*3f30*/  IMAD.WIDE R18, R29.reuse, 0x4, R8 ;  /* 0x000000041d127825 */ /* 0x040fe200078e0208 */
[----:B------:R-:W4:Y:S04]  /*3f40*/  LDG.E R23, desc[UR8][R8.64] ;  /* 0x0000000808177981 */ /* 0x000f28000c1e1900 */
[----:B------:R-:W4:Y:S01]  /*3f50*/  LDG.E R20, desc[UR8][R20.64] ;  /* 0x0000000814147981 */ /* 0x000f22000c1e1900 */
[----:B0-----:R-:W-:-:S03]  /*3f60*/  IMAD.WIDE R10, R29, 0x4, R18 ;  /* 0x000000041d0a7825 */ /* 0x001fc600078e0212 */
[----:B------:R-:W4:Y:S04]  /*3f70*/  LDG.E R27, desc[UR8][R18.64] ;  /* 0x00000008121b7981 */ /* 0x000f28000c1e1900 */
[----:B------:R-:W4:Y:S01]  /*3f80*/  LDG.E R11, desc[UR8][R10.64] ;  /* 0x000000080a0b7981 */ /* 0x000f22000c1e1900 */
[----:B------:R-:W-:Y:S01]  /*3f90*/  UIADD3 UR4, UPT, UPT, UR4, 0x4, URZ ;  /* 0x0000000404047890 */ /* 0x000fe2000fffe0ff */
[----:B---3--:R-:W-:-:S04]  /*3fa0*/  FADD R7, R22, -R5 ;  /* 0x8000000516077221 */ /* 0x008fc80000000000 */
[----:B-1----:R-:W-:Y:S01]  /*3fb0*/  FMUL R14, R7, R6 ;  /* 0x00000006070e7220 */ /* 0x002fe20000400000 */
[----:B--2---:R-:W-:-:S04]  /*3fc0*/  FADD R7, R26, -R5 ;  /* 0x800000051a077221 */ /* 0x004fc80000000000 */
[-C--:B------:R-:W-:Y:S01]  /*3fd0*/  FMUL R7, R7, R6.reuse ;  /* 0x0000000607077220 */ /* 0x080fe20000400000 */
[----:B-----5:R-:W-:Y:S01]  /*3fe0*/  FFMA R14, R14, R13, R3 ;  /* 0x0000000d0e0e7223 */ /* 0x020fe20000000003 */
[----:B----4-:R-:W-:Y:S01]  /*3ff0*/  FADD R3, R28, -R5 ;  /* 0x800000051c037221 */ /* 0x010fe20000000000 */
[----:B------:R-:W-:Y:S02]  /*4000*/  FADD R24, R24, R13 ;  /* 0x0000000d18187221 */ /* 0x000fe40000000000 */
[----:B------:R-:W-:Y:S01]  /*4010*/  FFMA R7, R7, R23, R14 ;  /* 0x0000001707077223 */ /* 0x000fe2000000000e */
[-C--:B------:R-:W-:Y:S01]  /*4020*/  FMUL R8, R3, R6.reuse ;  /* 0x0000000603087220 */ /* 0x080fe20000400000 */
[----:B------:R-:W-:Y:S01]  /*4030*/  FADD R24, R24, R23 ;  /* 0x0000001718187221 */ /* 0x000fe20000000000 */
[----:B------:R-:W-:Y:S02]  /*4040*/  FADD R3, R20, -R5 ;  /* 0x8000000514037221 */ /* 0x000fe40000000000 */
[----:B------:R-:W-:Y:S01]  /*4050*/  FFMA R7, R8, R27, R7 ;  /* 0x0000001b08077223 */ /* 0x000fe20000000007 */
[----:B------:R-:W-:Y:S01]  /*4060*/  FADD R24, R24, R27 ;  /* 0x0000001b18187221 */ /* 0x000fe20000000000 */
[----:B------:R-:W-:-:S03]  /*4070*/  FMUL R8, R3, R6 ;  /* 0x0000000603087220 */ /* 0x000fc60000400000 */
[----:B------:R-:W-:Y:S01]  /*4080*/  FADD R24, R24, R11 ;  /* 0x0000000b18187221 */ /* 0x000fe20000000000 */
[----:B------:R-:W-:-:S07]  /*4090*/  FFMA R3, R8, R11, R7 ;  /* 0x0000000b08037223 */ /* 0x000fce0000000007 */
.L_x_77:
[----:B------:R-:W-:Y:S05]  /*40a0*/  BRA.U !UP1, `(.L_x_74) ;  /* 0x0000000109987547 */ /* 0x000fea000b800000 */
[----:B------:R-:W-:Y:S02]  /*40b0*/  UISETP.NE.AND UP0, UPT, UR6, 0x1, UPT ;  /* 0x000000010600788c */ /* 0x000fe4000bf05270 */
[----:B------:R-:W-:-:S04]  /*40c0*/  ULOP3.LUT UR5, UR5, 0x1, URZ, 0xc0, !UPT ;  /* 0x0000000105057892 */ /* 0x000fc8000f8ec0ff */
[----:B------:R-:W-:-:S03]  /*40d0*/  UISETP.NE.U32.AND UP1, UPT, UR5, 0x1, UPT ;  /* 0x000000010500788c */ /* 0x000fc6000bf25070 */
[----:B------:R-:W-:Y:S08]  /*40e0*/  BRA.U !UP0, `(.L_x_78) ;  /* 0x0000000108547547 */ /* 0x000ff0000b800000 */
[----:B------:R-:W0:Y:S08]  /*40f0*/  LDC R15, c[0x0][0x3d4] ;  /* 0x0000f500ff0f7b82 */ /* 0x000e300000000800 */
[----:B------:R-:W1:Y:S08]  /*4100*/  LDC.64 R8, c[0x0][0x380] ;  /* 0x0000e000ff087b82 */ /* 0x000e700000000a00 */
[----:B------:R-:W2:Y:S01]  /*4110*/  LDC.64 R10, c[0x0][0x3b0] ;  /* 0x0000ec00ff0a7b82 */ /* 0x000ea20000000a00 */
[----:B0-----:R-:W-:-:S04]  /*4120*/  IMAD R7, R15, UR4, R4 ;  /* 0x000000040f077c24 */ /* 0x001fc8000f8e0204 */
[----:B-1----:R-:W-:-:S05]  /*4130*/  IMAD.WIDE R8, R7, 0x4, R8 ;  /* 0x0000000407087825 */ /* 0x002fca00078e0208 */
[----:B------:R-:W3:Y:S01]  /*4140*/  LDG.E R16, desc[UR8][R8.64] ;  /* 0x0000000808107981 */ /* 0x000ee2000c1e1900 */
[----:B------:R-:W-:-:S04]  /*4150*/  IMAD.WIDE R12, R15, 0x4, R8 ;  /* 0x000000040f0c7825 */ /* 0x000fc800078e0208 */
[----:B--2---:R-:W-:Y:S02]  /*4160*/  IMAD.WIDE R10, R7, 0x4, R10 ;  /* 0x00000004070a7825 */ /* 0x004fe400078e020a */
[----:B------:R-:W2:Y:S02]  /*4170*/  LDG.E R12, desc[UR8][R12.64] ;  /* 0x000000080c0c7981 */ /* 0x000ea4000c1e1900 */
[----:B------:R-:W-:Y:S02]  /*4180*/  IMAD.WIDE R14, R15, 0x4, R10 ;  /* 0x000000040f0e7825 */ /* 0x000fe400078e020a */
[----:B------:R-:W4:Y:S04]  /*4190*/  LDG.E R17, desc[UR8][R10.64] ;  /* 0x000000080a117981 */ /* 0x000f28000c1e1900 */
[----:B------:R-:W5:Y:S01]  /*41a0*/  LDG.E R15, desc[UR8][R14.64] ;  /* 0x000000080e0f7981 */ /* 0x000f62000c1e1900 */
[----:B------:R-:W-:Y:S01]  /*41b0*/  UIADD3 UR4, UPT, UPT, UR4, 0x2, URZ ;  /* 0x0000000204047890 */ /* 0x000fe2000fffe0ff */
[----:B---3--:R-:W-:-:S04]  /*41c0*/  FADD R7, R16, -R5 ;  /* 0x8000000510077221 */ /* 0x008fc80000000000 */
[----:B------:R-:W-:Y:S01]  /*41d0*/  FMUL R16, R7, R6 ;  /* 0x0000000607107220 */ /* 0x000fe20000400000 */
[----:B--2---:R-:W-:-:S04]  /*41e0*/  FADD R7, R12, -R5 ;  /* 0x800000050c077221 */ /* 0x004fc80000000000 */
[----:B------:R-:W-:Y:S01]  /*41f0*/  FMUL R8, R7, R6 ;  /* 0x0000000607087220 */ /* 0x000fe20000400000 */
[----:B----4-:R-:W-:Y:S01]  /*4200*/  FADD R24, R24, R17 ;  /* 0x0000001118187221 */ /* 0x010fe20000000000 */
[----:B------:R-:W-:-:S03]  /*4210*/  FFMA R3, R16, R17, R3 ;  /* 0x0000001110037223 */ /* 0x000fc60000000003 */
[----:B-----5:R-:W-:Y:S01]  /*4220*/  FADD R24, R24, R15 ;  /* 0x0000000f18187221 */ /* 0x020fe20000000000 */
[----:B------:R-:W-:-:S07]  /*4230*/  FFMA R3, R8, R15, R3 ;  /* 0x0000000f08037223 */ /* 0x000fce0000000003 */
.L_x_78:
[----:B------:R-:W-:Y:S05]  /*4240*/  BRA.U UP1, `(.L_x_74) ;  /* 0x0000000101307547 */ /* 0x000fea000b800000 */
[----:B------:R-:W0:Y:S08]  /*4250*/  LDC R7, c[0x0][0x3d4] ;  /* 0x0000f500ff077b82 */ /* 0x000e300000000800 */
[----:B------:R-:W1:Y:S08]  /*4260*/  LDC.64 R8, c[0x0][0x380] ;  /* 0x0000e000ff087b82 */ /* 0x000e700000000a00 */
[----:B------:R-:W2:Y:S01]  /*4270*/  LDC.64 R10, c[0x0][0x3b0] ;  /* 0x0000ec00ff0a7b82 */ /* 0x000ea20000000a00 */
[----:B0-----:R-:W-:-:S04]  /*4280*/  IMAD R7, R7, UR4, R4 ;  /* 0x0000000407077c24 */ /* 0x001fc8000f8e0204 */
[----:B-1----:R-:W-:-:S06]  /*4290*/  IMAD.WIDE R8, R7, 0x4, R8 ;  /* 0x0000000407087825 */ /* 0x002fcc00078e0208 */
[----:B------:R-:W3:Y:S01]  /*42a0*/  LDG.E R8, desc[UR8][R8.64] ;  /* 0x0000000808087981 */ /* 0x000ee2000c1e1900 */
[----:B--2---:R-:W-:-:S06]  /*42b0*/  IMAD.WIDE R10, R7, 0x4, R10 ;  /* 0x00000004070a7825 */ /* 0x004fcc00078e020a */
[----:B------:R-:W2:Y:S01]  /*42c0*/  LDG.E R11, desc[UR8][R10.64] ;  /* 0x000000080a0b7981 */ /* 0x000ea2000c1e1900 */
[----:B---3--:R-:W-:-:S04]  /*42d0*/  FADD R7, R8, -R5 ;  /* 0x8000000508077221 */ /* 0x008fc80000000000 */
[----:B------:R-:W-:Y:S01]  /*42e0*/  FMUL R12, R7, R6 ;  /* 0x00000006070c7220 */ /* 0x000fe20000400000 */
[----:B--2---:R-:W-:-:S03]  /*42f0*/  FADD R24, R24, R11 ;  /* 0x0000000b18187221 */ /* 0x004fc60000000000 */
[----:B------:R-:W-:-:S07]  /*4300*/  FFMA R3, R12, R11, R3 ;  /* 0x0000000b0c037223 */ /* 0x000fce0000000003 */
.L_x_74:
[----:B------:R-:W0:Y:S01]  /*4310*/  LDC.64 R8, c[0x0][0x3c0] ;  /* 0x0000f000ff087b82 */ /* 0x000e220000000a00 */
[----:B------:R-:W1:Y:S01]  /*4320*/  LDCU UR6, c[0x0][0x3d0] ;  /* 0x00007a00ff0677ac */ /* 0x000e620008000800 */
[----:B------:R-:W-:-:S06]  /*4330*/  MOV R7, RZ ;  /* 0x000000ff00077202 */ /* 0x000fcc0000000f00 */
[----:B------:R-:W2:Y:S08]  /*4340*/  LDC.64 R10, c[0x0][0x3c8] ;  /* 0x0000f200ff0a7b82 */ /* 0x000eb00000000a00 */
[----:B------:R-:W3:Y:S01]  /*4350*/  LDC.64 R22, c[0x0][0x390] ;  /* 0x0000e400ff167b82 */ /* 0x000ee20000000a00 */
[----:B-1----:R-:W-:Y:S01]  /*4360*/  UISETP.GE.AND UP0, UPT, UR6, 0x1, UPT ;  /* 0x000000010600788c */ /* 0x002fe2000bf06270 */
[----:B0-----:R-:W-:-:S05]  /*4370*/  IMAD.WIDE.U32 R8, R4, 0x4, R8 ;  /* 0x0000000404087825 */ /* 0x001fca00078e0008 */
[----:B------:R0:W-:Y:S01]  /*4380*/  STG.E desc[UR8][R8.64], R3 ;  /* 0x0000000308007986 */ /* 0x0001e2000c101908 */
[----:B--2---:R-:W-:-:S05]  /*4390*/  IMAD.WIDE.U32 R10, R4, 0x4, R10 ;  /* 0x00000004040a7825 */ /* 0x004fca00078e000a */
[----:B------:R0:W-:Y:S01]  /*43a0*/  STG.E desc[UR8][R10.64], R24 ;  /* 0x000000180a007986 */ /* 0x0001e2000c101908 */
[----:B---3--:R-:W-:Y:S01]  /*43b0*/  IMAD.WIDE.U32 R22, R4, 0x4, R22 ;  /* 0x0000000404167825 */ /* 0x008fe200078e0016 */
[----:B------:R-:W-:Y:S06]  /*43c0*/  BRA.U !UP0, `(.L_x_79) ;  /* 0x0000001508e47547 */ /* 0x000fec000b800000 */
[----:B0-----:R0:W5:Y:S01]  /*43d0*/  LDG.E R3, desc[UR8][R22.64] ;  /* 0x0000000816037981 */ /* 0x001162000c1e1900 */
[C---:B------:R-:W-:Y:S01]  /*43e0*/  FMUL R7, |R2|.reuse, 16777216 ;  /* 0x4b80000002077820 */ /* 0x040fe20000400200 */
[C---:B------:R-:W-:Y:S01]  /*43f0*/  FSETP.GEU.AND P0, PT, |R2|.reuse, 1.175494350822287508e-38, PT ;  /* 0x008000000200780b */ /* 0x040fe20003f0e200 */
[----:B------:R-:W-:Y:S01]  /*4400*/  HFMA2 R13, -RZ, RZ, 0.771484375, 0.21533203125 ;  /* 0x3a2c32e4ff0d7431 */ /* 0x000fe200000001ff */
[----:B------:R-:W-:Y:S01]  /*4410*/  UIADD3 UR4, UPT, UPT, UR6, -0x1, URZ ;  /* 0xffffffff06047890 */ /* 0x000fe2000fffe0ff */
[C---:B------:R-:W-:Y:S01]  /*4420*/  FSETP.NEU.AND P1, PT, |R2|.reuse, +INF , PT ;  /* 0x7f8000000200780b */ /* 0x040fe20003f2d200 */
[----:B------:R-:W-:Y:S01]  /*4430*/  HFMA2 R32, -RZ, RZ, 0, 0 ;  /* 0x00000000ff207431 */ /* 0x000fe200000001ff */
[----:B------:R-:W-:Y:S01]  /*4440*/  FSEL R7, R7, |R2|, !P0 ;  /* 0x4000000207077208 */ /* 0x000fe20004000000 */
[----:B------:R-:W-:Y:S01]  /*4450*/  UISETP.GE.U32.AND UP1, UPT, UR4, 0x3, UPT ;  /* 0x000000030400788c */ /* 0x000fe2000bf26070 */
[----:B------:R-:W-:Y:S01]  /*4460*/  FSETP.EQ.OR P1, PT, R2, RZ, !P1 ;  /* 0x000000ff0200720b */ /* 0x000fe20004f22400 */
[----:B------:R-:W-:Y:S01]  /*4470*/  ULOP3.LUT UR5, UR6, 0x3, URZ, 0xc0, !UPT ;  /* 0x0000000306057892 */ /* 0x000fe2000f8ec0ff */
[----:B------:R-:W-:Y:S01]  /*4480*/  IADD3 R8, PT, PT, R7, -0x3f3504f3, RZ ;  /* 0xc0cafb0d07087810 */ /* 0x000fe20007ffe0ff */
[----:B------:R-:W-:-:S03]  /*4490*/  UMOV UR4, URZ ;  /* 0x000000ff00047c82 */ /* 0x000fc60008000000 */
[----:B------:R-:W-:-:S04]  /*44a0*/  LOP3.LUT R8, R8, 0xff800000, RZ, 0xc0, !PT ;  /* 0xff80000008087812 */ /* 0x000fc800078ec0ff */
[-C--:B------:R-:W-:Y:S02]  /*44b0*/  IADD3 R7, PT, PT, R7, -R8.reuse, RZ ;  /* 0x8000000807077210 */ /* 0x080fe40007ffe0ff */
[----:B------:R-:W-:-:S03]  /*44c0*/  I2FP.F32.S32 R8, R8 ;  /* 0x0000000800087245 */ /* 0x000fc60000201400 */
[C---:B------:R-:W-:Y:S01]  /*44d0*/  FADD R10, R7.reuse, 1 ;  /* 0x3f800000070a7421 */ /* 0x040fe20000000000 */
[----:B------:R-:W-:Y:S01]  /*44e0*/  FADD R9, R7, -1 ;  /* 0xbf80000007097421 */ /* 0x000fe20000000000 */
[----:B------:R-:W-:-:S03]  /*44f0*/  FSEL R7, RZ, -24, P0 ;  /* 0xc1c00000ff077808 */ /* 0x000fc60000000000 */
[----:B------:R-:W-:Y:S01]  /*4500*/  FADD R11, R9, R9 ;  /* 0x00000009090b7221 */ /* 0x000fe20000000000 */
[----:B------:R-:W1:Y:S01]  /*4510*/  MUFU.RCP R10, R10 ;  /* 0x0000000a000a7308 */ /* 0x000e620000001000 */
[----:B------:R-:W-:Y:S02]  /*4520*/  FFMA R7, R8, 1.1920928955078125e-07, R7 ;  /* 0x3400000008077823 */ /* 0x000fe40000000007 */
[----:B-1----:R-:W-:-:S04]  /*4530*/  FMUL R12, R10, R11 ;  /* 0x0000000b0a0c7220 */ /* 0x002fc80000400000 */
[----:B------:R-:W-:Y:S01]  /*4540*/  FADD R11, R9, -R12 ;  /* 0x8000000c090b7221 */ /* 0x000fe20000000000 */
[CC--:B------:R-:W-:Y:S01]  /*4550*/  FMUL R8, R12.reuse, R12.reuse ;  /* 0x0000000c0c087220 */ /* 0x0c0fe20000400000 */
[----:B------:R-:W-:Y:S02]  /*4560*/  FFMA R16, R12, 1.4426950216293334961, R7 ;  /* 0x3fb8aa3b0c107823 */ /* 0x000fe40000000007 */
[----:B------:R-:W-:Y:S01]  /*4570*/  FADD R14, R11, R11 ;  /* 0x0000000b0b0e7221 */ /* 0x000fe20000000000 */
[C---:B------:R-:W-:Y:S01]  /*4580*/  FFMA R11, R8.reuse, R13, 0.0032181653659790754318 ;  /* 0x3b52e7db080b7423 */ /* 0x040fe2000000000d */
[----:B------:R-:W-:Y:S02]  /*4590*/  FADD R7, R7, -R16 ;  /* 0x8000001007077221 */ /* 0x000fe40000000000 */
[----:B------:R-:W-:Y:S01]  /*45a0*/  FFMA R9, R9, -R12, R14 ;  /* 0x8000000c09097223 */ /* 0x000fe2000000000e */
[----:B------:R-:W-:-:S03]  /*45b0*/  FFMA R11, R8, R11, 0.018033718690276145935 ;  /* 0x3c93bb73080b7423 */ /* 0x000fc6000000000b */
[----:B------:R-:W-:Y:S01]  /*45c0*/  FMUL R9, R10, R9 ;  /* 0x000000090a097220 */ /* 0x000fe20000400000 */
[----:B------:R-:W-:Y:S01]  /*45d0*/  FFMA R10, R12, 1.4426950216293334961, R7 ;  /* 0x3fb8aa3b0c0a7823 */ /* 0x000fe20000000007 */
[----:B------:R-:W-:-:S03]  /*45e0*/  FFMA R11, R8, R11, 0.12022458761930465698 ;  /* 0x3df6384f080b7423 */ /* 0x000fc6000000000b */
[----:B------:R-:W-:Y:S01]  /*45f0*/  FFMA R7, R9, 1.4426950216293334961, R10 ;  /* 0x3fb8aa3b09077823 */ /* 0x000fe2000000000a */
[----:B------:R-:W-:-:S03]  /*4600*/  FMUL R11, R8, R11 ;  /* 0x0000000b080b7220 */ /* 0x000fc60000400000 */
[----:B------:R-:W-:Y:S01]  /*4610*/  FFMA R8, R12, 1.9251366722983220825e-08, R7 ;  /* 0x32a55e340c087823 */ /* 0x000fe20000000007 */
[----:B------:R-:W-:-:S04]  /*4620*/  FMUL R7, R11, 3 ;  /* 0x404000000b077820 */ /* 0x000fc80000400000 */
[----:B------:R-:W-:-:S04]  /*4630*/  FFMA R8, R9, R7, R8 ;  /* 0x0000000709087223 */ /* 0x000fc80000000008 */
[----:B------:R-:W-:Y:S01]  /*4640*/  FFMA R11, R12, R11, R8 ;  /* 0x0000000b0c0b7223 */ /* 0x000fe20000000008 */
[----:B------:R-:W-:-:S03]  /*4650*/  MOV R12, 0x391fcb8e ;  /* 0x391fcb8e000c7802 */ /* 0x000fc60000000f00 */
[----:B------:R-:W-:-:S04]  /*4660*/  FADD R7, R16, R11 ;  /* 0x0000000b10077221 */ /* 0x000fc80000000000 */
[----:B------:R-:W-:Y:S01]  /*4670*/  FMUL R8, R7, -1.5 ;  /* 0xbfc0000007087820 */ /* 0x000fe20000400000 */
[----:B------:R-:W-:-:S03]  /*4680*/  FADD R16, -R16, R7 ;  /* 0x0000000710107221 */ /* 0x000fc60000000100 */
[----:B------:R-:W1:Y:S01]  /*4690*/  FRND R9, R8 ;  /* 0x0000000800097307 */ /* 0x000e620000201000 */
[----:B------:R-:W-:Y:S01]  /*46a0*/  FADD R16, R11, -R16 ;  /* 0x800000100b107221 */ /* 0x000fe20000000000 */
[----:B------:R-:W-:Y:S01]  /*46b0*/  FFMA R7, R7, -1.5, -R8 ;  /* 0xbfc0000007077823 */ /* 0x000fe20000000808 */
[----:B------:R-:W-:-:S03]  /*46c0*/  FSETP.GEU.AND P2, PT, R8, RZ, PT ;  /* 0x000000ff0800720b */ /* 0x000fc60003f4e000 */
[----:B------:R-:W-:Y:S02]  /*46d0*/  FFMA R7, R16, -1.5, R7 ;  /* 0xbfc0000010077823 */ /* 0x000fe40000000007 */
[----:B------:R2:W3:Y:S01]  /*46e0*/  F2I.NTZ R11, R8 ;  /* 0x00000008000b7305 */ /* 0x0004e20000203100 */
[----:B-1----:R-:W-:Y:S01]  /*46f0*/  FADD R10, R8, -R9 ;  /* 0x80000009080a7221 */ /* 0x002fe20000000000 */
[----:B------:R-:W-:-:S03]  /*4700*/  FSETP.GT.AND P0, PT, R9, RZ, PT ;  /* 0x000000ff0900720b */ /* 0x000fc60003f04000 */
[----:B------:R-:W-:-:S04]  /*4710*/  FADD R7, R7, R10 ;  /* 0x0000000a07077221 */ /* 0x000fc80000000000 */
[C---:B------:R-:W-:Y:S01]  /*4720*/  FFMA R10, R7.reuse, R12, 0.0013391353422775864601 ;  /* 0x3aaf85ed070a7423 */ /* 0x040fe2000000000c */
[----:B------:R-:W-:Y:S02]  /*4730*/  SEL R12, RZ, 0x83000000, P0 ;  /* 0x83000000ff0c7807 */ /* 0x000fe40000000000 */
[----:B------:R-:W-:Y:S01]  /*4740*/  FSETP.GT.AND P0, PT, |R8|, 152, PT ;  /* 0x431800000800780b */ /* 0x000fe20003f04200 */
[----:B------:R-:W-:Y:S01]  /*4750*/  FFMA R10, R7, R10, 0.0096188392490148544312 ;  /* 0x3c1d9856070a7423 */ /* 0x000fe2000000000a */
[----:B------:R-:W-:Y:S01]  /*4760*/  IADD3 R9, PT, PT, R12, 0x7f000000, RZ ;  /* 0x7f0000000c097810 */ /* 0x000fe20007ffe0ff */
[----:B--2---:R-:W-:Y:S01]  /*4770*/  FADD R8, R2, R2 ;  /* 0x0000000202087221 */ /* 0x004fe20000000000 */
[----:B---3--:R-:W-:Y:S01]  /*4780*/  LEA R12, R11, -R12, 0x17 ;  /* 0x8000000c0b0c7211 */ /* 0x008fe200078eb8ff */
[----:B------:R-:W-:-:S03]  /*4790*/  FFMA R10, R7, R10, 0.055503588169813156128 ;  /* 0x3d6357bb070a7423 */ /* 0x000fc6000000000a */
[----:B------:R-:W-:Y:S01]  /*47a0*/  LOP3.LUT R11, R8, 0x7fffffff, RZ, 0xc0, !PT ;  /* 0x7fffffff080b7812 */ /* 0x000fe200078ec0ff */
[----:B------:R-:W-:Y:S01]  /*47b0*/  FFMA R10, R7, R10, 0.24022644758224487305 ;  /* 0x3e75fdec070a7423 */ /* 0x000fe2000000000a */
[----:B------:R-:W-:Y:S02]  /*47c0*/  FADD R8, R2, -1.5 ;  /* 0xbfc0000002087421 */ /* 0x000fe40000000000 */
[----:B------:R-:W-:Y:S01]  /*47d0*/  LOP3.LUT R11, R11, 0x7f800000, RZ, 0x3c, !PT ;  /* 0x7f8000000b0b7812 */ /* 0x000fe200078e3cff */
[----:B------:R-:W-:-:S04]  /*47e0*/  FFMA R10, R7, R10, 0.69314718246459960938 ;  /* 0x3f317218070a7423 */ /* 0x000fc8000000000a */
[----:B------:R-:W-:-:S04]  /*47f0*/  FFMA R10, R7, R10, 1 ;  /* 0x3f800000070a7423 */ /* 0x000fc8000000000a */
[----:B------:R-:W-:-:S04]  /*4800*/  FMUL R9, R10, R9 ;  /* 0x000000090a097220 */ /* 0x000fc80000400000 */
[----:B------:R-:W-:Y:S01]  /*4810*/  FMUL R7, R9, R12 ;  /* 0x0000000c09077220 */ /* 0x000fe20000400000 */
[----:B------:R-:W-:Y:S01]  /*4820*/  @P0 FSEL R7, RZ, +INF , !P2 ;  /* 0x7f800000ff070808 */ /* 0x000fe20005000000 */
[----:B0-----:R-:W-:Y:S06]  /*4830*/  BRA.U !UP1, `(.L_x_80) ;  /* 0x0000001109507547 */ /* 0x001fec000b800000 */
[----:B------:R-:W0:Y:S01]  /*4840*/  LDCU UR4, c[0x0][0x3d8] ;  /* 0x00007b00ff0477ac */ /* 0x000e220008000800 */
[C---:B------:R-:W-:Y:S02]  /*4850*/  FSETP.NAN.AND P2, PT, |R2|.reuse, |R2|, PT ;  /* 0x400000020200720b */ /* 0x040fe40003f48200 */
[----:B------:R-:W-:Y:S02]  /*4860*/  FSETP.NEU.AND P3, PT, R2, 1, PT ;  /* 0x3f8000000200780b */ /* 0x000fe40003f6d000 */
[----:B------:R-:W-:Y:S02]  /*4870*/  FSEL R10, R8, R11, P2 ;  /* 0x0000000b080a7208 */ /* 0x000fe40001000000 */
[----:B------:R-:W-:Y:S02]  /*4880*/  MOV R32, RZ ;  /* 0x000000ff00207202 */ /* 0x000fe40000000f00 */
[----:B------:R-:W-:Y:S02]  /*4890*/  FSEL R10, R10, 1, P3 ;  /* 0x3f8000000a0a7808 */ /* 0x000fe40001800000 */
[----:B0-----:R-:W-:Y:S01]  /*48a0*/  FSETP.GEU.AND P0, PT, R0, -UR4, PT ;  /* 0x8000000400007c0b */ /* 0x001fe2000bf0e000 */
[----:B------:R-:W-:-:S03]  /*48b0*/  ULOP3.LUT UR4, UR6, 0x7ffffffc, URZ, 0xc0, !UPT ;  /* 0x7ffffffc06047892 */ /* 0x000fc6000f8ec0ff */
[----:B------:R-:W-:Y:S01]  /*48c0*/  FSEL R9, R7, +QNAN , P0 ;  /* 0x7fffffff07097808 */ /* 0x000fe20000000000 */
[----:B------:R-:W-:-:S03]  /*48d0*/  UIADD3 UR7, UPT, UPT, -UR4, URZ, URZ ;  /* 0x000000ff04077290 */ /* 0x000fc6000fffe1ff */
[-C--:B------:R-:W-:Y:S01]  /*48e0*/  FSEL R13, R11, R9.reuse, P1 ;  /* 0x000000090b0d7208 */ /* 0x080fe20000800000 */
[----:B------:R-:W-:Y:S01]  /*48f0*/  UISETP.GE.AND UP1, UPT, UR7, URZ, UPT ;  /* 0x000000ff0700728c */ /* 0x000fe2000bf26270 */
[----:B------:R-:W-:Y:S02]  /*4900*/  FSEL R15, R10, R9, P1 ;  /* 0x000000090a0f7208 */ /* 0x000fe40000800000 */
[----:B------:R-:W-:Y:S02]  /*4910*/  FSEL R9, R8, R13, P2 ;  /* 0x0000000d08097208 */ /* 0x000fe40001000000 */
[----:B------:R-:W-:Y:S02]  /*4920*/  @P3 FSEL R10, R10, R15, P2 ;  /* 0x0000000f0a0a3208 */ /* 0x000fe40001000000 */
[----:B------:R-:W-:Y:S02]  /*4930*/  MOV R13, R4 ;  /* 0x00000004000d7202 */ /* 0x000fe40000000f00 */
[----:B------:R-:W-:Y:S01]  /*4940*/  FSEL R9, R9, 1, P3 ;  /* 0x3f80000009097808 */ /* 0x000fe20001800000 */
[----:B------:R-:W-:Y:S06]  /*4950*/  BRA.U UP1, `(.L_x_81) ;  /* 0x0000000d016c7547 */ /* 0x000fec000b800000 */
[----:B------:R-:W-:Y:S01]  /*4960*/  UIADD3 UR10, UPT, UPT, -UR7, URZ, URZ ;  /* 0x000000ff070a7290 */ /* 0x000fe2000fffe1ff */
[----:B------:R-:W-:-:S03]  /*4970*/  PLOP3.LUT P0, PT, PT, PT, PT, 0x80, 0x8 ;  /* 0x000000000008781c */ /* 0x000fc60003f0f070 */
[----:B------:R-:W-:-:S09]  /*4980*/  UISETP.GT.AND UP1, UPT, UR10, 0xc, UPT ;  /* 0x0000000c0a00788c */ /* 0x000fd2000bf24270 */
[----:B------:R-:W-:Y:S05]  /*4990*/  BRA.U !UP1, `(.L_x_82) ;  /* 0x00000009092c7547 */ /* 0x000fea000b800000 */
[----:B------:R-:W-:-:S13]  /*49a0*/  PLOP3.LUT P0, PT, PT, PT, PT, 0x8, 0x80 ;  /* 0x000000000080781c */ /* 0x000fda0003f0e170 */
.L_x_83:
[----:B------:R-:W0:Y:S08]  /*49b0*/  LDC.64 R18, c[0x0][0x380] ;  /* 0x0000e000ff127b82 */ /* 0x000e300000000a00 */
[----:B------:R-:W1:Y:S08]  /*49c0*/  LDC.64 R16, c[0x0][0x3b0] ;  /* 0x0000ec00ff107b82 */ /* 0x000e700000000a00 */
[----:B------:R-:W2:Y:S01]  /*49d0*/  LDC R12, c[0x0][0x3d4] ;  /* 0x0000f500ff0c7b82 */ /* 0x000ea20000000800 */
[----:B0-----:R-:W-:-:S05]  /*49e0*/  IMAD.WIDE R30, R13, 0x4, R18 ;  /* 0x000000040d1e7825 */ /* 0x001fca00078e0212 */
[----:B------:R-:W3:Y:S01]  /*49f0*/  LDG.E R28, desc[UR8][R30.64] ;  /* 0x000000081e1c7981 */ /* 0x000ee2000c1e1900 */
[----:B-1----:R-:W-:-:S05]  /*4a00*/  IMAD.WIDE R14, R13, 0x4, R16 ;  /* 0x000000040d0e7825 */ /* 0x002fca00078e0210 */
[----:B------:R-:W4:Y:S01]  /*4a10*/  LDG.E R24, desc[UR8][R14.64] ;  /* 0x000000080e187981 */ /* 0x000f22000c1e1900 */
[----:B--2---:R-:W-:-:S04]  /*4a20*/  IMAD.WIDE R26, R12, 0x4, R14 ;  /* 0x000000040c1a7825 */ /* 0x004fc800078e020e */
[C---:B------:R-:W-:Y:S01]  /*4a30*/  IMAD.WIDE R20, R12.reuse, 0x4, R30 ;  /* 0x000000040c147825 */ /* 0x040fe200078e021e */
[----:B------:R0:W2:Y:S04]  /*4a40*/  LDG.E R29, desc[UR8][R26.64] ;  /* 0x000000081a1d7981 */ /* 0x0000a8000c1e1900 */
[----:B------:R1:W2:Y:S01]  /*4a50*/  LDG.E R34, desc[UR8][R20.64] ;  /* 0x0000000814227981 */ /* 0x0002a2000c1e1900 */
[----:B0-----:R-:W-:-:S04]  /*4a60*/  IMAD.WIDE R26, R12, 0x4, R26 ;  /* 0x000000040c1a7825 */ /* 0x001fc800078e021a */
[C---:B-1----:R-:W-:Y:S01]  /*4a70*/  IMAD.WIDE R20, R12.reuse, 0x4, R20 ;  /* 0x000000040c147825 */ /* 0x042fe200078e0214 */
[C---:B------:R-:W-:Y:S01]  /*4a80*/  LEA R13, R12.reuse, R13, 0x2 ;  /* 0x0000000d0c0d7211 */ /* 0x040fe200078e10ff */
[----:B------:R-:W2:Y:S02]  /*4a90*/  LDG.E R36, desc[UR8][R26.64] ;  /* 0x000000081a247981 */ /* 0x000ea4000c1e1900 */
[----:B------:R-:W-:-:S04]  /*4aa0*/  IMAD.WIDE R14, R12, 0x4, R26 ;  /* 0x000000040c0e7825 */ /* 0x000fc800078e021a */
[----:B------:R-:W-:-:S06]  /*4ab0*/  IMAD.WIDE R30, R12, 0x4, R20 ;  /* 0x000000040c1e7825 */ /* 0x000fcc00078e0214 */
[----:B------:R-:W2:Y:S01]  /*4ac0*/  LDG.E R31, desc[UR8][R30.64] ;  /* 0x000000081e1f7981 */ /* 0x000ea2000c1e1900 */
[----:B---3--:R-:W-:-:S03]  /*4ad0*/  FADD R33, R28, -R5 ;  /* 0x800000051c217221 */ /* 0x008fc60000000000 */
[----:B------:R0:W3:Y:S01]  /*4ae0*/  LDG.E R28, desc[UR8][R20.64] ;  /* 0x00000008141c7981 */ /* 0x0000e2000c1e1900 */
[----:B----45:R-:W-:-:S04]  /*4af0*/  FMUL R24, R3, R24 ;  /* 0x0000001803187220 */ /* 0x030fc80000400000 */
[----:B------:R-:W-:Y:S01]  /*4b00*/  FMUL.D2 R24, R24, R33 ;  /* 0x0000002118187220 */ /* 0x000fe20000300000 */
[----:B0-----:R-:W-:Y:S01]  /*4b10*/  IMAD.WIDE R20, R13, 0x4, R18 ;  /* 0x000000040d147825 */ /* 0x001fe200078e0212 */
[----:B------:R0:W4:Y:S03]  /*4b20*/  LDG.E R33, desc[UR8][R14.64] ;  /* 0x000000080e217981 */ /* 0x000126000c1e1900 */
[----:B------:R-:W-:Y:S01]  /*4b30*/  FFMA R35, R9, -R24, R32 ;  /* 0x8000001809237223 */ /* 0x000fe20000000020 */
[----:B--2---:R-:W-:Y:S02]  /*4b40*/  FMUL R32, R3, R29 ;  /* 0x0000001d03207220 */ /* 0x004fe40000400000 */
[----:B------:R1:W2:Y:S01]  /*4b50*/  LDG.E R29, desc[UR8][R20.64] ;  /* 0x00000008141d7981 */ /* 0x0002a2000c1e1900 */
[----:B0-----:R-:W-:-:S05]  /*4b60*/  IMAD.WIDE R14, R13, 0x4, R16 ;  /* 0x000000040d0e7825 */ /* 0x001fca00078e0210 */
[----:B------:R-:W2:Y:S01]  /*4b70*/  LDG.E R24, desc[UR8][R14.64] ;  /* 0x000000080e187981 */ /* 0x000ea2000c1e1900 */
[----:B------:R-:W-:-:S04]  /*4b80*/  IMAD.WIDE R26, R12, 0x4, R14 ;  /* 0x000000040c1a7825 */ /* 0x000fc800078e020e */
[----:B-1----:R-:W-:-:S04]  /*4b90*/  IMAD.WIDE R20, R12, 0x4, R20 ;  /* 0x000000040c147825 */ /* 0x002fc800078e0214 */
[----:B------:R-:W-:Y:S02]  /*4ba0*/  FADD R37, R34, -R5 ;  /* 0x8000000522257221 */ /* 0x000fe40000000000 */
[----:B------:R0:W2:Y:S04]  /*4bb0*/  LDG.E R34, desc[UR8][R26.64] ;  /* 0x000000081a227981 */ /* 0x0000a8000c1e1900 */
[----:B------:R1:W2:Y:S01]  /*4bc0*/  LDG.E R15, desc[UR8][R20.64] ;  /* 0x00000008140f7981 */ /* 0x0002a2000c1e1900 */
[----:B------:R-:W-:Y:S01]  /*4bd0*/  FMUL.D2 R32, R32, R37 ;  /* 0x0000002520207220 */ /* 0x000fe20000300000 */
[----:B0-----:R-:W-:-:S04]  /*4be0*/  IMAD.WIDE R26, R12, 0x4, R26 ;  /* 0x000000040c1a7825 */ /* 0x001fc800078e021a */
[----:B------:R-:W-:Y:S01]  /*4bf0*/  FFMA R35, R10, -R32, R35 ;  /* 0x800000200a237223 */ /* 0x000fe20000000023 */
[C---:B-1----:R-:W-:Y:S01]  /*4c00*/  IMAD.WIDE R20, R12.reuse, 0x4, R20 ;  /* 0x000000040c147825 */ /* 0x042fe200078e0214 */
[----:B------:R0:W2:Y:S04]  /*4c10*/  LDG.E R32, desc[UR8][R26.64] ;  /* 0x000000081a207981 */ /* 0x0000a8000c1e1900 */
[----:B------:R-:W2:Y:S01]  /*4c20*/  LDG.E R30, desc[UR8][R20.64] ;  /* 0x00000008141e7981 */ /* 0x000ea2000c1e1900 */
[----:B0-----:R-:W-:-:S05]  /*4c30*/  IMAD.WIDE R26, R12, 0x4, R26 ;  /* 0x000000040c1a7825 */ /* 0x001fca00078e021a */
[----:B------:R0:W2:Y:S02]  /*4c40*/  LDG.E R14, desc[UR8][R26.64] ;  /* 0x000000081a0e7981 */ /* 0x0000a4000c1e1900 */
[----:B0-----:R-:W-:-:S06]  /*4c50*/  IMAD.WIDE R26, R12, 0x4, R20 ;  /* 0x000000040c1a7825 */ /* 0x001fcc00078e0214 */
[----:B------:R0:W2:Y:S01]  /*4c60*/  LDG.E R26, desc[UR8][R26.64] ;  /* 0x000000081a1a7981 */ /* 0x0000a2000c1e1900 */
[----:B------:R-:W-:Y:S01]  /*4c70*/  FMUL R36, R3, R36 ;  /* 0x0000002403247220 */ /* 0x000fe20000400000 */
[----:B------:R-:W-:Y:S01]  /*4c80*/  LEA R13, R12, R13, 0x2 ;  /* 0x0000000d0c0d7211 */ /* 0x000fe200078e10ff */
[--C-:B---3--:R-:W-:Y:S01]  /*4c90*/  FADD R37, R28, -R5.reuse ;  /* 0x800000051c257221 */ /* 0x108fe20000000000 */
[----:B------:R-:W-:-:S03]  /*4ca0*/  FADD R28, R31, -R5 ;  /* 0x800000051f1c7221 */ /* 0x000fc60000000000 */
[----:B------:R-:W-:-:S04]  /*4cb0*/  FMUL.D2 R36, R36, R37 ;  /* 0x0000002524247220 */ /* 0x000fc80000300000 */
[----:B------:R-:W-:Y:S01]  /*4cc0*/  FFMA R35, R10, -R36, R35 ;  /* 0x800000240a237223 */ /* 0x000fe20000000023 */
[----:B----4-:R-:W-:-:S04]  /*4cd0*/  FMUL R33, R3, R33 ;  /* 0x0000002103217220 */ /* 0x010fc80000400000 */
[----:B------:R-:W-:Y:S01]  /*4ce0*/  FMUL.D2 R28, R33, R28 ;  /* 0x0000001c211c7220 */ /* 0x000fe20000300000 */
[----:B--2---:R-:W-:-:S03]  /*4cf0*/  FADD R29, R29, -R5 ;  /* 0x800000051d1d7221 */ /* 0x004fc60000000000 */
[----:B------:R-:W-:Y:S01]  /*4d00*/  FFMA R20, R10, -R28, R35 ;  /* 0x8000001c0a147223 */ /* 0x000fe20000000023 */
[----:B------:R-:W-:-:S04]  /*4d10*/  FMUL R24, R3, R24 ;  /* 0x0000001803187220 */ /* 0x000fc80000400000 */
[----:B------:R-:W-:Y:S01]  /*4d20*/  FMUL.D2 R24, R24, R29 ;  /* 0x0000001d18187220 */ /* 0x000fe20000300000 */
[----:B------:R-:W-:-:S04]  /*4d30*/  IMAD.WIDE R28, R13, 0x4, R16 ;  /* 0x000000040d1c7825 */ /* 0x000fc800078e0210 */
[----:B------:R-:W-:Y:S01]  /*4d40*/  FMUL R34, R3, R34 ;  /* 0x0000002203227220 */ /* 0x000fe20000400000 */
[----:B------:R-:W-:Y:S01]  /*4d50*/  FADD R21, R15, -R5 ;  /* 0x800000050f157221 */ /* 0x000fe20000000000 */
[----:B------:R-:W-:Y:S02]  /*4d60*/  FFMA R15, R9, -R24, R20 ;  /* 0x80000018090f7223 */ /* 0x000fe40000000014 */
[----:B------:R-:W2:Y:S01]  /*4d70*/  LDG.E R24, desc[UR8][R28.64] ;  /* 0x000000081c187981 */ /* 0x000ea2000c1e1900 */
[----:B0-----:R-:W-:Y:S01]  /*4d80*/  FMUL.D2 R27, R34, R21 ;  /* 0x00000015221b7220 */ /* 0x001fe20000300000 */
[----:B------:R-:W-:-:S04]  /*4d90*/  IMAD.WIDE R34, R12, 0x4, R28 ;  /* 0x000000040c227825 */ /* 0x000fc800078e021c */
[----:B------:R-:W-:Y:S01]  /*4da0*/  IMAD.WIDE R20, R13, 0x4, R18 ;  /* 0x000000040d147825 */ /* 0x000fe200078e0212 */
[----:B------:R-:W3:Y:S03]  /*4db0*/  LDG.E R33, desc[UR8][R34.64] ;  /* 0x0000000822217981 */ /* 0x000ee6000c1e1900 */
[----:B------:R-:W-:-:S05]  /*4dc0*/  IMAD.WIDE R36, R12, 0x4, R34 ;  /* 0x000000040c247825 */ /* 0x000fca00078e0222 */
[----:B------:R-:W4:Y:S04]  /*4dd0*/  LDG.E R29, desc[UR8][R36.64] ;  /* 0x00000008241d7981 */ /* 0x000f28000c1e1900 */
[----:B------:R0:W4:Y:S02]  /*4de0*/  LDG.E R35, desc[UR8][R20.64] ;  /* 0x0000000814237981 */ /* 0x000124000c1e1900 */
[----:B0-----:R-:W-:-:S04]  /*4df0*/  IMAD.WIDE R20, R12, 0x4, R20 ;  /* 0x000000040c147825 */ /* 0x001fc800078e0214 */
[----:B------:R-:W-:Y:S01]  /*4e00*/  IMAD.WIDE R36, R12, 0x4, R36 ;  /* 0x000000040c247825 */ /* 0x000fe200078e0224 */
[----:B------:R0:W4:Y:S03]  /*4e10*/  LDG.E R31, desc[UR8][R20.64] ;  /* 0x00000008141f7981 */ /* 0x000126000c1e1900 */
[----:B------:R-:W-:Y:S01]  /*4e20*/  FFMA R28, R10, -R27, R15 ;  /* 0x8000001b0a1c7223 */ /* 0x000fe2000000000f */
[C---:B------:R-:W-:Y:S01]  /*4e30*/  LEA R13, R12.reuse, R13, 0x2 ;  /* 0x0000000d0c0d7211 */ /* 0x040fe200078e10ff */
[----:B------:R1:W4:Y:S01]  /*4e40*/  LDG.E R15, desc[UR8][R36.64] ;  /* 0x00000008240f7981 */ /* 0x000322000c1e1900 */
[----:B0-----:R-:W-:-:S04]  /*4e50*/  IMAD.WIDE R20, R12, 0x4, R20 ;  /* 0x000000040c147825 */ /* 0x001fc800078e0214 */
[----:B------:R-:W-:Y:S01]  /*4e60*/  FMUL R32, R3, R32 ;  /* 0x0000002003207220 */ /* 0x000fe20000400000 */
[----:B------:R-:W-:Y:S01]  /*4e70*/  FADD R30, R30, -R5 ;  /* 0x800000051e1e7221 */ /* 0x000fe20000000000 */
[----:B------:R0:W4:Y:S01]  /*4e80*/  LDG.E R27, desc[UR8][R20.64] ;  /* 0x00000008141b7981 */ /* 0x000122000c1e1900 */
[----:B-1----:R-:W-:-:S04]  /*4e90*/  IMAD.WIDE R36, R12, 0x4, R20 ;  /* 0x000000040c247825 */ /* 0x002fc800078e0214 */
[----:B------:R-:W-:Y:S01]  /*4ea0*/  FMUL R14, R3, R14 ;  /* 0x0000000e030e7220 */ /* 0x000fe20000400000 */
[C---:B------:R-:W-:Y:S01]  /*4eb0*/  IMAD.WIDE R18, R13.reuse, 0x4, R18 ;  /* 0x000000040d127825 */ /* 0x040fe200078e0212 */
[----:B------:R-:W4:Y:S03]  /*4ec0*/  LDG.E R36, desc[UR8][R36.64] ;  /* 0x0000000824247981 */ /* 0x000f26000c1e1900 */
[----:B0-----:R-:W-:-:S04]  /*4ed0*/  IMAD.WIDE R20, R13, 0x4, R16 ;  /* 0x000000040d147825 */ /* 0x001fc800078e0210 */
[----:B------:R-:W-:Y:S01]  /*4ee0*/  FADD R17, R26, -R5 ;  /* 0x800000051a117221 */ /* 0x000fe20000000000 */
[----:B------:R-:W-:Y:S02]  /*4ef0*/  FMUL.D2 R30, R32, R30 ;  /* 0x0000001e201e7220 */ /* 0x000fe40000300000 */
[----:B------:R0:W4:Y:S01]  /*4f00*/  LDG.E R32, desc[UR8][R18.64] ;  /* 0x0000000812207981 */ /* 0x000122000c1e1900 */
[----:B------:R-:W-:Y:S01]  /*4f10*/  FMUL.D2 R14, R14, R17 ;  /* 0x000000110e0e7220 */ /* 0x000fe20000300000 */
[----:B------:R-:W-:Y:S02]  /*4f20*/  IMAD.WIDE R16, R12, 0x4, R20 ;  /* 0x000000040c107825 */ /* 0x000fe400078e0214 */
[----:B------:R1:W4:Y:S02]  /*4f30*/  LDG.E R34, desc[UR8][R20.64] ;  /* 0x0000000814227981 */ /* 0x000324000c1e1900 */
[----:B------:R-:W-:Y:S02]  /*4f40*/  FFMA R26, R10, -R30, R28 ;  /* 0x8000001e0a1a7223 */ /* 0x000fe4000000001c */
[----:B------:R1:W4:Y:S01]  /*4f50*/  LDG.E R30, desc[UR8][R16.64] ;  /* 0x00000008101e7981 */ /* 0x000322000c1e1900 */
[----:B0-----:R-:W-:-:S05]  /*4f60*/  IMAD.WIDE R18, R12, 0x4, R18 ;  /* 0x000000040c127825 */ /* 0x001fca00078e0212 */
[----:B------:R-:W4:Y:S01]  /*4f70*/  LDG.E R28, desc[UR8][R18.64] ;  /* 0x00000008121c7981 */ /* 0x000f22000c1e1900 */
[----:B-1----:R-:W-:-:S04]  /*4f80*/  IMAD.WIDE R20, R12, 0x4, R18 ;  /* 0x000000040c147825 */ /* 0x002fc800078e0212 */
[----:B------:R-:W-:-:S04]  /*4f90*/  IMAD.WIDE R16, R12, 0x4, R16 ;  /* 0x000000040c107825 */ /* 0x000fc800078e0210 */
[----:B------:R-:W-:Y:S01]  /*4fa0*/  FFMA R26, R10, -R14, R26 ;  /* 0x8000000e0a1a7223 */ /* 0x000fe2000000001a */
[----:B------:R0:W4:Y:S04]  /*4fb0*/  LDG.E R18, desc[UR8][R20.64] ;  /* 0x0000000814127981 */ /* 0x000128000c1e1900 */
[----:B------:R1:W4:Y:S01]  /*4fc0*/  LDG.E R14, desc[UR8][R16.64] ;  /* 0x00000008100e7981 */ /* 0x000322000c1e1900 */
[----:B0-----:R-:W-:-:S04]  /*4fd0*/  IMAD.WIDE R20, R12, 0x4, R20 ;  /* 0x000000040c147825 */ /* 0x001fc800078e0214 */
[----:B-1----:R-:W-:Y:S02]  /*4fe0*/  IMAD.WIDE R16, R12, 0x4, R16 ;  /* 0x000000040c107825 */ /* 0x002fe400078e0210 */
[----:B------:R-:W4:Y:S04]  /*4ff0*/  LDG.E R20, desc[UR8][R20.64] ;  /* 0x0000000814147981 */ /* 0x000f28000c1e1900 */
[----:B------:R0:W4:Y:S01]  /*5000*/  LDG.E R37, desc[UR8][R16.64] ;  /* 0x0000000810257981 */ /* 0x000122000c1e1900 */
[----:B------:R-:W-:-:S04]  /*5010*/  UIADD3 UR7, UPT, UPT, UR7, 0x10, URZ ;  /* 0x0000001007077890 */ /* 0x000fc8000fffe0ff */
[----:B------:R-:W-:Y:S01]  /*5020*/  UISETP.GE.AND UP1, UPT, UR7, -0xc, UPT ;  /* 0xfffffff40700788c */ /* 0x000fe2000bf26270 */
[----:B------:R-:W-:Y:S01]  /*5030*/  LEA R13, R12, R13, 0x2 ;  /* 0x0000000d0c0d7211 */ /* 0x000fe200078e10ff */
[C---:B--2---:R-:W-:Y:S01]  /*5040*/  FMUL R24, R3.reuse, R24 ;  /* 0x0000001803187220 */ /* 0x044fe20000400000 */
[----:B---3--:R-:W-:Y:S01]  /*5050*/  FMUL R33, R3, R33 ;  /* 0x0000002103217220 */ /* 0x008fe20000400000 */
[----:B----4-:R-:W-:-:S04]  /*5060*/  FADD R35, R35, -R5 ;  /* 0x8000000523237221 */ /* 0x010fc80000000000 */
[----:B------:R-:W-:Y:S01]  /*5070*/  FMUL.D2 R24, R24, R35 ;  /* 0x0000002318187220 */ /* 0x000fe20000300000 */
[----:B------:R-:W-:-:S03]  /*5080*/  FMUL R29, R3, R29 ;  /* 0x0000001d031d7220 */ /* 0x000fc60000400000 */
[----:B------:R-:W-:Y:S01]  /*5090*/  FFMA R19, R9, -R24, R26 ;  /* 0x8000001809137223 */ /* 0x000fe2000000001a */
[----:B------:R-:W-:-:S04]  /*50a0*/  FADD R31, R31, -R5 ;  /* 0x800000051f1f7221 */ /* 0x000fc80000000000 */
[----:B------:R-:W-:Y:S01]  /*50b0*/  FMUL.D2 R31, R33, R31 ;  /* 0x0000001f211f7220 */ /* 0x000fe20000300000 */
[----:B------:R-:W-:-:S03]  /*50c0*/  FMUL R15, R3, R15 ;  /* 0x0000000f030f7220 */ /* 0x000fc60000400000 */
[----:B------:R-:W-:Y:S01]  /*50d0*/  FFMA R19, R10, -R31, R19 ;  /* 0x8000001f0a137223 */ /* 0x000fe20000000013 */
[----:B0-----:R-:W-:-:S04]  /*50e0*/  FADD R16, R27, -R5 ;  /* 0x800000051b107221 */ /* 0x001fc80000000000 */
[----:B------:R-:W-:Y:S01]  /*50f0*/  FMUL.D2 R16, R29, R16 ;  /* 0x000000101d107220 */ /* 0x000fe20000300000 */
[----:B------:R-:W-:-:S03]  /*5100*/  FADD R36, R36, -R5 ;  /* 0x8000000524247221 */ /* 0x000fc60000000000 */
[----:B------:R-:W-:Y:S01]  /*5110*/  FFMA R19, R10, -R16, R19 ;  /* 0x800000100a137223 */ /* 0x000fe20000000013 */
[----:B------:R-:W-:Y:S01]  /*5120*/  FMUL.D2 R15, R15, R36 ;  /* 0x000000240f0f7220 */ /* 0x000fe20000300000 */
[----:B------:R-:W-:-:S03]  /*5130*/  FADD R17, R32, -R5 ;  /* 0x8000000520117221 */ /* 0x000fc60000000000 */
[----:B------:R-:W-:Y:S01]  /*5140*/  FFMA R16, R10, -R15, R19 ;  /* 0x8000000f0a107223 */ /* 0x000fe20000000013 */
[----:B------:R-:W-:-:S04]  /*5150*/  FMUL R34, R3, R34 ;  /* 0x0000002203227220 */ /* 0x000fc80000400000 */
[----:B------:R-:W-:Y:S01]  /*5160*/  FMUL.D2 R17, R34, R17 ;  /* 0x0000001122117220 */ /* 0x000fe20000300000 */
[----:B------:R-:W-:Y:S01]  /*5170*/  FMUL R30, R3, R30 ;  /* 0x0000001e031e7220 */ /* 0x000fe20000400000 */
[----:B------:R-:W-:Y:S02]  /*5180*/  FADD R15, R28, -R5 ;  /* 0x800000051c0f7221 */ /* 0x000fe40000000000 */
[----:B------:R-:W-:Y:S02]  /*5190*/  FFMA R17, R9, -R17, R16 ;  /* 0x8000001109117223 */ /* 0x000fe40000000010 */
[----:B------:R-:W-:-:S04]  /*51a0*/  FMUL.D2 R15, R30, R15 ;  /* 0x0000000f1e0f7220 */ /* 0x000fc80000300000 */
[----:B------:R-:W-:Y:S01]  /*51b0*/  FFMA R15, R10, -R15, R17 ;  /* 0x8000000f0a0f7223 */ /* 0x000fe20000000011 */
[----:B------:R-:W-:Y:S01]  /*51c0*/  FADD R17, R18, -R5 ;  /* 0x8000000512117221 */ /* 0x000fe20000000000 */
[----:B------:R-:W-:-:S04]  /*51d0*/  FMUL R14, R3, R14 ;  /* 0x0000000e030e7220 */ /* 0x000fc80000400000 */
[----:B------:R-:W-:-:S04]  /*51e0*/  FMUL.D2 R14, R14, R17 ;  /* 0x000000110e0e7220 */ /* 0x000fc80000300000 */
[----:B------:R-:W-:Y:S01]  /*51f0*/  FFMA R15, R10, -R14, R15 ;  /* 0x8000000e0a0f7223 */ /* 0x000fe2000000000f */
[----:B------:R-:W-:Y:S01]  /*5200*/  FADD R20, R20, -R5 ;  /* 0x8000000514147221 */ /* 0x000fe20000000000 */
[----:B------:R-:W-:-:S04]  /*5210*/  FMUL R37, R3, R37 ;  /* 0x0000002503257220 */ /* 0x000fc80000400000 */
[----:B------:R-:W-:-:S04]  /*5220*/  FMUL.D2 R20, R37, R20 ;  /* 0x0000001425147220 */ /* 0x000fc80000300000 */
[----:B------:R-:W-:Y:S01]  /*5230*/  FFMA R32, R10, -R20, R15 ;  /* 0x800000140a207223 */ /* 0x000fe2000000000f */
[----:B------:R-:W-:Y:S06]  /*5240*/  BRA.U !UP1, `(.L_x_83) ;  /* 0xfffffff509d87547 */ /* 0x000fec000b83ffff */
.L_x_82:
[----:B------:R-:W-:-:S04]  /*5250*/  UIADD3 UR10, UPT, UPT, -UR7, URZ, URZ ;  /* 0x000000ff070a7290 */ /* 0x000fc8000fffe1ff */
[----:B------:R-:W-:-:S09]  /*5260*/  UISETP.GT.AND UP1, UPT, UR10, 0x4, UPT ;  /* 0x000000040a00788c */ /* 0x000fd2000bf24270 */
[----:B------:R-:W-:Y:S05]  /*5270*/  BRA.U !UP1, `(.L_x_84) ;  /* 0x00000005091c7547 */ /* 0x000fea000b800000 */
        /* <DEDUP_REMOVED lines=9> */
[----:B------:R1:W2:Y:S01]  /*5310*/  LDG.E R35, desc[UR8][R16.64] ;  /* 0x0000000810237981 */ /* 0x0002a2000c1e1900 */
[C---:B------:R-:W-:Y:S02]  /*5320*/  LEA R13, R14.reuse, R13, 0x2 ;  /* 0x0000000d0e0d7211 */ /* 0x040fe400078e10ff */
[C---:B0-----:R-:W-:Y:S02]  /*5330*/  IMAD.WIDE R26, R14.reuse, 0x4, R28 ;  /* 0x000000040e1a7825 */ /* 0x041fe400078e021c */
[----:B------:R-:W2:Y:S02]  /*5340*/  LDG.E R29, desc[UR8][R28.64] ;  /* 0x000000081c1d7981 */ /* 0x000ea4000c1e1900 */
[C---:B-1----:R-:W-:Y:S02]  /*5350*/  IMAD.WIDE R16, R14.reuse, 0x4, R16 ;  /* 0x000000040e107825 */ /* 0x042fe400078e0210 */
[----:B------:R-:W2:Y:S04]  /*5360*/  LDG.E R15, desc[UR8][R26.64] ;  /* 0x000000081a0f7981 */ /* 0x000ea8000c1e1900 */
[----:B------:R-:W2:Y:S01]  /*5370*/  LDG.E R31, desc[UR8][R16.64] ;  /* 0x00000008101f7981 */ /* 0x000ea2000c1e1900 */
[----:B------:R-:W-:-:S04]  /*5380*/  IMAD.WIDE R36, R14, 0x4, R16 ;  /* 0x000000040e247825 */ /* 0x000fc800078e0210 */
[C---:B------:R-:W-:Y:S01]  /*5390*/  IMAD.WIDE R18, R13.reuse, 0x4, R18 ;  /* 0x000000040d127825 */ /* 0x040fe200078e0212 */
[----:B------:R0:W2:Y:S03]  /*53a0*/  LDG.E R27, desc[UR8][R36.64] ;  /* 0x00000008241b7981 */ /* 0x0000a6000c1e1900 */
[----:B------:R-:W-:Y:S01]  /*53b0*/  IMAD.WIDE R20, R13, 0x4, R20 ;  /* 0x000000040d147825 */ /* 0x000fe200078e0214 */
[----:B------:R1:W2:Y:S04]  /*53c0*/  LDG.E R34, desc[UR8][R18.64] ;  /* 0x0000000812227981 */ /* 0x0002a8000c1e1900 */
[----:B------:R1:W2:Y:S01]  /*53d0*/  LDG.E R30, desc[UR8][R20.64] ;  /* 0x00000008141e7981 */ /* 0x0002a2000c1e1900 */
[----:B0-----:R-:W-:-:S04]  /*53e0*/  IMAD.WIDE R36, R14, 0x4, R36 ;  /* 0x000000040e247825 */ /* 0x001fc800078e0224 */
[C---:B-1----:R-:W-:Y:S02]  /*53f0*/  IMAD.WIDE R18, R14.reuse, 0x4, R18 ;  /* 0x000000040e127825 */ /* 0x042fe400078e0212 */
[----:B------:R-:W2:Y:S02]  /*5400*/  LDG.E R36, desc[UR8][R36.64] ;  /* 0x0000000824247981 */ /* 0x000ea4000c1e1900 */
[C---:B------:R-:W-:Y:S02]  /*5410*/  IMAD.WIDE R16, R14.reuse, 0x4, R20 ;  /* 0x000000040e107825 */ /* 0x040fe400078e0214 */
[----:B------:R-:W2:Y:S02]  /*5420*/  LDG.E R28, desc[UR8][R18.64] ;  /* 0x00000008121c7981 */ /* 0x000ea4000c1e1900 */
[C---:B------:R-:W-:Y:S02]  /*5430*/  IMAD.WIDE R20, R14.reuse, 0x4, R18 ;  /* 0x000000040e147825 */ /* 0x040fe400078e0212 */
[----:B------:R0:W2:Y:S04]  /*5440*/  LDG.E R12, desc[UR8][R16.64] ;  /* 0x00000008100c7981 */ /* 0x0000a8000c1e1900 */
[----:B------:R1:W2:Y:S01]  /*5450*/  LDG.E R18, desc[UR8][R20.64] ;  /* 0x0000000814127981 */ /* 0x0002a2000c1e1900 */
[----:B0-----:R-:W-:-:S05]  /*5460*/  IMAD.WIDE R16, R14, 0x4, R16 ;  /* 0x000000040e107825 */ /* 0x001fca00078e0210 */
[----:B------:R0:W2:Y:S01]  /*5470*/  LDG.E R26, desc[UR8][R16.64] ;  /* 0x00000008101a7981 */ /* 0x0000a2000c1e1900 */
[----:B-1----:R-:W-:-:S06]  /*5480*/  IMAD.WIDE R20, R14, 0x4, R20 ;  /* 0x000000040e147825 */ /* 0x002fcc00078e0214 */
[----:B------:R-:W2:Y:S01]  /*5490*/  LDG.E R20, desc[UR8][R20.64] ;  /* 0x0000000814147981 */ /* 0x000ea2000c1e1900 */
[----:B0-----:R-:W-:-:S05]  /*54a0*/  IMAD.WIDE R16, R14, 0x4, R16 ;  /* 0x000000040e107825 */ /* 0x001fca00078e0210 */
[----:B------:R0:W2:Y:S01]  /*54b0*/  LDG.E R37, desc[UR8][R16.64] ;  /* 0x0000000810257981 */ /* 0x0000a2000c1e1900 */
[----:B------:R-:W-:Y:S02]  /*54c0*/  PLOP3.LUT P0, PT, PT, PT, PT, 0x8, 0x80 ;  /* 0x000000000080781c */ /* 0x000fe40003f0e170 */
[----:B------:R-:W-:Y:S01]  /*54d0*/  LEA R13, R14, R13, 0x2 ;  /* 0x0000000d0e0d7211 */ /* 0x000fe200078e10ff */
[----:B------:R-:W-:Y:S01]  /*54e0*/  UIADD3 UR7, UPT, UPT, UR7, 0x8, URZ ;  /* 0x0000000807077890 */ /* 0x000fe2000fffe0ff */
[C---:B---3-5:R-:W-:Y:S01]  /*54f0*/  FMUL R24, R3.reuse, R24 ;  /* 0x0000001803187220 */ /* 0x068fe20000400000 */
[----:B----4-:R-:W-:Y:S01]  /*5500*/  FMUL R33, R3, R33 ;  /* 0x0000002103217220 */ /* 0x010fe20000400000 */
[----:B--2---:R-:W-:-:S04]  /*5510*/  FADD R35, R35, -R5 ;  /* 0x8000000523237221 */ /* 0x004fc80000000000 */
[----:B------:R-:W-:Y:S01]  /*5520*/  FMUL.D2 R24, R24, R35 ;  /* 0x0000002318187220 */ /* 0x000fe20000300000 */
[----:B------:R-:W-:-:S03]  /*5530*/  FMUL R29, R3, R29 ;  /* 0x0000001d031d7220 */ /* 0x000fc60000400000 */
[----:B------:R-:W-:Y:S01]  /*5540*/  FFMA R19, R9, -R24, R32 ;  /* 0x8000001809137223 */ /* 0x000fe20000000020 */
[----:B------:R-:W-:-:S04]  /*5550*/  FADD R31, R31, -R5 ;  /* 0x800000051f1f7221 */ /* 0x000fc80000000000 */
[----:B------:R-:W-:Y:S01]  /*5560*/  FMUL.D2 R31, R33, R31 ;  /* 0x0000001f211f7220 */ /* 0x000fe20000300000 */
[----:B0-----:R-:W-:Y:S01]  /*5570*/  FADD R16, R27, -R5 ;  /* 0x800000051b107221 */ /* 0x001fe20000000000 */
[----:B------:R-:W-:Y:S02]  /*5580*/  FMUL R15, R3, R15 ;  /* 0x0000000f030f7220 */ /* 0x000fe40000400000 */
[----:B------:R-:W-:Y:S01]  /*5590*/  FFMA R19, R10, -R31, R19 ;  /* 0x8000001f0a137223 */ /* 0x000fe20000000013 */
[----:B------:R-:W-:Y:S01]  /*55a0*/  FMUL.D2 R16, R29, R16 ;  /* 0x000000101d107220 */ /* 0x000fe20000300000 */
[----:B------:R-:W-:-:S03]  /*55b0*/  FADD R17, R34, -R5 ;  /* 0x8000000522117221 */ /* 0x000fc60000000000 */
[----:B------:R-:W-:Y:S01]  /*55c0*/  FFMA R19, R10, -R16, R19 ;  /* 0x800000100a137223 */ /* 0x000fe20000000013 */
[----:B------:R-:W-:Y:S01]  /*55d0*/  FMUL R30, R3, R30 ;  /* 0x0000001e031e7220 */ /* 0x000fe20000400000 */
[----:B------:R-:W-:-:S04]  /*55e0*/  FADD R36, R36, -R5 ;  /* 0x8000000524247221 */ /* 0x000fc80000000000 */
[----:B------:R-:W-:Y:S01]  /*55f0*/  FMUL.D2 R15, R15, R36 ;  /* 0x000000240f0f7220 */ /* 0x000fe20000300000 */
[----:B------:R-:W-:-:S03]  /*5600*/  FMUL.D2 R17, R30, R17 ;  /* 0x000000111e117220 */ /* 0x000fc60000300000 */
[----:B------:R-:W-:Y:S01]  /*5610*/  FFMA R16, R10, -R15, R19 ;  /* 0x8000000f0a107223 */ /* 0x000fe20000000013 */
[----:B------:R-:W-:Y:S01]  /*5620*/  FMUL R12, R3, R12 ;  /* 0x0000000c030c7220 */ /* 0x000fe20000400000 */
[--C-:B------:R-:W-:Y:S02]  /*5630*/  FADD R15, R28, -R5.reuse ;  /* 0x800000051c0f7221 */ /* 0x100fe40000000000 */
[----:B------:R-:W-:Y:S02]  /*5640*/  FFMA R17, R9, -R17, R16 ;  /* 0x8000001109117223 */ /* 0x000fe40000000010 */
[----:B------:R-:W-:Y:S01]  /*5650*/  FMUL.D2 R12, R12, R15 ;  /* 0x0000000f0c0c7220 */ /* 0x000fe20000300000 */
[----:B------:R-:W-:-:S03]  /*5660*/  FADD R15, R18, -R5 ;  /* 0x80000005120f7221 */ /* 0x000fc60000000000 */
[----:B------:R-:W-:Y:S01]  /*5670*/  FFMA R17, R10, -R12, R17 ;  /* 0x8000000c0a117223 */ /* 0x000fe20000000011 */
[----:B------:R-:W-:-:S04]  /*5680*/  FMUL R26, R3, R26 ;  /* 0x0000001a031a7220 */ /* 0x000fc80000400000 */
[----:B------:R-:W-:Y:S01]  /*5690*/  FMUL.D2 R15, R26, R15 ;  /* 0x0000000f1a0f7220 */ /* 0x000fe20000300000 */
[----:B------:R-:W-:-:S03]  /*56a0*/  FADD R20, R20, -R5 ;  /* 0x8000000514147221 */ /* 0x000fc60000000000 */
[----:B------:R-:W-:Y:S01]  /*56b0*/  FFMA R15, R10, -R15, R17 ;  /* 0x8000000f0a0f7223 */ /* 0x000fe20000000011 */
[----:B------:R-:W-:-:S04]  /*56c0*/  FMUL R37, R3, R37 ;  /* 0x0000002503257220 */ /* 0x000fc80000400000 */
[----:B------:R-:W-:-:S04]  /*56d0*/  FMUL.D2 R20, R37, R20 ;  /* 0x0000001425147220 */ /* 0x000fc80000300000 */
[----:B------:R-:W-:-:S07]  /*56e0*/  FFMA R32, R10, -R20, R15 ;  /* 0x800000140a207223 */ /* 0x000fce000000000f */
.L_x_84:
[----:B------:R-:W-:-:S13]  /*56f0*/  ISETP.EQ.AND P2, PT, RZ, UR7, PT ;  /* 0x00000007ff007c0c */ /* 0x000fda000bf42270 */
[----:B------:R-:W-:Y:S05]  /*5700*/  @!P0 BRA P2, `(.L_x_80) ;  /* 0x00000000009c8947 */ /* 0x000fea0001000000 */
.L_x_81:
[----:B------:R-:W0:Y:S08]  /*5710*/  LDC.64 R30, c[0x0][0x3b0] ;  /* 0x0000ec00ff1e7b82 */ /* 0x000e300000000a00 */
[----:B------:R-:W1:Y:S08]  /*5720*/  LDC.64 R14, c[0x0][0x380] ;  /* 0x0000e000ff0e7b82 */ /* 0x000e700000000a00 */
[----:B------:R-:W2:Y:S01]  /*5730*/  LDC R33, c[0x0][0x3d4] ;  /* 0x0000f500ff217b82 */ /* 0x000ea20000000800 */
[----:B0-----:R-:W-:-:S05]  /*5740*/  IMAD.WIDE R30, R13, 0x4, R30 ;  /* 0x000000040d1e7825 */ /* 0x001fca00078e021e */
[----:B------:R0:W3:Y:S01]  /*5750*/  LDG.E R12, desc[UR8][R30.64] ;  /* 0x000000081e0c7981 */ /* 0x0000e2000c1e1900 */
[----:B-1----:R-:W-:-:S05]  /*5760*/  IMAD.WIDE R14, R13, 0x4, R14 ;  /* 0x000000040d0e7825 */ /* 0x002fca00078e020e */
[----:B------:R-:W4:Y:S01]  /*5770*/  LDG.E R24, desc[UR8][R14.64] ;  /* 0x000000080e187981 */ /* 0x000f22000c1e1900 */
[----:B--2---:R-:W-:-:S04]  /*5780*/  IMAD.WIDE R16, R33, 0x4, R30 ;  /* 0x0000000421107825 */ /* 0x004fc800078e021e */
[C---:B------:R-:W-:Y:S01]  /*5790*/  IMAD.WIDE R18, R33.reuse, 0x4, R14 ;  /* 0x0000000421127825 */ /* 0x040fe200078e020e */
[----:B------:R-:W2:Y:S03]  /*57a0*/  LDG.E R34, desc[UR8][R16.64] ;  /* 0x0000000810227981 */ /* 0x000ea6000c1e1900 */
[C---:B------:R-:W-:Y:S01]  /*57b0*/  IMAD.WIDE R20, R33.reuse, 0x4, R16 ;  /* 0x0000000421147825 */ /* 0x040fe200078e0210 */
[----:B------:R-:W2:Y:S03]  /*57c0*/  LDG.E R36, desc[UR8][R18.64] ;  /* 0x0000000812247981 */ /* 0x000ea6000c1e1900 */
[C---:B------:R-:W-:Y:S01]  /*57d0*/  IMAD.WIDE R26, R33.reuse, 0x4, R18 ;  /* 0x00000004211a7825 */ /* 0x040fe200078e0212 */
[----:B------:R-:W2:Y:S03]  /*57e0*/  LDG.E R37, desc[UR8][R20.64] ;  /* 0x0000000814257981 */ /* 0x000ea6000c1e1900 */
[C---:B------:R-:W-:Y:S01]  /*57f0*/  IMAD.WIDE R28, R33.reuse, 0x4, R20 ;  /* 0x00000004211c7825 */ /* 0x040fe200078e0214 */
[----:B------:R-:W2:Y:S03]  /*5800*/  LDG.E R35, desc[UR8][R26.64] ;  /* 0x000000081a237981 */ /* 0x000ea6000c1e1900 */
[----:B0-----:R-:W-:-:S02]  /*5810*/  IMAD.WIDE R30, R33, 0x4, R26 ;  /* 0x00000004211e7825 */ /* 0x001fc400078e021a */
[----:B------:R-:W2:Y:S04]  /*5820*/  LDG.E R28, desc[UR8][R28.64] ;  /* 0x000000081c1c7981 */ /* 0x000ea8000c1e1900 */
[----:B------:R-:W2:Y:S01]  /*5830*/  LDG.E R30, desc[UR8][R30.64] ;  /* 0x000000081e1e7981 */ /* 0x000ea2000c1e1900 */
[----:B------:R-:W-:-:S04]  /*5840*/  UIADD3 UR7, UPT, UPT, UR7, 0x4, URZ ;  /* 0x0000000407077890 */ /* 0x000fc8000fffe0ff */
[----:B------:R-:W-:Y:S01]  /*5850*/  UISETP.NE.AND UP1, UPT, UR7, URZ, UPT ;  /* 0x000000ff0700728c */ /* 0x000fe2000bf25270 */
[----:B------:R-:W-:Y:S01]  /*5860*/  LEA R13, R33, R13, 0x2 ;  /* 0x0000000d210d7211 */ /* 0x000fe200078e10ff */
[----:B---3-5:R-:W-:Y:S01]  /*5870*/  FMUL R12, R3, R12 ;  /* 0x0000000c030c7220 */ /* 0x028fe20000400000 */
[----:B----4-:R-:W-:-:S04]  /*5880*/  FADD R15, R24, -R5 ;  /* 0x80000005180f7221 */ /* 0x010fc80000000000 */
[----:B------:R-:W-:Y:S01]  /*5890*/  FMUL.D2 R12, R12, R15 ;  /* 0x0000000f0c0c7220 */ /* 0x000fe20000300000 */
[----:B--2---:R-:W-:Y:S01]  /*58a0*/  FMUL R34, R3, R34 ;  /* 0x0000002203227220 */ /* 0x004fe20000400000 */
[--C-:B------:R-:W-:Y:S02]  /*58b0*/  FADD R17, R36, -R5.reuse ;  /* 0x8000000524117221 */ /* 0x100fe40000000000 */
[----:B------:R-:W-:Y:S02]  /*58c0*/  FFMA R15, R9, -R12, R32 ;  /* 0x8000000c090f7223 */ /* 0x000fe40000000020 */
[----:B------:R-:W-:Y:S01]  /*58d0*/  FMUL.D2 R17, R34, R17 ;  /* 0x0000001122117220 */ /* 0x000fe20000300000 */
[----:B------:R-:W-:Y:S01]  /*58e0*/  FMUL R37, R3, R37 ;  /* 0x0000002503257220 */ /* 0x000fe20000400000 */
[----:B------:R-:W-:Y:S02]  /*58f0*/  FADD R12, R35, -R5 ;  /* 0x80000005230c7221 */ /* 0x000fe40000000000 */
[----:B------:R-:W-:-:S02]  /*5900*/  FFMA R15, R10, -R17, R15 ;  /* 0x800000110a0f7223 */ /* 0x000fc4000000000f */
[----:B------:R-:W-:Y:S01]  /*5910*/  FMUL.D2 R12, R37, R12 ;  /* 0x0000000c250c7220 */ /* 0x000fe20000300000 */
[----:B------:R-:W-:Y:S01]  /*5920*/  FMUL R28, R3, R28 ;  /* 0x0000001c031c7220 */ /* 0x000fe20000400000 */
[----:B------:R-:W-:Y:S02]  /*5930*/  FADD R17, R30, -R5 ;  /* 0x800000051e117221 */ /* 0x000fe40000000000 */
[----:B------:R-:W-:Y:S02]  /*5940*/  FFMA R15, R10, -R12, R15 ;  /* 0x8000000c0a0f7223 */ /* 0x000fe4000000000f */
[----:B------:R-:W-:-:S04]  /*5950*/  FMUL.D2 R17, R28, R17 ;  /* 0x000000111c117220 */ /* 0x000fc80000300000 */
[----:B------:R-:W-:Y:S01]  /*5960*/  FFMA R32, R10, -R17, R15 ;  /* 0x800000110a207223 */ /* 0x000fe2000000000f */
[----:B------:R-:W-:Y:S06]  /*5970*/  BRA.U UP1, `(.L_x_81) ;  /* 0xfffffffd01647547 */ /* 0x000fec000b83ffff */
.L_x_80:
[----:B------:R-:W-:-:S09]  /*5980*/  UISETP.NE.AND UP1, UPT, UR5, URZ, UPT ;  /* 0x000000ff0500728c */ /* 0x000fd2000bf25270 */
[----:B------:R-:W-:Y:S05]  /*5990*/  BRA.U !UP1, `(.L_x_85) ;  /* 0x00000001096c7547 */ /* 0x000fea000b800000 */
[----:B------:R-:W0:Y:S01]  /*59a0*/  LDCU UR7, c[0x0][0x3d8] ;  /* 0x00007b00ff0777ac */ /* 0x000e220008000800 */
[----:B------:R-:W1:Y:S01]  /*59b0*/  LDC R16, c[0x0][0x3d4] ;  /* 0x0000f500ff107b82 */ /* 0x000e620000000800 */
[C---:B------:R-:W-:Y:S02]  /*59c0*/  FSETP.NAN.AND P2, PT, |R2|.reuse, |R2|, PT ;  /* 0x400000020200720b */ /* 0x040fe40003f48200 */
[----:B------:R-:W-:Y:S01]  /*59d0*/  FSETP.NEU.AND P3, PT, R2, 1, PT ;  /* 0x3f8000000200780b */ /* 0x000fe20003f6d000 */
[----:B------:R-:W-:Y:S01]  /*59e0*/  UIADD3 UR5, UPT, UPT, -UR5, URZ, URZ ;  /* 0x000000ff05057290 */ /* 0x000fe2000fffe1ff */
[----:B------:R-:W-:-:S03]  /*59f0*/  FSEL R8, R8, R11, P2 ;  /* 0x0000000b08087208 */ /* 0x000fc60001000000 */
[----:B------:R-:W2:Y:S01]  /*5a00*/  LDC.64 R12, c[0x0][0x380] ;  /* 0x0000e000ff0c7b82 */ /* 0x000ea20000000a00 */
[----:B------:R-:W-:-:S07]  /*5a10*/  FSEL R19, R8, 1, P3 ;  /* 0x3f80000008137808 */ /* 0x000fce0001800000 */
[----:B------:R-:W3:Y:S01]  /*5a20*/  LDC.64 R14, c[0x0][0x3b0] ;  /* 0x0000ec00ff0e7b82 */ /* 0x000ee20000000a00 */
[----:B0-----:R-:W-:-:S04]  /*5a30*/  FSETP.GEU.AND P0, PT, R0, -UR7, PT ;  /* 0x8000000700007c0b */ /* 0x001fc8000bf0e000 */
[----:B------:R-:W-:Y:S01]  /*5a40*/  FSEL R0, R7, +QNAN , P0 ;  /* 0x7fffffff07007808 */ /* 0x000fe20000000000 */
[----:B-1----:R-:W-:-:S03]  /*5a50*/  IMAD R7, R16, UR4, R4 ;  /* 0x0000000410077c24 */ /* 0x002fc6000f8e0204 */
[----:B------:R-:W-:-:S04]  /*5a60*/  FSEL R0, R19, R0, P1 ;  /* 0x0000000013007208 */ /* 0x000fc80000800000 */
[----:B------:R-:W-:-:S07]  /*5a70*/  @P3 FSEL R19, R19, R0, P2 ;  /* 0x0000000013133208 */ /* 0x000fce0001000000 */
.L_x_86:
[----:B---3--:R-:W-:-:S04]  /*5a80*/  IMAD.WIDE R8, R7, 0x4, R14 ;  /* 0x0000000407087825 */ /* 0x008fc800078e020e */
[C---:B--2---:R-:W-:Y:S02]  /*5a90*/  IMAD.WIDE R10, R7.reuse, 0x4, R12 ;  /* 0x00000004070a7825 */ /* 0x044fe400078e020c */
[----:B------:R-:W2:Y:S04]  /*5aa0*/  LDG.E R8, desc[UR8][R8.64] ;  /* 0x0000000808087981 */ /* 0x000ea8000c1e1900 */
[----:B------:R-:W3:Y:S01]  /*5ab0*/  LDG.E R10, desc[UR8][R10.64] ;  /* 0x000000080a0a7981 */ /* 0x000ee2000c1e1900 */
[----:B------:R-:W-:Y:S01]  /*5ac0*/  UIADD3 UR5, UPT, UPT, UR5, 0x1, URZ ;  /* 0x0000000105057890 */ /* 0x000fe2000fffe0ff */
[----:B------:R-:W-:-:S03]  /*5ad0*/  IADD3 R7, PT, PT, R7, R16, RZ ;  /* 0x0000001007077210 */ /* 0x000fc60007ffe0ff */
[----:B------:R-:W-:Y:S01]  /*5ae0*/  UISETP.NE.AND UP1, UPT, UR5, URZ, UPT ;  /* 0x000000ff0500728c */ /* 0x000fe2000bf25270 */
[----:B--2--5:R-:W-:Y:S01]  /*5af0*/  FMUL R0, R3, R8 ;  /* 0x0000000803007220 */ /* 0x024fe20000400000 */
[----:B---3--:R-:W-:-:S04]  /*5b00*/  FADD R17, R10, -R5 ;  /* 0x800000050a117221 */ /* 0x008fc80000000000 */
[----:B------:R-:W-:-:S04]  /*5b10*/  FMUL R0, R0, R17 ;  /* 0x0000001100007220 */ /* 0x000fc80000400000 */
[----:B------:R-:W-:-:S04]  /*5b20*/  FMUL R17, R0, -0.5 ;  /* 0xbf00000000117820 */ /* 0x000fc80000400000 */
[----:B------:R-:W-:Y:S01]  /*5b30*/  FFMA R32, R19, R17, R32 ;  /* 0x0000001113207223 */ /* 0x000fe20000000020 */
[----:B------:R-:W-:Y:S06]  /*5b40*/  BRA.U UP1, `(.L_x_86) ;  /* 0xfffffffd01cc7547 */ /* 0x000fec000b83ffff */
.L_x_85:
[----:B------:R-:W-:-:S07]  /*5b50*/  FADD R7, R32, R32 ;  /* 0x0000002020077221 */ /* 0x000fce0000000000 */
.L_x_79:
[----:B0----5:R-:W-:Y:S01]  /*5b60*/  HFMA2 R3, -RZ, RZ, 0, 0 ;  /* 0x00000000ff037431 */ /* 0x021fe200000001ff */
[----:B------:R-:W-:Y:S06]  /*5b70*/  BRA.U !UP0, `(.L_x_87) ;  /* 0x0000001508e07547 */ /* 0x000fec000b800000 */
[----:B------:R0:W5:Y:S01]  /*5b80*/  LDG.E R10, desc[UR8][R22.64] ;  /* 0x00000008160a7981 */ /* 0x000162000c1e1900 */
[----:B------:R-:W-:Y:S01]  /*5b90*/  UIADD3 UR4, UPT, UPT, UR6, -0x1, URZ ;  /* 0xffffffff06047890 */ /* 0x000fe2000fffe0ff */
[----:B------:R-:W-:Y:S01]  /*5ba0*/  MOV R3, RZ ;  /* 0x000000ff00037202 */ /* 0x000fe20000000f00 */
[----:B------:R-:W-:Y:S02]  /*5bb0*/  ULOP3.LUT UR7, UR6, 0x7, URZ, 0xc0, !UPT ;  /* 0x0000000706077892 */ /* 0x000fe4000f8ec0ff */
[----:B------:R-:W-:-:S03]  /*5bc0*/  UISETP.GE.U32.AND UP0, UPT, UR4, 0x7, UPT ;  /* 0x000000070400788c */ /* 0x000fc6000bf06070 */
[----:B------:R-:W-:-:S06]  /*5bd0*/  UMOV UR4, URZ ;  /* 0x000000ff00047c82 */ /* 0x000fcc0008000000 */
[----:B0-----:R-:W-:Y:S05]  /*5be0*/  BRA.U !UP0, `(.L_x_88) ;  /* 0x0000000908e87547 */ /* 0x001fea000b800000 */
[----:B------:R-:W0:Y:S01]  /*5bf0*/  LDC R8, c[0x0][0x3d4] ;  /* 0x0000f500ff087b82 */ /* 0x000e220000000800 */
[----:B------:R-:W-:Y:S01]  /*5c00*/  ULOP3.LUT UR4, UR6, 0x7ffffff8, URZ, 0xc0, !UPT ;  /* 0x7ffffff806047892 */ /* 0x000fe2000f8ec0ff */
[----:B------:R-:W-:Y:S02]  /*5c10*/  MOV R3, RZ ;  /* 0x000000ff00037202 */ /* 0x000fe40000000f00 */
[----:B------:R-:W-:Y:S01]  /*5c20*/  MOV R13, R4 ;  /* 0x00000004000d7202 */ /* 0x000fe20000000f00 */
[----:B------:R-:W-:-:S03]  /*5c30*/  UIADD3 UR5, UPT, UPT, -UR4, URZ, URZ ;  /* 0x000000ff04057290 */ /* 0x000fc6000fffe1ff */
[----:B------:R-:W1:Y:S08]  /*5c40*/  LDC.64 R14, c[0x0][0x380] ;  /* 0x0000e000ff0e7b82 */ /* 0x000e700000000a00 */
[----:B------:R-:W2:Y:S02]  /*5c50*/  LDC.64 R16, c[0x0][0x3b0] ;  /* 0x0000ec00ff107b82 */ /* 0x000ea40000000a00 */
.L_x_97:
[----:B-1----:R-:W-:-:S05]  /*5c60*/  IMAD.WIDE R18, R13, 0x4, R14 ;  /* 0x000000040d127825 */ /* 0x002fca00078e020e */
[----:B------:R-:W3:Y:S01]  /*5c70*/  LDG.E R0, desc[UR8][R18.64] ;  /* 0x0000000812007981 */ /* 0x000ee2000c1e1900 */
[----:B--2---:R-:W-:-:S05]  /*5c80*/  IMAD.WIDE R20, R13, 0x4, R16 ;  /* 0x000000040d147825 */ /* 0x004fca00078e0210 */
[----:B------:R-:W2:Y:S01]  /*5c90*/  LDG.E R9, desc[UR8][R20.64] ;  /* 0x0000000814097981 */ /* 0x000ea2000c1e1900 */
[----:B------:R-:W1:Y:S01]  /*5ca0*/  MUFU.RCP R12, R25 ;  /* 0x00000019000c7308 */ /* 0x000e620000001000 */
[----:B------:R-:W-:-:S04]  /*5cb0*/  UIADD3 UR5, UPT, UPT, UR5, 0x8, URZ ;  /* 0x0000000805057890 */ /* 0x000fc8000fffe0ff */
[----:B------:R-:W-:Y:S01]  /*5cc0*/  UISETP.NE.AND UP0, UPT, UR5, URZ, UPT ;  /* 0x000000ff0500728c */ /* 0x000fe2000bf05270 */
[----:B-1----:R-:W-:Y:S01]  /*5cd0*/  FFMA R11, -R25, R12, 1 ;  /* 0x3f800000190b7423 */ /* 0x002fe2000000010c */
[----:B---3--:R-:W-:-:S03]  /*5ce0*/  FADD R2, R0, -R5 ;  /* 0x8000000500027221 */ /* 0x008fc60000000000 */
[----:B------:R-:W-:Y:S01]  /*5cf0*/  FFMA R0, R12, R11, R12 ;  /* 0x0000000b0c007223 */ /* 0x000fe2000000000c */
[----:B------:R-:W-:Y:S01]  /*5d00*/  FMUL R24, R2, R7 ;  /* 0x0000000702187220 */ /* 0x000fe20000400000 */
[----:B--2--5:R-:W-:-:S03]  /*5d10*/  FMUL R2, R10, R9 ;  /* 0x000000090a027220 */ /* 0x024fc60000400000 */
[----:B------:R-:W1:Y:S01]  /*5d20*/  FCHK P0, R24, R25 ;  /* 0x0000001918007302 */ /* 0x000e620000000000 */
[----:B------:R-:W-:Y:S01]  /*5d30*/  FFMA R11, R0, R24, RZ ;  /* 0x00000018000b7223 */ /* 0x000fe200000000ff */
[----:B------:R-:W-:-:S03]  /*5d40*/  FFMA R9, R2, -R6, R3 ;  /* 0x8000000602097223 */ /* 0x000fc60000000003 */
[----:B------:R-:W-:-:S04]  /*5d50*/  FFMA R12, -R25, R11, R24 ;  /* 0x0000000b190c7223 */ /* 0x000fc80000000118 */
[----:B------:R-:W-:Y:S01]  /*5d60*/  FFMA R12, R0, R12, R11 ;  /* 0x0000000c000c7223 */ /* 0x000fe2000000000b */
[----:B-1----:R-:W-:Y:S06]  /*5d70*/  @!P0 BRA `(.L_x_89) ;  /* 0x0000000000148947 */ /* 0x002fec0003800000 */
[----:B------:R-:W-:Y:S02]  /*5d80*/  MOV R3, R24 ;  /* 0x0000001800037202 */ /* 0x000fe40000000f00 */
[----:B------:R-:W-:Y:S02]  /*5d90*/  MOV R0, R25 ;  /* 0x0000001900007202 */ /* 0x000fe40000000f00 */
[----:B------:R-:W-:-:S07]  /*5da0*/  MOV R2, 0x5dc0 ;  /* 0x00005dc000027802 */ /* 0x000fce0000000f00 */
[----:B0-----:R-:W-:Y:S05]  /*5db0*/  CALL.REL.NOINC `($__internal_3_$__cuda_sm3x_div_rn_noftz_f32_slowpath) ;  /* 0x0000004000c87944 */ /* 0x001fea0003c00000 */
[----:B------:R-:W-:-:S07]  /*5dc0*/  MOV R12, R0 ;  /* 0x00000000000c7202 */ /* 0x000fce0000000f00 */
.L_x_89:
[----:B0-----:R-:W-:-:S05]  /*5dd0*/  IMAD.WIDE R18, R8, 0x4, R18 ;  /* 0x0000000408127825 */ /* 0x001fca00078e0212 */
[----:B------:R-:W2:Y:S01]  /*5de0*/  LDG.E R0, desc[UR8][R18.64] ;  /* 0x0000000812007981 */ /* 0x000ea2000c1e1900 */
[----:B------:R-:W-:-:S05]  /*5df0*/  IMAD.WIDE R20, R8, 0x4, R20 ;  /* 0x0000000408147825 */ /* 0x000fca00078e0214 */
[----:B------:R-:W3:Y:S01]  /*5e00*/  LDG.E R3, desc[UR8][R20.64] ;  /* 0x0000000814037981 */ /* 0x000ee2000c1e1900 */
[----:B------:R-:W0:Y:S01]  /*5e10*/  MUFU.RCP R2, R25 ;  /* 0x0000001900027308 */ /* 0x000e220000001000 */
[----:B------:R-:W-:Y:S01]  /*5e20*/  FADD R9, R9, -R12 ;  /* 0x8000000c09097221 */ /* 0x000fe20000000000 */
[----:B0-----:R-:W-:Y:S01]  /*5e30*/  FFMA R11, -R25, R2, 1 ;  /* 0x3f800000190b7423 */ /* 0x001fe20000000102 */
[----:B--2---:R-:W-:-:S04]  /*5e40*/  FADD R0, R0, -R5 ;  /* 0x8000000500007221 */ /* 0x004fc80000000000 */
[----:B------:R-:W-:Y:S01]  /*5e50*/  FMUL R24, R0, R7 ;  /* 0x0000000700187220 */ /* 0x000fe20000400000 */
[----:B------:R-:W-:Y:S01]  /*5e60*/  FFMA R0, R2, R11, R2 ;  /* 0x0000000b02007223 */ /* 0x000fe20000000002 */
[----:B---3--:R-:W-:Y:S02]  /*5e70*/  FMUL R2, R10, R3 ;  /* 0x000000030a027220 */ /* 0x008fe40000400000 */
[----:B------:R-:W0:Y:S01]  /*5e80*/  FCHK P0, R24, R25 ;  /* 0x0000001918007302 */ /* 0x000e220000000000 */
[----:B------:R-:W-:Y:S01]  /*5e90*/  FFMA R11, R0, R24, RZ ;  /* 0x00000018000b7223 */ /* 0x000fe200000000ff */
[----:B------:R-:W-:-:S03]  /*5ea0*/  FFMA R9, R2, -R6, R9 ;  /* 0x8000000602097223 */ /* 0x000fc60000000009 */
[----:B------:R-:W-:-:S04]  /*5eb0*/  FFMA R3, -R25, R11, R24 ;  /* 0x0000000b19037223 */ /* 0x000fc80000000118 */
[----:B------:R-:W-:Y:S01]  /*5ec0*/  FFMA R2, R0, R3, R11 ;  /* 0x0000000300027223 */ /* 0x000fe2000000000b */
[----:B0-----:R-:W-:Y:S06]  /*5ed0*/  @!P0 BRA `(.L_x_90) ;  /* 0x0000000000148947 */ /* 0x001fec0003800000 */
[----:B------:R-:W-:Y:S02]  /*5ee0*/  MOV R3, R24 ;  /* 0x0000001800037202 */ /* 0x000fe40000000f00 */
[----:B------:R-:W-:Y:S02]  /*5ef0*/  MOV R0, R25 ;  /* 0x0000001900007202 */ /* 0x000fe40000000f00 */
[----:B------:R-:W-:-:S07]  /*5f00*/  MOV R2, 0x5f20 ;  /* 0x00005f2000027802 */ /* 0x000fce0000000f00 */
[----:B------:R-:W-:Y:S05]  /*5f10*/  CALL.REL.NOINC `($__internal_3_$__cuda_sm3x_div_rn_noftz_f32_slowpath) ;  /* 0x0000004000707944 */ /* 0x000fea0003c00000 */
[----:B------:R-:W-:-:S07]  /*5f20*/  MOV R2, R0 ;  /* 0x0000000000027202 */ /* 0x000fce0000000f00 */
.L_x_90:
[----:B------:R-:W-:-:S05]  /*5f30*/  IMAD.WIDE R18, R8, 0x4, R18 ;  /* 0x0000000408127825 */ /* 0x000fca00078e0212 */
        /* <DEDUP_REMOVED lines=21> */
.L_x_91:
        /* <DEDUP_REMOVED lines=22> */
.L_x_92:
        /* <DEDUP_REMOVED lines=22> */
.L_x_93:
        /* <DEDUP_REMOVED lines=22> */
.L_x_94:
        /* <DEDUP_REMOVED lines=22> */
.L_x_95:
[----:B------:R-:W-:-:S06]  /*6610*/  IMAD.WIDE R18, R8, 0x4, R18 ;  /* 0x0000000408127825 */ /* 0x000fcc00078e0212 */
[----:B------:R-:W2:Y:S01]  /*6620*/  LDG.E R18, desc[UR8][R18.64] ;  /* 0x0000000812127981 */ /* 0x000ea2000c1e1900 */
[----:B------:R-:W-:-:S06]  /*6630*/  IMAD.WIDE R20, R8, 0x4, R20 ;  /* 0x0000000408147825 */ /* 0x000fcc00078e0214 */
        /* <DEDUP_REMOVED lines=18> */
.L_x_96:
[----:B------:R-:W-:Y:S01]  /*6760*/  FADD R3, R9, -R0 ;  /* 0x8000000009037221 */ /* 0x000fe20000000000 */
[----:B------:R-:W-:Y:S01]  /*6770*/  LEA R13, R8, R13, 0x3 ;  /* 0x0000000d080d7211 */ /* 0x000fe200078e18ff */
[----:B------:R-:W-:Y:S06]  /*6780*/  BRA.U UP0, `(.L_x_97) ;  /* 0xfffffff500347547 */ /* 0x000fec000b83ffff */
.L_x_88:
[----:B------:R-:W-:-:S09]  /*6790*/  UISETP.NE.AND UP0, UPT, UR7, URZ, UPT ;  /* 0x000000ff0700728c */ /* 0x000fd2000bf05270 */
[----:B------:R-:W-:Y:S05]  /*67a0*/  BRA.U !UP0, `(.L_x_87) ;  /* 0x0000000908d47547 */ /* 0x000fea000b800000 */
[----:B------:R-:W0:Y:S01]  /*67b0*/  LDCU UR5, c[0x0][0x3d0] ;  /* 0x00007a00ff0577ac */ /* 0x000e220008000800 */
[----:B------:R-:W-:Y:S02]  /*67c0*/  UISETP.GE.U32.AND UP0, UPT, UR7, 0x4, UPT ;  /* 0x000000040700788c */ /* 0x000fe4000bf06070 */
[----:B0-----:R-:W-:-:S07]  /*67d0*/  ULOP3.LUT UR5, UR5, 0x3, URZ, 0xc0, !UPT ;  /* 0x0000000305057892 */ /* 0x001fce000f8ec0ff */
[----:B------:R-:W-:Y:S05]  /*67e0*/  BRA.U !UP0, `(.L_x_98) ;  /* 0x00000005087c7547 */ /* 0x000fea000b800000 */
[----:B------:R-:W0:Y:S08]  /*67f0*/  LDC R9, c[0x0][0x3d4] ;  /* 0x0000f500ff097b82 */ /* 0x000e300000000800 */
[----:B------:R-:W1:Y:S08]  /*6800*/  LDC.64 R12, c[0x0][0x380] ;  /* 0x0000e000ff0c7b82 */ /* 0x000e700000000a00 */
[----:B------:R-:W2:Y:S01]  /*6810*/  LDC.64 R14, c[0x0][0x3b0] ;  /* 0x0000ec00ff0e7b82 */ /* 0x000ea20000000a00 */
[----:B0-----:R-:W-:-:S04]  /*6820*/  IMAD R9, R9, UR4, R4 ;  /* 0x0000000409097c24 */ /* 0x001fc8000f8e0204 */
[----:B-1----:R-:W-:-:S05]  /*6830*/  IMAD.WIDE R12, R9, 0x4, R12 ;  /* 0x00000004090c7825 */ /* 0x002fca00078e020c */
[----:B------:R-:W3:Y:S01]  /*6840*/  LDG.E R0, desc[UR8][R12.64] ;  /* 0x000000080c007981 */ /* 0x000ee2000c1e1900 */
[----:B--2---:R-:W-:-:S05]  /*6850*/  IMAD.WIDE R14, R9, 0x4, R14 ;  /* 0x00000004090e7825 */ /* 0x004fca00078e020e */
[----:B------:R-:W2:Y:S01]  /*6860*/  LDG.E R9, desc[UR8][R14.64] ;  /* 0x000000080e097981 */ /* 0x000ea2000c1e1900 */
[----:B------:R-:W0:Y:S02]  /*6870*/  MUFU.RCP R2, R25 ;  /* 0x0000001900027308 */ /* 0x000e240000001000 */
[----:B0-----:R-:W-:Y:S01]  /*6880*/  FFMA R11, -R25, R2, 1 ;  /* 0x3f800000190b7423 */ /* 0x001fe20000000102 */
[----:B---3--:R-:W-:-:S04]  /*6890*/  FADD R0, R0, -R5 ;  /* 0x8000000500007221 */ /* 0x008fc80000000000 */
[----:B------:R-:W-:Y:S01]  /*68a0*/  FMUL R16, R0, R7 ;  /* 0x0000000700107220 */ /* 0x000fe20000400000 */
[----:B------:R-:W-:-:S03]  /*68b0*/  FFMA R0, R2, R11, R2 ;  /* 0x0000000b02007223 */ /* 0x000fc60000000002 */
[----:B------:R-:W0:Y:S01]  /*68c0*/  FCHK P0, R16, R25 ;  /* 0x0000001910007302 */ /* 0x000e220000000000 */
[----:B------:R-:W-:Y:S01]  /*68d0*/  FFMA R11, R0, R16, RZ ;  /* 0x00000010000b7223 */ /* 0x000fe200000000ff */
[----:B--2--5:R-:W-:-:S03]  /*68e0*/  FMUL R8, R10, R9 ;  /* 0x000000090a087220 */ /* 0x024fc60000400000 */
[----:B------:R-:W-:Y:S01]  /*68f0*/  FFMA R2, -R25, R11, R16 ;  /* 0x0000000b19027223 */ /* 0x000fe20000000110 */
[----:B------:R-:W-:-:S03]  /*6900*/  FFMA R8, R8, -R6, R3 ;  /* 0x8000000608087223 */ /* 0x000fc60000000003 */
[----:B------:R-:W-:Y:S01]  /*6910*/  FFMA R11, R0, R2, R11 ;  /* 0x00000002000b7223 */ /* 0x000fe2000000000b */
[----:B0-----:R-:W-:Y:S06]  /*6920*/  @!P0 BRA `(.L_x_99) ;  /* 0x0000000000148947 */ /* 0x001fec0003800000 */
[----:B------:R-:W-:Y:S02]  /*6930*/  MOV R3, R16 ;  /* 0x0000001000037202 */ /* 0x000fe40000000f00 */
[----:B------:R-:W-:Y:S02]  /*6940*/  MOV R0, R25 ;  /* 0x0000001900007202 */ /* 0x000fe40000000f00 */
[----:B------:R-:W-:-:S07]  /*6950*/  MOV R2, 0x6970 ;  /* 0x0000697000027802 */ /* 0x000fce0000000f00 */
[----:B------:R-:W-:Y:S05]  /*6960*/  CALL.REL.NOINC `($__internal_3_$__cuda_sm3x_div_rn_noftz_f32_slowpath) ;  /* 0x0000003400dc7944 */ /* 0x000fea0003c00000 */
[----:B------:R-:W-:-:S07]  /*6970*/  MOV R11, R0 ;  /* 0x00000000000b7202 */ /* 0x000fce0000000f00 */
.L_x_99:
[----:B------:R-:W0:Y:S02]  /*6980*/  LDC R3, c[0x0][0x3d4] ;  /* 0x0000f500ff037b82 */ /* 0x000e240000000800 */
        /* <DEDUP_REMOVED lines=22> */
.L_x_100:
        /* <DEDUP_REMOVED lines=23> */
.L_x_101:
[----:B------:R-:W0:Y:S02]  /*6c60*/  LDC R3, c[0x0][0x3d4] ;  /* 0x0000f500ff037b82 */ /* 0x000e240000000800 */
[----:B0-----:R-:W-:-:S06]  /*6c70*/  IMAD.WIDE R12, R3, 0x4, R12 ;  /* 0x00000004030c7825 */ /* 0x001fcc00078e020c */
        /* <DEDUP_REMOVED lines=20> */
.L_x_102:
[----:B------:R-:W-:Y:S01]  /*6dc0*/  FADD R3, R8, -R0 ;  /* 0x8000000008037221 */ /* 0x000fe20000000000 */
[----:B------:R-:W-:-:S12]  /*6dd0*/  UIADD3 UR4, UPT, UPT, UR4, 0x4, URZ ;  /* 0x0000000404047890 */ /* 0x000fd8000fffe0ff */
.L_x_98:
[----:B------:R-:W-:-:S09]  /*6de0*/  UISETP.NE.AND UP0, UPT, UR5, URZ, UPT ;  /* 0x000000ff0500728c */ /* 0x000fd2000bf05270 */
[----:B------:R-:W-:Y:S05]  /*6df0*/  BRA.U !UP0, `(.L_x_87) ;  /* 0x0000000508407547 */ /* 0x000fea000b800000 */
[----:B------:R-:W-:-:S09]  /*6e00*/  UISETP.NE.AND UP0, UPT, UR5, 0x1, UPT ;  /* 0x000000010500788c */ /* 0x000fd2000bf05270 */
        /* <DEDUP_REMOVED lines=26> */
.L_x_104:
        /* <DEDUP_REMOVED lines=22> */
.L_x_105:
[----:B------:R-:W-:Y:S01]  /*7110*/  FADD R3, R8, -R0 ;  /* 0x8000000008037221 */ /* 0x000fe20000000000 */
[----:B------:R-:W-:-:S12]  /*7120*/  UIADD3 UR4, UPT, UPT, UR4, 0x2, URZ ;  /* 0x0000000204047890 */ /* 0x000fd8000fffe0ff */
.L_x_103:
[----:B------:R-:W0:Y:S02]  /*7130*/  LDCU UR6, c[0x0][0x3d0] ;  /* 0x00007a00ff0677ac */ /* 0x000e240008000800 */
[----:B0-----:R-:W-:-:S04]  /*7140*/  ULOP3.LUT UR6, UR6, 0x1, URZ, 0xc0, !UPT ;  /* 0x0000000106067892 */ /* 0x001fc8000f8ec0ff */
[----:B------:R-:W-:-:S09]  /*7150*/  UISETP.NE.U32.AND UP0, UPT, UR6, 0x1, UPT ;  /* 0x000000010600788c */ /* 0x000fd2000bf05070 */
        /* <DEDUP_REMOVED lines=25> */
.L_x_106:
[----:B------:R-:W-:-:S07]  /*72f0*/  FADD R3, R8, -R0 ;  /* 0x8000000008037221 */ /* 0x000fce0000000000 */
.L_x_87:
[----:B------:R-:W0:Y:S02]  /*7300*/  LDC R0, c[0x0][0x3d0] ;  /* 0x0000f400ff007b82 */ /* 0x000e240000000800 */
[----:B0-----:R-:W-:-:S13]  /*7310*/  ISETP.GE.AND P0, PT, R0, 0x1, PT ;  /* 0x000000010000780c */ /* 0x001fda0003f06270 */
[----:B------:R-:W-:Y:S05]  /*7320*/  @!P0 EXIT ;  /* 0x000000000000894d */ /* 0x000fea0003800000 */
        /* <DEDUP_REMOVED lines=9> */
[----:B------:R-:W-:-:S07]  /*73c0*/  MOV R2, 0x73e0 ;  /* 0x000073e000027802 */ /* 0x000fce0000000f00 */
[----:B-----5:R-:W-:Y:S05]  /*73d0*/  CALL.REL.NOINC `($__internal_3_$__cuda_sm3x_div_rn_noftz_f32_slowpath) ;  /* 0x0000002c00407944 */ /* 0x020fea0003c00000 */
[----:B------:R-:W-:-:S07]  /*73e0*/  MOV R8, R0 ;  /* 0x0000000000087202 */ /* 0x000fce0000000f00 */
.L_x_107:
[----:B------:R-:W0:Y:S02]  /*73f0*/  LDCU UR5, c[0x0][0x3d0] ;  /* 0x00007a00ff0577ac */ /* 0x000e240008000800 */
[----:B0-----:R-:W-:Y:S02]  /*7400*/  UIADD3 UR4, UPT, UPT, UR5, -0x1, URZ ;  /* 0xffffffff05047890 */ /* 0x001fe4000fffe0ff */
[----:B------:R-:W-:Y:S02]  /*7410*/  ULOP3.LUT UR6, UR5, 0x7, URZ, 0xc0, !UPT ;  /* 0x0000000705067892 */ /* 0x000fe4000f8ec0ff */
[----:B------:R-:W-:-:S03]  /*7420*/  UISETP.GE.U32.AND UP0, UPT, UR4, 0x7, UPT ;  /* 0x000000070400788c */ /* 0x000fc6000bf06070 */
[----:B------:R-:W-:-:S06]  /*7430*/  UMOV UR4, URZ ;  /* 0x000000ff00047c82 */ /* 0x000fcc0008000000 */
[----:B------:R-:W-:Y:S05]  /*7440*/  BRA.U !UP0, `(.L_x_108) ;  /* 0x0000000d082c7547 */ /* 0x000fea000b800000 */
[----:B------:R-:W0:Y:S01]  /*7450*/  LDC R9, c[0x0][0x3d4] ;  /* 0x0000f500ff097b82 */ /* 0x000e220000000800 */
[----:B------:R-:W-:Y:S01]  /*7460*/  ULOP3.LUT UR4, UR5, 0x7ffffff8, URZ, 0xc0, !UPT ;  /* 0x7ffffff805047892 */ /* 0x000fe2000f8ec0ff */
[----:B-----5:R-:W-:-:S03]  /*7470*/  MOV R10, R4 ;  /* 0x00000004000a7202 */ /* 0x020fc60000000f00 */
[----:B------:R-:W-:-:S03]  /*7480*/  UIADD3 UR5, UPT, UPT, -UR4, URZ, URZ ;  /* 0x000000ff04057290 */ /* 0x000fc6000fffe1ff */
[----:B------:R-:W1:Y:S08]  /*7490*/  LDC.64 R20, c[0x0][0x380] ;  /* 0x0000e000ff147b82 */ /* 0x000e700000000a00 */
[----:B------:R-:W2:Y:S08]  /*74a0*/  LDC.64 R18, c[0x0][0x3b0] ;  /* 0x0000ec00ff127b82 */ /* 0x000eb00000000a00 */
[----:B------:R-:W3:Y:S02]  /*74b0*/  LDC.64 R16, c[0x0][0x3b8] ;  /* 0x0000ee00ff107b82 */ /* 0x000ee40000000a00 */
.L_x_117:
[C---:B-1--4-:R-:W-:Y:S01]  /*74c0*/  IMAD.WIDE R14, R10.reuse, 0x4, R20 ;  /* 0x000000040a0e7825 */ /* 0x052fe200078e0214 */
[----:B------:R-:W4:Y:S04]  /*74d0*/  LDG.E R2, desc[UR8][R22.64] ;  /* 0x0000000816027981 */ /* 0x000f28000c1e1900 */
[----:B------:R-:W5:Y:S01]  /*74e0*/  LDG.E R0, desc[UR8][R14.64] ;  /* 0x000000080e007981 */ /* 0x000f62000c1e1900 */
[----:B--2---:R-:W-:-:S05]  /*74f0*/  IMAD.WIDE R30, R10, 0x4, R18 ;  /* 0x000000040a1e7825 */ /* 0x004fca00078e0212 */
[----:B------:R-:W4:Y:S01]  /*7500*/  LDG.E R13, desc[UR8][R30.64] ;  /* 0x000000081e0d7981 */ /* 0x000f22000c1e1900 */
[----:B------:R-:W1:Y:S01]  /*7510*/  MUFU.RCP R24, R25 ;  /* 0x0000001900187308 */ /* 0x000e620000001000 */
[----:B------:R-:W-:Y:S01]  /*7520*/  UIADD3 UR5, UPT, UPT, UR5, 0x8, URZ ;  /* 0x0000000805057890 */ /* 0x000fe2000fffe0ff */
[----:B-1----:R-:W-:-:S03]  /*7530*/  FFMA R3, -R25, R24, 1 ;  /* 0x3f80000019037423 */ /* 0x002fc60000000118 */
[----:B------:R-:W-:Y:S01]  /*7540*/  UISETP.NE.AND UP0, UPT, UR5, URZ, UPT ;  /* 0x000000ff0500728c */ /* 0x000fe2000bf05270 */
[----:B-----5:R-:W-:-:S04]  /*7550*/  FADD R12, R0, -R5 ;  /* 0x80000005000c7221 */ /* 0x020fc80000000000 */
[----:B------:R-:W-:-:S04]  /*7560*/  FMUL R12, R12, R7 ;  /* 0x000000070c0c7220 */ /* 0x000fc80000400000 */
[----:B------:R-:W1:Y:S01]  /*7570*/  FCHK P0, R12, R25 ;  /* 0x000000190c007302 */ /* 0x000e620000000000 */
[----:B------:R-:W-:-:S04]  /*7580*/  FFMA R0, R24, R3, R24 ;  /* 0x0000000318007223 */ /* 0x000fc80000000018 */
[----:B------:R-:W-:-:S04]  /*7590*/  FFMA R3, R0, R12, RZ ;  /* 0x0000000c00037223 */ /* 0x000fc800000000ff */
[----:B------:R-:W-:Y:S01]  /*75a0*/  FFMA R11, -R25, R3, R12 ;  /* 0x00000003190b7223 */ /* 0x000fe2000000010c */
[----:B----4-:R-:W-:-:S03]  /*75b0*/  FMUL R13, R13, R2 ;  /* 0x000000020d0d7220 */ /* 0x010fc60000400000 */
[----:B------:R-:W-:Y:S01]  /*75c0*/  FFMA R0, R0, R11, R3 ;  /* 0x0000000b00007223 */ /* 0x000fe20000000003 */
[----:B-1----:R-:W-:Y:S06]  /*75d0*/  @!P0 BRA `(.L_x_109) ;  /* 0x0000000000108947 */ /* 0x002fec0003800000 */
[----:B------:R-:W-:Y:S02]  /*75e0*/  MOV R3, R12 ;  /* 0x0000000c00037202 */ /* 0x000fe40000000f00 */
[----:B------:R-:W-:Y:S02]  /*75f0*/  MOV R0, R25 ;  /* 0x0000001900007202 */ /* 0x000fe40000000f00 */
[----:B------:R-:W-:-:S07]  /*7600*/  MOV R2, 0x7620 ;  /* 0x0000762000027802 */ /* 0x000fce0000000f00 */
[----:B0--3--:R-:W-:Y:S05]  /*7610*/  CALL.REL.NOINC `($__internal_3_$__cuda_sm3x_div_rn_noftz_f32_slowpath) ;  /* 0x0000002800b07944 */ /* 0x009fea0003c00000 */
.L_x_109:
[----:B------:R-:W-:Y:S01]  /*7620*/  FFMA R13, R13, R6, R0 ;  /* 0x000000060d0d7223 */ /* 0x000fe20000000000 */
[----:B---3--:R-:W-:-:S04]  /*7630*/  IMAD.WIDE R32, R10, 0x4, R16 ;  /* 0x000000040a207825 */ /* 0x008fc800078e0210 */
[----:B------:R-:W-:Y:S01]  /*7640*/  FADD R13, R13, R8 ;  /* 0x000000080d0d7221 */ /* 0x000fe20000000000 */
[----:B0-----:R-:W-:-:S04]  /*7650*/  IMAD.WIDE R14, R9, 0x4, R14 ;  /* 0x00000004090e7825 */ /* 0x001fc800078e020e */
[----:B------:R0:W-:Y:S04]  /*7660*/  STG.E desc[UR8][R32.64], R13 ;  /* 0x0000000d20007986 */ /* 0x0001e8000c101908 */
[----:B------:R-:W2:Y:S01]  /*7670*/  LDG.E R0, desc[UR8][R14.64] ;  /* 0x000000080e007981 */ /* 0x000ea2000c1e1900 */
[----:B------:R-:W-:-:S03]  /*7680*/  IMAD.WIDE R30, R9, 0x4, R30 ;  /* 0x00000004091e7825 */ /* 0x000fc600078e021e */
[----:B------:R-:W0:Y:S04]  /*7690*/  LDG.E R3, desc[UR8][R22.64] ;  /* 0x0000000816037981 */ /* 0x000e28000c1e1900 */
[----:B------:R-:W0:Y:S01]  /*76a0*/  LDG.E R2, desc[UR8][R30.64] ;  /* 0x000000081e027981 */ /* 0x000e22000c1e1900 */
[----:B------:R-:W1:Y:S02]  /*76b0*/  MUFU.RCP R12, R25 ;  /* 0x00000019000c7308 */ /* 0x000e640000001000 */
[----:B-1----:R-:W-:Y:S01]  /*76c0*/  FFMA R11, -R25, R12, 1 ;  /* 0x3f800000190b7423 */ /* 0x002fe2000000010c */
[----:B--2---:R-:W-:-:S04]  /*76d0*/  FADD R0, R0, -R5 ;  /* 0x8000000500007221 */ /* 0x004fc80000000000 */
[----:B------:R-:W-:-:S04]  /*76e0*/  FMUL R24, R0, R7 ;  /* 0x0000000700187220 */ /* 0x000fc80000400000 */
[----:B------:R-:W1:Y:S01]  /*76f0*/  FCHK P0, R24, R25 ;  /* 0x0000001918007302 */ /* 0x000e620000000000 */
[----:B------:R-:W-:-:S04]  /*7700*/  FFMA R0, R12, R11, R12 ;  /* 0x0000000b0c007223 */ /* 0x000fc8000000000c */
[----:B------:R-:W-:-:S04]  /*7710*/  FFMA R11, R0, R24, RZ ;  /* 0x00000018000b7223 */ /* 0x000fc800000000ff */
[----:B------:R-:W-:Y:S01]  /*7720*/  FFMA R12, -R25, R11, R24 ;  /* 0x0000000b190c7223 */ /* 0x000fe20000000118 */
[----:B0-----:R-:W-:-:S03]  /*7730*/  FMUL R13, R2, R3 ;  /* 0x00000003020d7220 */ /* 0x001fc60000400000 */
[----:B------:R-:W-:Y:S01]  /*7740*/  FFMA R0, R0, R12, R11 ;  /* 0x0000000c00007223 */ /* 0x000fe2000000000b */
[----:B-1----:R-:W-:Y:S06]  /*7750*/  @!P0 BRA `(.L_x_110) ;  /* 0x0000000000108947 */ /* 0x002fec0003800000 */
[----:B------:R-:W-:Y:S02]  /*7760*/  MOV R3, R24 ;  /* 0x0000001800037202 */ /* 0x000fe40000000f00 */
[----:B------:R-:W-:Y:S02]  /*7770*/  MOV R0, R25 ;  /* 0x0000001900007202 */ /* 0x000fe40000000f00 */
[----:B------:R-:W-:-:S07]  /*7780*/  MOV R2, 0x77a0 ;  /* 0x000077a000027802 */ /* 0x000fce0000000f00 */
[----:B------:R-:W-:Y:S05]  /*7790*/  CALL.REL.NOINC `($__internal_3_$__cuda_sm3x_div_rn_noftz_f32_slowpath) ;  /* 0x0000002800507944 */ /* 0x000fea0003c00000 */
.L_x_110:
[----:B------:R-:W-:Y:S01]  /*77a0*/  FFMA R13, R13, R6, R0 ;  /* 0x000000060d0d7223 */ /* 0x000fe20000000000 */
[----:B------:R-:W-:-:S04]  /*77b0*/  IMAD.WIDE R32, R9, 0x4, R32 ;  /* 0x0000000409207825 */ /* 0x000fc800078e0220 */
[----:B------:R-:W-:Y:S01]  /*77c0*/  FADD R13, R13, R8 ;  /* 0x000000080d0d7221 */ /* 0x000fe20000000000 */
[----:B------:R-:W-:-:S04]  /*77d0*/  IMAD.WIDE R14, R9, 0x4, R14 ;  /* 0x00000004090e7825 */ /* 0x000fc800078e020e */
        /* <DEDUP_REMOVED lines=20> */
.L_x_111:
        /* <DEDUP_REMOVED lines=24> */
.L_x_112:
        /* <DEDUP_REMOVED lines=24> */
.L_x_113:
        /* <DEDUP_REMOVED lines=24> */
.L_x_114:
        /* <DEDUP_REMOVED lines=24> */
.L_x_115:
[----:B------:R-:W-:Y:S01]  /*7f20*/  FFMA R3, R13, R6, R0 ;  /* 0x000000060d037223 */ /* 0x000fe20000000000 */
[----:B------:R-:W-:-:S04]  /*7f30*/  IMAD.WIDE R12, R9, 0x4, R32 ;  /* 0x00000004090c7825 */ /* 0x000fc800078e0220 */
[----:B------:R-:W-:Y:S01]  /*7f40*/  FADD R3, R3, R8 ;  /* 0x0000000803037221 */ /* 0x000fe20000000000 */
[----:B------:R-:W-:-:S04]  /*7f50*/  IMAD.WIDE R14, R9, 0x4, R14 ;  /* 0x00000004090e7825 */ /* 0x000fc800078e020e */
[----:B------:R0:W-:Y:S04]  /*7f60*/  STG.E desc[UR8][R12.64], R3 ;  /* 0x000000030c007986 */ /* 0x0001e8000c101908 */
[----:B------:R-:W2:Y:S01]  /*7f70*/  LDG.E R14, desc[UR8][R14.64] ;  /* 0x000000080e0e7981 */ /* 0x000ea2000c1e1900 */
[----:B------:R-:W-:-:S03]  /*7f80*/  IMAD.WIDE R30, R9, 0x4, R30 ;  /* 0x00000004091e7825 */ /* 0x000fc600078e021e */
[----:B------:R-:W3:Y:S04]  /*7f90*/  LDG.E R11, desc[UR8][R22.64] ;  /* 0x00000008160b7981 */ /* 0x000ee8000c1e1900 */
[----:B------:R-:W3:Y:S01]  /*7fa0*/  LDG.E R30, desc[UR8][R30.64] ;  /* 0x000000081e1e7981 */ /* 0x000ee2000c1e1900 */
[----:B------:R-:W1:Y:S02]  /*7fb0*/  MUFU.RCP R2, R25 ;  /* 0x0000001900027308 */ /* 0x000e640000001000 */
[----:B-1----:R-:W-:Y:S01]  /*7fc0*/  FFMA R27, -R25, R2, 1 ;  /* 0x3f800000191b7423 */ /* 0x002fe20000000102 */
[----:B--2---:R-:W-:-:S04]  /*7fd0*/  FADD R0, R14, -R5 ;  /* 0x800000050e007221 */ /* 0x004fc80000000000 */
[----:B------:R-:W-:-:S04]  /*7fe0*/  FMUL R24, R0, R7 ;  /* 0x0000000700187220 */ /* 0x000fc80000400000 */
[----:B------:R-:W1:Y:S01]  /*7ff0*/  FCHK P0, R24, R25 ;  /* 0x0000001918007302 */ /* 0x000e620000000000 */
[----:B------:R-:W-:-:S04]  /*8000*/  FFMA R0, R2, R27, R2 ;  /* 0x0000001b02007223 */ /* 0x000fc80000000002 */
[----:B------:R-:W-:-:S04]  /*8010*/  FFMA R2, R0, R24, RZ ;  /* 0x0000001800027223 */ /* 0x000fc800000000ff */
[----:B0-----:R-:W-:Y:S01]  /*8020*/  FFMA R3, -R25, R2, R24 ;  /* 0x0000000219037223 */ /* 0x001fe20000000118 */
[----:B---3--:R-:W-:-:S03]  /*8030*/  FMUL R15, R30, R11 ;  /* 0x0000000b1e0f7220 */ /* 0x008fc60000400000 */
[----:B------:R-:W-:Y:S01]  /*8040*/  FFMA R0, R0, R3, R2 ;  /* 0x0000000300007223 */ /* 0x000fe20000000002 */
[----:B-1----:R-:W-:Y:S06]  /*8050*/  @!P0 BRA `(.L_x_116) ;  /* 0x0000000000108947 */ /* 0x002fec0003800000 */
[----:B------:R-:W-:Y:S02]  /*8060*/  MOV R3, R24 ;  /* 0x0000001800037202 */ /* 0x000fe40000000f00 */
[----:B------:R-:W-:Y:S02]  /*8070*/  MOV R0, R25 ;  /* 0x0000001900007202 */ /* 0x000fe40000000f00 */
[----:B------:R-:W-:-:S07]  /*8080*/  MOV R2, 0x80a0 ;  /* 0x000080a000027802 */ /* 0x000fce0000000f00 */
[----:B------:R-:W-:Y:S05]  /*8090*/  CALL.REL.NOINC `($__internal_3_$__cuda_sm3x_div_rn_noftz_f32_slowpath) ;  /* 0x0000002000107944 */ /* 0x000fea0003c00000 */
.L_x_116:
[----:B------:R-:W-:Y:S01]  /*80a0*/  FFMA R15, R15, R6, R0 ;  /* 0x000000060f0f7223 */ /* 0x000fe20000000000 */
[C---:B------:R-:W-:Y:S01]  /*80b0*/  IMAD.WIDE R12, R9.reuse, 0x4, R12 ;  /* 0x00000004090c7825 */ /* 0x040fe200078e020c */
[----:B------:R-:W-:-:S03]  /*80c0*/  LEA R10, R9, R10, 0x3 ;  /* 0x0000000a090a7211 */ /* 0x000fc600078e18ff */
[----:B------:R-:W-:-:S05]  /*80d0*/  FADD R15, R15, R8 ;  /* 0x000000080f0f7221 */ /* 0x000fca0000000000 */
[----:B------:R4:W-:Y:S01]  /*80e0*/  STG.E desc[UR8][R12.64], R15 ;  /* 0x0000000f0c007986 */ /* 0x0009e2000c101908 */
[----:B------:R-:W-:Y:S05]  /*80f0*/  BRA.U UP0, `(.L_x_117) ;  /* 0xfffffff100f07547 */ /* 0x000fea000b83ffff */
.L_x_108:
[----:B------:R-:W-:-:S13]  /*8100*/  ISETP.NE.AND P0, PT, RZ, UR6, PT ;  /* 0x00000006ff007c0c */ /* 0x000fda000bf05270 */
[----:B------:R-:W-:Y:S05]  /*8110*/  @!P0 EXIT ;  /* 0x000000000000894d */ /* 0x000fea0003800000 */
[----:B------:R-:W0:Y:S01]  /*8120*/  LDCU UR5, c[0x0][0x3d0] ;  /* 0x00007a00ff0577ac */ /* 0x000e220008000800 */
[----:B------:R-:W-:Y:S02]  /*8130*/  UISETP.GE.U32.AND UP0, UPT, UR6, 0x4, UPT ;  /* 0x000000040600788c */ /* 0x000fe4000bf06070 */
[----:B0-----:R-:W-:-:S07]  /*8140*/  ULOP3.LUT UR5, UR5, 0x3, URZ, 0xc0, !UPT ;  /* 0x0000000305057892 */ /* 0x001fce000f8ec0ff */
[----:B------:R-:W-:Y:S05]  /*8150*/  BRA.U !UP0, `(.L_x_118) ;  /* 0x0000000508a87547 */ /* 0x000fea000b800000 */
[----:B------:R-:W0:Y:S01]  /*8160*/  LDC R3, c[0x0][0x3d4] ;  /* 0x0000f500ff037b82 */ /* 0x000e220000000800 */
[----:B------:R-:W2:Y:S07]  /*8170*/  LDG.E R2, desc[UR8][R22.64] ;  /* 0x0000000816027981 */ /* 0x000eae000c1e1900 */
[----:B----4-:R-:W1:Y:S08]  /*8180*/  LDC.64 R12, c[0x0][0x380] ;  /* 0x0000e000ff0c7b82 */ /* 0x010e700000000a00 */
[----:B------:R-:W3:Y:S01]  /*8190*/  LDC.64 R14, c[0x0][0x3b0] ;  /* 0x0000ec00ff0e7b82 */ /* 0x000ee20000000a00 */
[----:B0----5:R-:W-:-:S04]  /*81a0*/  IMAD R10, R3, UR4, R4 ;  /* 0x00000004030a7c24 */ /* 0x021fc8000f8e0204 */
[----:B-1----:R-:W-:-:S05]  /*81b0*/  IMAD.WIDE R12, R10, 0x4, R12 ;  /* 0x000000040a0c7825 */ /* 0x002fca00078e020c */
[----:B------:R-:W4:Y:S01]  /*81c0*/  LDG.E R0, desc[UR8][R12.64] ;  /* 0x000000080c007981 */ /* 0x000f22000c1e1900 */
[----:B---3--:R-:W-:-:S05]  /*81d0*/  IMAD.WIDE R14, R10, 0x4, R14 ;  /* 0x000000040a0e7825 */ /* 0x008fca00078e020e */
[----:B------:R-:W2:Y:S01]  /*81e0*/  LDG.E R9, desc[UR8][R14.64] ;  /* 0x000000080e097981 */ /* 0x000ea2000c1e1900 */
[----:B------:R-:W0:Y:S02]  /*81f0*/  MUFU.RCP R16, R25 ;  /* 0x0000001900107308 */ /* 0x000e240000001000 */
[----:B0-----:R-:W-:Y:S01]  /*8200*/  FFMA R3, -R25, R16, 1 ;  /* 0x3f80000019037423 */ /* 0x001fe20000000110 */
[----:B----4-:R-:W-:-:S04]  /*8210*/  FADD R0, R0, -R5 ;  /* 0x8000000500007221 */ /* 0x010fc80000000000 */
[----:B------:R-:W-:-:S04]  /*8220*/  FMUL R18, R0, R7 ;  /* 0x0000000700127220 */ /* 0x000fc80000400000 */
[----:B------:R-:W0:Y:S01]  /*8230*/  FCHK P0, R18, R25 ;  /* 0x0000001912007302 */ /* 0x000e220000000000 */
[----:B------:R-:W-:-:S04]  /*8240*/  FFMA R0, R16, R3, R16 ;  /* 0x0000000310007223 */ /* 0x000fc80000000010 */
[----:B------:R-:W-:-:S04]  /*8250*/  FFMA R3, R0, R18, RZ ;  /* 0x0000001200037223 */ /* 0x000fc800000000ff */
[----:B------:R-:W-:Y:S01]  /*8260*/  FFMA R16, -R25, R3, R18 ;  /* 0x0000000319107223 */ /* 0x000fe20000000112 */
[----:B--2---:R-:W-:-:S03]  /*8270*/  FMUL R9, R9, R2 ;  /* 0x0000000209097220 */ /* 0x004fc60000400000 */
[----:B------:R-:W-:Y:S01]  /*8280*/  FFMA R0, R0, R16, R3 ;  /* 0x0000001000007223 */ /* 0x000fe20000000003 */
[----:B0-----:R-:W-:Y:S06]  /*8290*/  @!P0 BRA `(.L_x_119) ;  /* 0x0000000000108947 */ /* 0x001fec0003800000 */
[----:B------:R-:W-:Y:S02]  /*82a0*/  MOV R3, R18 ;  /* 0x0000001200037202 */ /* 0x000fe40000000f00 */
[----:B------:R-:W-:Y:S02]  /*82b0*/  MOV R0, R25 ;  /* 0x0000001900007202 */ /* 0x000fe40000000f00 */
[----:B------:R-:W-:-:S07]  /*82c0*/  MOV R2, 0x82e0 ;  /* 0x000082e000027802 */ /* 0x000fce0000000f00 */
[----:B------:R-:W-:Y:S05]  /*82d0*/  CALL.REL.NOINC `($__internal_3_$__cuda_sm3x_div_rn_noftz_f32_slowpath) ;  /* 0x0000001c00807944 */ /* 0x000fea0003c00000 */
.L_x_119:
[----:B------:R-:W0:Y:S01]  /*82e0*/  LDC.64 R16, c[0x0][0x3b8] ;  /* 0x0000ee00ff107b82 */ /* 0x000e220000000a00 */
[----:B------:R-:W-:-:S04]  /*82f0*/  FFMA R9, R9, R6, R0 ;  /* 0x0000000609097223 */ /* 0x000fc80000000000 */
[----:B------:R-:W-:-:S03]  /*8300*/  FADD R9, R9, R8 ;  /* 0x0000000809097221 */ /* 0x000fc60000000000 */
[----:B------:R-:W1:Y:S01]  /*8310*/  LDC R3, c[0x0][0x3d4] ;  /* 0x0000f500ff037b82 */ /* 0x000e620000000800 */
[----:B0-----:R-:W-:-:S05]  /*8320*/  IMAD.WIDE R16, R10, 0x4, R16 ;  /* 0x000000040a107825 */ /* 0x001fca00078e0210 */
[----:B------:R0:W-:Y:S01]  /*8330*/  STG.E desc[UR8][R16.64], R9 ;  /* 0x0000000910007986 */ /* 0x0001e2000c101908 */
[----:B-1----:R-:W-:-:S05]  /*8340*/  IMAD.WIDE R12, R3, 0x4, R12 ;  /* 0x00000004030c7825 */ /* 0x002fca00078e020c */
[----:B------:R-:W2:Y:S01]  /*8350*/  LDG.E R0, desc[UR8][R12.64] ;  /* 0x000000080c007981 */ /* 0x000ea2000c1e1900 */
[----:B------:R-:W-:-:S03]  /*8360*/  IMAD.WIDE R14, R3, 0x4, R14 ;  /* 0x00000004030e7825 */ /* 0x000fc600078e020e */
[----:B------:R-:W0:Y:S04]  /*8370*/  LDG.E R3, desc[UR8][R22.64] ;  /* 0x0000000816037981 */ /* 0x000e28000c1e1900 */
[----:B------:R-:W0:Y:S01]  /*8380*/  LDG.E R2, desc[UR8][R14.64] ;  /* 0x000000080e027981 */ /* 0x000e22000c1e1900 */
[----:B------:R-:W1:Y:S02]  /*8390*/  MUFU.RCP R10, R25 ;  /* 0x00000019000a7308 */ /* 0x000e640000001000 */
[----:B-1----:R-:W-:Y:S01]  /*83a0*/  FFMA R11, -R25, R10, 1 ;  /* 0x3f800000190b7423 */ /* 0x002fe2000000010a */
[----:B--2---:R-:W-:-:S04]  /*83b0*/  FADD R0, R0, -R5 ;  /* 0x8000000500007221 */ /* 0x004fc80000000000 */
[----:B------:R-:W-:Y:S01]  /*83c0*/  FMUL R18, R0, R7 ;  /* 0x0000000700127220 */ /* 0x000fe20000400000 */
[----:B------:R-:W-:-:S03]  /*83d0*/  FFMA R0, R10, R11, R10 ;  /* 0x0000000b0a007223 */ /* 0x000fc6000000000a */
[----:B------:R-:W1:Y:S01]  /*83e0*/  FCHK P0, R18, R25 ;  /* 0x0000001912007302 */ /* 0x000e620000000000 */
[----:B------:R-:W-:Y:S01]  /*83f0*/  FFMA R10, R0, R18, RZ ;  /* 0x00000012000a7223 */ /* 0x000fe200000000ff */
[----:B0-----:R-:W-:-:S03]  /*8400*/  FMUL R9, R2, R3 ;  /* 0x0000000302097220 */ /* 0x001fc60000400000 */
[----:B------:R-:W-:-:S04]  /*8410*/  FFMA R11, -R25, R10, R18 ;  /* 0x0000000a190b7223 */ /* 0x000fc80000000112 */
[----:B------:R-:W-:Y:S01]  /*8420*/  FFMA R0, R0, R11, R10 ;  /* 0x0000000b00007223 */ /* 0x000fe2000000000a */
[----:B-1----:R-:W-:Y:S06]  /*8430*/  @!P0 BRA `(.L_x_120) ;  /* 0x0000000000108947 */ /* 0x002fec0003800000 */
[----:B------:R-:W-:Y:S02]  /*8440*/  MOV R3, R18 ;  /* 0x0000001200037202 */ /* 0x000fe40000000f00 */
[----:B------:R-:W-:Y:S02]  /*8450*/  MOV R0, R25 ;  /* 0x0000001900007202 */ /* 0x000fe40000000f00 */
[----:B------:R-:W-:-:S07]  /*8460*/  MOV R2, 0x8480 ;  /* 0x0000848000027802 */ /* 0x000fce0000000f00 */
[----:B------:R-:W-:Y:S05]  /*8470*/  CALL.REL.NOINC `($__internal_3_$__cuda_sm3x_div_rn_noftz_f32_slowpath) ;  /* 0x0000001c00187944 */ /* 0x000fea0003c00000 */
.L_x_120:
[----:B------:R-:W0:Y:S01]  /*8480*/  LDC R3, c[0x0][0x3d4] ;  /* 0x0000f500ff037b82 */ /* 0x000e220000000800 */
[----:B------:R-:W-:-:S04]  /*8490*/  FFMA R9, R9, R6, R0 ;  /* 0x0000000609097223 */ /* 0x000fc80000000000 */
[----:B------:R-:W-:Y:S01]  /*84a0*/  FADD R9, R9, R8 ;  /* 0x0000000809097221 */ /* 0x000fe20000000000 */
[----:B0-----:R-:W-:-:S04]  /*84b0*/  IMAD.WIDE R16, R3, 0x4, R16 ;  /* 0x0000000403107825 */ /* 0x001fc800078e0210 */
[C---:B------:R-:W-:Y:S01]  /*84c0*/  IMAD.WIDE R12, R3.reuse, 0x4, R12 ;  /* 0x00000004030c7825 */ /* 0x040fe200078e020c */
        /* <DEDUP_REMOVED lines=20> */
.L_x_121:
[----:B------:R-:W0:Y:S01]  /*8610*/  LDC R3, c[0x0][0x3d4] ;  /* 0x0000f500ff037b82 */ /* 0x000e220000000800 */
[----:B------:R-:W-:-:S04]  /*8620*/  FFMA R9, R9, R6, R0 ;  /* 0x0000000609097223 */ /* 0x000fc80000000000 */
[----:B------:R-:W-:Y:S01]  /*8630*/  FADD R9, R9, R8 ;  /* 0x0000000809097221 */ /* 0x000fe20000000000 */
[----:B0-----:R-:W-:-:S04]  /*8640*/  IMAD.WIDE R16, R3, 0x4, R16 ;  /* 0x0000000403107825 */ /* 0x001fc800078e0210 */
[C---:B------:R-:W-:Y:S01]  /*8650*/  IMAD.WIDE R12, R3.reuse, 0x4, R12 ;  /* 0x00000004030c7825 */ /* 0x040fe200078e020c */
[----:B------:R0:W-:Y:S05]  /*8660*/  STG.E desc[UR8][R16.64], R9 ;  /* 0x0000000910007986 */ /* 0x0001ea000c101908 */
        /* <DEDUP_REMOVED lines=19> */
.L_x_122:
[----:B------:R-:W0:Y:S01]  /*87a0*/  LDC R3, c[0x0][0x3d4] ;  /* 0x0000f500ff037b82 */ /* 0x000e220000000800 */
[----:B------:R-:W-:Y:S01]  /*87b0*/  FFMA R9, R9, R6, R0 ;  /* 0x0000000609097223 */ /* 0x000fe20000000000 */
[----:B------:R-:W-:-:S03]  /*87c0*/  UIADD3 UR4, UPT, UPT, UR4, 0x4, URZ ;  /* 0x0000000404047890 */ /* 0x000fc6000fffe0ff */
[----:B------:R-:W-:Y:S01]  /*87d0*/  FADD R9, R9, R8 ;  /* 0x0000000809097221 */ /* 0x000fe20000000000 */
[----:B0-----:R-:W-:-:S05]  /*87e0*/  IMAD.WIDE R16, R3, 0x4, R16 ;  /* 0x0000000403107825 */ /* 0x001fca00078e0210 */
[----:B------:R0:W-:Y:S03]  /*87f0*/  STG.E desc[UR8][R16.64], R9 ;  /* 0x0000000910007986 */ /* 0x0001e6000c101908 */
.L_x_118:
[----:B------:R-:W-:-:S13]  /*8800*/  ISETP.NE.AND P0, PT, RZ, UR5, PT ;  /* 0x00000005ff007c0c */ /* 0x000fda000bf05270 */
[----:B------:R-:W-:Y:S05]  /*8810*/  @!P0 EXIT ;  /* 0x000000000000894d */ /* 0x000fea0003800000 */
[----:B------:R-:W-:-:S09]  /*8820*/  UISETP.NE.AND UP0, UPT, UR5, 0x1, UPT ;  /* 0x000000010500788c */ /* 0x000fd2000bf05270 */
[----:B------:R-:W-:Y:S05]  /*8830*/  BRA.U !UP0, `(.L_x_123) ;  /* 0x0000000108e07547 */ /* 0x000fea000b800000 */
[----:B0-----:R-:W0:Y:S01]  /*8840*/  LDC R9, c[0x0][0x3d4] ;  /* 0x0000f500ff097b82 */ /* 0x001e220000000800 */
[----:B------:R-:W2:Y:S07]  /*8850*/  LDG.E R2, desc[UR8][R22.64] ;  /* 0x0000000816027981 */ /* 0x000eae000c1e1900 */
[----:B----4-:R-:W1:Y:S08]  /*8860*/  LDC.64 R14, c[0x0][0x380] ;  /* 0x0000e000ff0e7b82 */ /* 0x010e700000000a00 */
[----:B------:R-:W3:Y:S01]  /*8870*/  LDC.64 R16, c[0x0][0x3b0] ;  /* 0x0000ec00ff107b82 */ /* 0x000ee20000000a00 */
[----:B0-----:R-:W-:-:S04]  /*8880*/  IMAD R9, R9, UR4, R4 ;  /* 0x0000000409097c24 */ /* 0x001fc8000f8e0204 */
[----:B-1----:R-:W-:-:S05]  /*8890*/  IMAD.WIDE R14, R9, 0x4, R14 ;  /* 0x00000004090e7825 */ /* 0x002fca00078e020e */
[----:B------:R-:W4:Y:S01]  /*88a0*/  LDG.E R0, desc[UR8][R14.64] ;  /* 0x000000080e007981 */ /* 0x000f22000c1e1900 */
[----:B---3--:R-:W-:-:S05]  /*88b0*/  IMAD.WIDE R16, R9, 0x4, R16 ;  /* 0x0000000409107825 */ /* 0x008fca00078e0210 */
[----:B------:R-:W2:Y:S01]  /*88c0*/  LDG.E R13, desc[UR8][R16.64] ;  /* 0x00000008100d7981 */ /* 0x000ea2000c1e1900 */
[----:B-----5:R-:W0:Y:S02]  /*88d0*/  MUFU.RCP R10, R25 ;  /* 0x00000019000a7308 */ /* 0x020e240000001000 */
        /* <DEDUP_REMOVED lines=14> */
.L_x_124:
[----:B------:R-:W0:Y:S01]  /*89c0*/  LDC.64 R2, c[0x0][0x3b8] ;  /* 0x0000ee00ff027b82 */ /* 0x000e220000000a00 */
[----:B------:R-:W-:-:S04]  /*89d0*/  FFMA R11, R13, R6, R0 ;  /* 0x000000060d0b7223 */ /* 0x000fc80000000000 */
[----:B------:R-:W-:-:S03]  /*89e0*/  FADD R11, R11, R8 ;  /* 0x000000080b0b7221 */ /* 0x000fc60000000000 */
[----:B------:R-:W1:Y:S01]  /*89f0*/  LDC R19, c[0x0][0x3d4] ;  /* 0x0000f500ff137b82 */ /* 0x000e620000000800 */
[----:B0-----:R-:W-:-:S05]  /*8a00*/  IMAD.WIDE R12, R9, 0x4, R2 ;  /* 0x00000004090c7825 */ /* 0x001fca00078e0202 */
[----:B------:R0:W-:Y:S01]  /*8a10*/  STG.E desc[UR8][R12.64], R11 ;  /* 0x0000000b0c007986 */ /* 0x0001e2000c101908 */
[----:B-1----:R-:W-:-:S03]  /*8a20*/  IMAD.WIDE R14, R19, 0x4, R14 ;  /* 0x00000004130e7825 */ /* 0x002fc600078e020e */
[----:B------:R-:W2:Y:S04]  /*8a30*/  LDG.E R2, desc[UR8][R22.64] ;  /* 0x0000000816027981 */ /* 0x000ea8000c1e1900 */
[----:B------:R-:W3:Y:S01]  /*8a40*/  LDG.E R14, desc[UR8][R14.64] ;  /* 0x000000080e0e7981 */ /* 0x000ee2000c1e1900 */
[----:B------:R-:W-:-:S05]  /*8a50*/  IMAD.WIDE R16, R19, 0x4, R16 ;  /* 0x0000000413107825 */ /* 0x000fca00078e0210 */
[----:B------:R-:W2:Y:S01]  /*8a60*/  LDG.E R9, desc[UR8][R16.64] ;  /* 0x0000000810097981 */ /* 0x000ea2000c1e1900 */
[----:B------:R-:W1:Y:S02]  /*8a70*/  MUFU.RCP R10, R25 ;  /* 0x00000019000a7308 */ /* 0x000e640000001000 */
[----:B-1----:R-:W-:Y:S01]  /*8a80*/  FFMA R3, -R25, R10, 1 ;  /* 0x3f80000019037423 */ /* 0x002fe2000000010a */
[----:B---3--:R-:W-:-:S04]  /*8a90*/  FADD R0, R14, -R5 ;  /* 0x800000050e007221 */ /* 0x008fc80000000000 */
[----:B------:R-:W-:-:S04]  /*8aa0*/  FMUL R18, R0, R7 ;  /* 0x0000000700127220 */ /* 0x000fc80000400000 */
[----:B------:R-:W1:Y:S01]  /*8ab0*/  FCHK P0, R18, R25 ;  /* 0x0000001912007302 */ /* 0x000e620000000000 */
[----:B------:R-:W-:-:S04]  /*8ac0*/  FFMA R0, R10, R3, R10 ;  /* 0x000000030a007223 */ /* 0x000fc8000000000a */
[----:B------:R-:W-:-:S04]  /*8ad0*/  FFMA R3, R0, R18, RZ ;  /* 0x0000001200037223 */ /* 0x000fc800000000ff */
[----:B------:R-:W-:Y:S01]  /*8ae0*/  FFMA R10, -R25, R3, R18 ;  /* 0x00000003190a7223 */ /* 0x000fe20000000112 */
[----:B--2---:R-:W-:-:S03]  /*8af0*/  FMUL R9, R9, R2 ;  /* 0x0000000209097220 */ /* 0x004fc60000400000 */
[----:B------:R-:W-:Y:S01]  /*8b00*/  FFMA R0, R0, R10, R3 ;  /* 0x0000000a00007223 */ /* 0x000fe20000000003 */
[----:B01----:R-:W-:Y:S06]  /*8b10*/  @!P0 BRA `(.L_x_125) ;  /* 0x0000000000108947 */ /* 0x003fec0003800000 */
[----:B------:R-:W-:Y:S02]  /*8b20*/  MOV R3, R18 ;  /* 0x0000001200037202 */ /* 0x000fe40000000f00 */
[----:B------:R-:W-:Y:S02]  /*8b30*/  MOV R0, R25 ;  /* 0x0000001900007202 */ /* 0x000fe40000000f00 */
[----:B------:R-:W-:-:S07]  /*8b40*/  MOV R2, 0x8b60 ;  /* 0x00008b6000027802 */ /* 0x000fce0000000f00 */
[----:B------:R-:W-:Y:S05]  /*8b50*/  CALL.REL.NOINC `($__internal_3_$__cuda_sm3x_div_rn_noftz_f32_slowpath) ;  /* 0x0000001400607944 */ /* 0x000fea0003c00000 */
.L_x_125:
[----:B------:R-:W0:Y:S01]  /*8b60*/  LDC R3, c[0x0][0x3d4] ;  /* 0x0000f500ff037b82 */ /* 0x000e220000000800 */
[----:B------:R-:W-:Y:S01]  /*8b70*/  FFMA R9, R9, R6, R0 ;  /* 0x0000000609097223 */ /* 0x000fe20000000000 */
[----:B------:R-:W-:-:S03]  /*8b80*/  UIADD3 UR4, UPT, UPT, UR4, 0x2, URZ ;  /* 0x0000000204047890 */ /* 0x000fc6000fffe0ff */
[----:B------:R-:W-:Y:S01]  /*8b90*/  FADD R9, R9, R8 ;  /* 0x0000000809097221 */ /* 0x000fe20000000000 */
[----:B0-----:R-:W-:-:S05]  /*8ba0*/  IMAD.WIDE R12, R3, 0x4, R12 ;  /* 0x00000004030c7825 */ /* 0x001fca00078e020c */
[----:B------:R1:W-:Y:S03]  /*8bb0*/  STG.E desc[UR8][R12.64], R9 ;  /* 0x000000090c007986 */ /* 0x0003e6000c101908 */
.L_x_123:
[----:B------:R-:W2:Y:S02]  /*8bc0*/  LDC R0, c[0x0][0x3d0] ;  /* 0x0000f400ff007b82 */ /* 0x000ea40000000800 */
[----:B--2---:R-:W-:-:S04]  /*8bd0*/  LOP3.LUT R0, R0, 0x1, RZ, 0xc0, !PT ;  /* 0x0000000100007812 */ /* 0x004fc800078ec0ff */
[----:B------:R-:W-:-:S13]  /*8be0*/  ISETP.NE.U32.AND P0, PT, R0, 0x1, PT ;  /* 0x000000010000780c */ /* 0x000fda0003f05070 */
[----:B------:R-:W-:Y:S05]  /*8bf0*/  @P0 EXIT ;  /* 0x000000000000094d */ /* 0x000fea0003800000 */
[----:B01----:R-:W0:Y:S01]  /*8c00*/  LDC R9, c[0x0][0x3d4] ;  /* 0x0000f500ff097b82 */ /* 0x003e220000000800 */
[----:B------:R-:W2:Y:S07]  /*8c10*/  LDG.E R23, desc[UR8][R22.64] ;  /* 0x0000000816177981 */ /* 0x000eae000c1e1900 */
[----:B-----5:R-:W1:Y:S08]  /*8c20*/  LDC.64 R10, c[0x0][0x380] ;  /* 0x0000e000ff0a7b82 */ /* 0x020e700000000a00 */
[----:B------:R-:W3:Y:S01]  /*8c30*/  LDC.64 R2, c[0x0][0x3b0] ;  /* 0x0000ec00ff027b82 */ /* 0x000ee20000000a00 */
[----:B0-----:R-:W-:-:S04]  /*8c40*/  IMAD R4, R9, UR4, R4 ;  /* 0x0000000409047c24 */ /* 0x001fc8000f8e0204 */
[----:B-1----:R-:W-:-:S06]  /*8c50*/  IMAD.WIDE R10, R4, 0x4, R10 ;  /* 0x00000004040a7825 */ /* 0x002fcc00078e020a */
[----:B------:R-:W4:Y:S01]  /*8c60*/  LDG.E R10, desc[UR8][R10.64] ;  /* 0x000000080a0a7981 */ /* 0x000f22000c1e1900 */
[----:B---3--:R-:W-:-:S06]  /*8c70*/  IMAD.WIDE R2, R4, 0x4, R2 ;  /* 0x0000000404027825 */ /* 0x008fcc00078e0202 */
[----:B------:R-:W2:Y:S01]  /*8c80*/  LDG.E R2, desc[UR8][R2.64] ;  /* 0x0000000802027981 */ /* 0x000ea2000c1e1900 */
[----:B------:R-:W0:Y:S01]  /*8c90*/  MUFU.RCP R14, R25 ;  /* 0x00000019000e7308 */ /* 0x000e220000001000 */
[----:B----4-:R-:W-:-:S04]  /*8ca0*/  FADD R0, R10, -R5 ;  /* 0x800000050a007221 */ /* 0x010fc80000000000 */
[----:B------:R-:W-:Y:S01]  /*8cb0*/  FMUL R12, R0, R7 ;  /* 0x00000007000c7220 */ /* 0x000fe20000400000 */
[----:B0-----:R-:W-:-:S03]  /*8cc0*/  FFMA R5, -R25, R14, 1 ;  /* 0x3f80000019057423 */ /* 0x001fc6000000010e */
        /* <DEDUP_REMOVED lines=11> */
.L_x_126:
[----:B------:R-:W0:Y:S01]  /*8d80*/  LDC.64 R2, c[0x0][0x3b8] ;  /* 0x0000ee00ff027b82 */ /* 0x000e220000000a00 */
[----:B------:R-:W-:-:S04]  /*8d90*/  FFMA R5, R5, R6, R0 ;  /* 0x0000000605057223 */ /* 0x000fc80000000000 */
[----:B------:R-:W-:Y:S01]  /*8da0*/  FADD R7, R5, R8 ;  /* 0x0000000805077221 */ /* 0x000fe20000000000 */
[----:B0-----:R-:W-:-:S05]  /*8db0*/  IMAD.WIDE R4, R4, 0x4, R2 ;  /* 0x0000000404047825 */ /* 0x001fca00078e0202 */
[----:B------:R-:W-:Y:S01]  /*8dc0*/  STG.E desc[UR8][R4.64], R7 ;  /* 0x0000000704007986 */ /* 0x000fe2000c101908 */
[----:B------:R-:W-:Y:S05]  /*8dd0*/  EXIT ;  /* 0x000000000000794d */ /* 0x000fea0003800000 */
.L_x_55:
[----:B------:R-:W0:Y:S01]  /*8de0*/  LDC.64 R2, c[0x0][0x3a8] ;  /* 0x0000ea00ff027b82 */ /* 0x000e220000000a00 */
[----:B------:R-:W1:Y:S01]  /*8df0*/  LDCU UR4, c[0x0][0x3d8] ;  /* 0x00007b00ff0477ac */ /* 0x000e620008000800 */
[----:B0-----:R-:W-:-:S06]  /*8e00*/  IMAD.WIDE.U32 R2, R4, 0x4, R2 ;  /* 0x0000000404027825 */ /* 0x001fcc00078e0002 */
[----:B------:R-:W1:Y:S02]  /*8e10*/  LDG.E R2, desc[UR8][R2.64] ;  /* 0x0000000802027981 */ /* 0x000e64000c1e1900 */
[----:B-1----:R-:W-:-:S04]  /*8e20*/  FADD R2, R2, UR4 ;  /* 0x0000000402027e21 */ /* 0x002fc80008000000 */
[----:B------:R0:W1:Y:S01]  /*8e30*/  MUFU.RSQ R5, R2 ;  /* 0x0000000200057308 */ /* 0x0000620000001400 */
[----:B------:R-:W-:-:S04]  /*8e40*/  IADD3 R0, PT, PT, R2, -0xd000000, RZ ;  /* 0xf300000002007810 */ /* 0x000fc80007ffe0ff */
[----:B------:R-:W-:-:S13]  /*8e50*/  ISETP.GT.U32.AND P0, PT, R0, 0x727fffff, PT ;  /* 0x727fffff0000780c */ /* 0x000fda0003f04070 */
[----:B01----:R-:W-:Y:S05]  /*8e60*/  @!P0 BRA `(.L_x_127) ;  /* 0x00000000000c8947 */ /* 0x003fea0003800000 */
[----:B------:R-:W-:-:S07]  /*8e70*/  MOV R9, 0x8e90 ;  /* 0x00008e9000097802 */ /* 0x000fce0000000f00 */
[----:B------:R-:W-:Y:S05]  /*8e80*/  CALL.REL.NOINC `($__internal_2_$__cuda_sm20_sqrt_rn_f32_slowpath) ;  /* 0x0000001000387944 */ /* 0x000fea0003c00000 */
[----:B------:R-:W-:Y:S05]  /*8e90*/  BRA `(.L_x_128) ;  /* 0x0000000000107947 */ /* 0x000fea0003800000 */
.L_x_127:
[----:B------:R-:W-:Y:S01]  /*8ea0*/  FMUL.FTZ R3, R2, R5 ;  /* 0x0000000502037220 */ /* 0x000fe20000410000 */
[----:B------:R-:W-:-:S03]  /*8eb0*/  FMUL.FTZ R5, R5, 0.5 ;  /* 0x3f00000005057820 */ /* 0x000fc60000410000 */
[----:B------:R-:W-:-:S04]  /*8ec0*/  FFMA R2, -R3, R3, R2 ;  /* 0x0000000303027223 */ /* 0x000fc80000000102 */
[----:B------:R-:W-:-:S07]  /*8ed0*/  FFMA R3, R2, R5, R3 ;  /* 0x0000000502037223 */ /* 0x000fce0000000003 */
.L_x_128:
        /* <DEDUP_REMOVED lines=8> */
.L_x_129:
[----:B------:R-:W0:Y:S02]  /*8f60*/  MUFU.RCP R0, R3 ;  /* 0x0000000300007308 */ /* 0x000e240000001000 */
[----:B0-----:R-:W-:-:S04]  /*8f70*/  FFMA R2, R0, R3, -1 ;  /* 0xbf80000000027423 */ /* 0x001fc80000000003 */
[----:B------:R-:W-:-:S04]  /*8f80*/  FADD.FTZ R5, -R2, -RZ ;  /* 0x800000ff02057221 */ /* 0x000fc80000010100 */
[----:B------:R-:W-:-:S07]  /*8f90*/  FFMA R0, R0, R5, R0 ;  /* 0x0000000500007223 */ /* 0x000fce0000000000 */
.L_x_130:
[----:B------:R-:W0:Y:S02]  /*8fa0*/  LDC R5, c[0x0][0x3d0] ;  /* 0x0000f400ff057b82 */ /* 0x000e240000000800 */
[----:B0-----:R-:W-:-:S13]  /*8fb0*/  ISETP.GE.AND P0, PT, R5, 0x1, PT ;  /* 0x000000010500780c */ /* 0x001fda0003f06270 */
[----:B------:R-:W-:Y:S05]  /*8fc0*/  @!P0 EXIT ;  /* 0x000000000000894d */ /* 0x000fea0003800000 */
[----:B------:R-:W0:Y:S01]  /*8fd0*/  LDC.64 R2, c[0x0][0x3a0] ;  /* 0x0000e800ff027b82 */ /* 0x000e220000000a00 */
[C---:B------:R-:W-:Y:S01]  /*8fe0*/  IADD3 R10, PT, PT, R5.reuse, -0x1, RZ ;  /* 0xffffffff050a7810 */ /* 0x040fe20007ffe0ff */
[----:B------:R-:W-:Y:S01]  /*8ff0*/  HFMA2 R11, -RZ, RZ, 0, 0 ;  /* 0x00000000ff0b7431 */ /* 0x000fe200000001ff */
[----:B------:R-:W-:Y:S02]  /*9000*/  LOP3.LUT R22, R5, 0x7, RZ, 0xc0, !PT ;  /* 0x0000000705167812 */ /* 0x000fe400078ec0ff */
[----:B------:R-:W-:Y:S02]  /*9010*/  ISETP.GE.U32.AND P0, PT, R10, 0x7, PT ;  /* 0x000000070a00780c */ /* 0x000fe40003f06070 */
[----:B------:R-:W-:Y:S01]  /*9020*/  ISETP.NE.AND P1, PT, R22, RZ, PT ;  /* 0x000000ff1600720c */ /* 0x000fe20003f25270 */
[----:B------:R-:W1:Y:S08]  /*9030*/  LDC.64 R6, c[0x0][0x390] ;  /* 0x0000e400ff067b82 */ /* 0x000e700000000a00 */
[----:B------:R-:W2:Y:S01]  /*9040*/  LDC.64 R8, c[0x0][0x398] ;  /* 0x0000e600ff087b82 */ /* 0x000ea20000000a00 */
[----:B0-----:R-:W-:-:S04]  /*9050*/  IMAD.WIDE.U32 R2, R4, 0x4, R2 ;  /* 0x0000000404027825 */ /* 0x001fc800078e0002 */
[----:B-1----:R-:W-:-:S04]  /*9060*/  IMAD.WIDE.U32 R6, R4, 0x4, R6 ;  /* 0x0000000404067825 */ /* 0x002fc800078e0006 */
[----:B--2---:R-:W-:Y:S01]  /*9070*/  IMAD.WIDE.U32 R8, R4, 0x4, R8 ;  /* 0x0000000404087825 */ /* 0x004fe200078e0008 */
[----:B------:R-:W-:Y:S06]  /*9080*/  @!P0 BRA `(.L_x_131) ;  /* 0x0000000400688947 */ /* 0x000fec0003800000 */
[----:B------:R-:W-:Y:S02]  /*9090*/  LOP3.LUT R11, R5, 0x7ffffff8, RZ, 0xc0, !PT ;  /* 0x7ffffff8050b7812 */ /* 0x000fe400078ec0ff */
[----:B------:R-:W-:Y:S02]  /*90a0*/  MOV R10, R4 ;  /* 0x00000004000a7202 */ /* 0x000fe40000000f00 */
[----:B------:R-:W-:-:S07]  /*90b0*/  IADD3 R12, PT, PT, -R11, RZ, RZ ;  /* 0x000000ff0b0c7210 */ /* 0x000fce0007ffe1ff */
.L_x_132:
[----:B0-----:R-:W0:Y:S01]  /*90c0*/  LDC.64 R14, c[0x0][0x380] ;  /* 0x0000e000ff0e7b82 */ /* 0x001e220000000a00 */
[----:B------:R-:W2:Y:S04]  /*90d0*/  LDG.E R19, desc[UR8][R2.64] ;  /* 0x0000000802137981 */ /* 0x000ea8000c1e1900 */
[----:B------:R-:W3:Y:S03]  /*90e0*/  LDG.E R20, desc[UR8][R6.64] ;  /* 0x0000000806147981 */ /* 0x000ee6000c1e1900 */
[----:B------:R-:W1:Y:S01]  /*90f0*/  LDC.64 R16, c[0x0][0x388] ;  /* 0x0000e200ff107b82 */ /* 0x000e620000000a00 */
[----:B------:R-:W3:Y:S07]  /*9100*/  LDG.E R24, desc[UR8][R8.64] ;  /* 0x0000000808187981 */ /* 0x000eee000c1e1900 */
[----:B------:R-:W4:Y:S01]  /*9110*/  LDC R13, c[0x0][0x3d4] ;  /* 0x0000f500ff0d7b82 */ /* 0x000f220000000800 */
[----:B0-----:R-:W-:-:S05]  /*9120*/  IMAD.WIDE R14, R10, 0x4, R14 ;  /* 0x000000040a0e7825 */ /* 0x001fca00078e020e */
[----:B------:R-:W2:Y:S01]  /*9130*/  LDG.E R18, desc[UR8][R14.64] ;  /* 0x000000080e127981 */ /* 0x000ea2000c1e1900 */
[----:B-1----:R-:W-:-:S04]  /*9140*/  IMAD.WIDE R16, R10, 0x4, R16 ;  /* 0x000000040a107825 */ /* 0x002fc800078e0210 */
[----:B--2---:R-:W-:-:S04]  /*9150*/  FADD R19, R18, -R19 ;  /* 0x8000001312137221 */ /* 0x004fc80000000000 */
[----:B------:R-:W-:-:S04]  /*9160*/  FMUL R19, R19, R0 ;  /* 0x0000000013137220 */ /* 0x000fc80000400000 */
[----:B---3--:R-:W-:Y:S01]  /*9170*/  FFMA R23, R19, R20, R24 ;  /* 0x0000001413177223 */ /* 0x008fe20000000018 */
[----:B----4-:R-:W-:-:S04]  /*9180*/  IMAD.WIDE R18, R13, 0x4, R14 ;  /* 0x000000040d127825 */ /* 0x010fc800078e020e */
[----:B------:R0:W-:Y:S04]  /*9190*/  STG.E desc[UR8][R16.64], R23 ;  /* 0x0000001710007986 */ /* 0x0001e8000c101908 */
[----:B------:R-:W2:Y:S04]  /*91a0*/  LDG.E R15, desc[UR8][R2.64] ;  /* 0x00000008020f7981 */ /* 0x000ea8000c1e1900 */
        /* <DEDUP_REMOVED lines=9> */
[----:B0-----:R-:W2:Y:S04]  /*9240*/  LDG.E R16, desc[UR8][R20.64] ;  /* 0x0000000814107981 */ /* 0x001ea8000c1e1900 */
        /* <DEDUP_REMOVED lines=9> */
[----:B-1----:R-:W2:Y:S04]  /*92e0*/  LDG.E R14, desc[UR8][R18.64] ;  /* 0x00000008120e7981 */ /* 0x002ea8000c1e1900 */
        /* <DEDUP_REMOVED lines=40> */
[----:B-1----:R-:W2:Y:S04]  /*9570*/  LDG.E R15, desc[UR8][R2.64] ;  /* 0x00000008020f7981 */ /* 0x002ea8000c1e1900 */
[----:B------:R-:W3:Y:S04]  /*9580*/  LDG.E R21, desc[UR8][R6.64] ;  /* 0x0000000806157981 */ /* 0x000ee8000c1e1900 */
        /* <DEDUP_REMOVED lines=10> */
.L_x_131:
[----:B------:R-:W-:Y:S05]  /*9630*/  @!P1 EXIT ;  /* 0x000000000000994d */ /* 0x000fea0003800000 */
[----:B------:R-:W-:Y:S02]  /*9640*/  ISETP.GE.U32.AND P0, PT, R22, 0x4, PT ;  /* 0x000000041600780c */ /* 0x000fe40003f06070 */
[----:B0-----:R-:W-:-:S04]  /*9650*/  LOP3.LUT R14, R5, 0x3, RZ, 0xc0, !PT ;  /* 0x00000003050e7812 */ /* 0x001fc800078ec0ff */
[----:B------:R-:W-:-:S07]  /*9660*/  ISETP.NE.AND P1, PT, R14, RZ, PT ;  /* 0x000000ff0e00720c */ /* 0x000fce0003f25270 */
[----:B------:R-:W-:Y:S06]  /*9670*/  @!P0 BRA `(.L_x_133) ;  /* 0x0000000000b48947 */ /* 0x000fec0003800000 */
[----:B------:R-:W0:Y:S01]  /*9680*/  LDC R15, c[0x0][0x3d4] ;  /* 0x0000f500ff0f7b82 */ /* 0x000e220000000800 */
[----:B------:R-:W2:Y:S04]  /*9690*/  LDG.E R21, desc[UR8][R2.64] ;  /* 0x0000000802157981 */ /* 0x000ea8000c1e1900 */
[----:B------:R-:W3:Y:S03]  /*96a0*/  LDG.E R18, desc[UR8][R6.64] ;  /* 0x0000000806127981 */ /* 0x000ee6000c1e1900 */
[----:B------:R-:W1:Y:S01]  /*96b0*/  LDC.64 R12, c[0x0][0x380] ;  /* 0x0000e000ff0c7b82 */ /* 0x000e620000000a00 */
[----:B------:R-:W3:Y:S07]  /*96c0*/  LDG.E R20, desc[UR8][R8.64] ;  /* 0x0000000808147981 */ /* 0x000eee000c1e1900 */
[----:B------:R-:W4:Y:S01]  /*96d0*/  LDC.64 R16, c[0x0][0x388] ;  /* 0x0000e200ff107b82 */ /* 0x000f220000000a00 */
[----:B0-----:R-:W-:-:S04]  /*96e0*/  IMAD R19, R11, R15, R4 ;  /* 0x0000000f0b137224 */ /* 0x001fc800078e0204 */
[----:B-1----:R-:W-:-:S05]  /*96f0*/  IMAD.WIDE R12, R19, 0x4, R12 ;  /* 0x00000004130c7825 */ /* 0x002fca00078e020c */
[----:B------:R-:W2:Y:S01]  /*9700*/  LDG.E R10, desc[UR8][R12.64] ;  /* 0x000000080c0a7981 */ /* 0x000ea2000c1e1900 */
[----:B----4-:R-:W-:-:S04]  /*9710*/  IMAD.WIDE R16, R19, 0x4, R16 ;  /* 0x0000000413107825 */ /* 0x010fc800078e0210 */
[----:B--2---:R-:W-:-:S04]  /*9720*/  FADD R21, R10, -R21 ;  /* 0x800000150a157221 */ /* 0x004fc80000000000 */
[----:B------:R-:W-:-:S04]  /*9730*/  FMUL R21, R21, R0 ;  /* 0x0000000015157220 */ /* 0x000fc80000400000 */
[----:B---3--:R-:W-:Y:S01]  /*9740*/  FFMA R23, R21, R18, R20 ;  /* 0x0000001215177223 */ /* 0x008fe20000000014 */
[----:B------:R-:W-:-:S04]  /*9750*/  IMAD.WIDE R18, R15, 0x4, R12 ;  /* 0x000000040f127825 */ /* 0x000fc800078e020c */
        /* <DEDUP_REMOVED lines=12> */
[----:B0-----:R-:W2:Y:S04]  /*9820*/  LDG.E R17, desc[UR8][R2.64] ;  /* 0x0000000802117981 */ /* 0x001ea8000c1e1900 */
        /* <DEDUP_REMOVED lines=18> */
.L_x_133:
[----:B------:R-:W-:Y:S05]  /*9950*/  @!P1 EXIT ;  /* 0x000000000000994d */ /* 0x000fea0003800000 */
[----:B------:R-:W-:Y:S02]  /*9960*/  ISETP.NE.AND P0, PT, R14, 0x1, PT ;  /* 0x000000010e00780c */ /* 0x000fe40003f05270 */
[----:B------:R-:W-:-:S04]  /*9970*/  LOP3.LUT R5, R5, 0x1, RZ, 0xc0, !PT ;  /* 0x0000000105057812 */ /* 0x000fc800078ec0ff */
[----:B------:R-:W-:-:S07]  /*9980*/  ISETP.NE.U32.AND P1, PT, R5, 0x1, PT ;  /* 0x000000010500780c */ /* 0x000fce0003f25070 */
[----:B------:R-:W-:Y:S06]  /*9990*/  @!P0 BRA `(.L_x_134) ;  /* 0x0000000000648947 */ /* 0x000fec0003800000 */
[----:B0-----:R-:W0:Y:S01]  /*99a0*/  LDC R23, c[0x0][0x3d4] ;  /* 0x0000f500ff177b82 */ /* 0x001e220000000800 */
[----:B------:R-:W2:Y:S04]  /*99b0*/  LDG.E R10, desc[UR8][R2.64] ;  /* 0x00000008020a7981 */ /* 0x000ea8000c1e1900 */
[----:B------:R-:W3:Y:S03]  /*99c0*/  LDG.E R16, desc[UR8][R6.64] ;  /* 0x0000000806107981 */ /* 0x000ee6000c1e1900 */
[----:B------:R-:W1:Y:S01]  /*99d0*/  LDC.64 R12, c[0x0][0x380] ;  /* 0x0000e000ff0c7b82 */ /* 0x000e620000000a00 */
[----:B------:R-:W3:Y:S01]  /*99e0*/  LDG.E R18, desc[UR8][R8.64] ;  /* 0x0000000808127981 */ /* 0x000ee2000c1e1900 */
[----:B0-----:R-:W-:-:S04]  /*99f0*/  IMAD R17, R11, R23, R4 ;  /* 0x000000170b117224 */ /* 0x001fc800078e0204 */
[C---:B-1----:R-:W-:Y:S02]  /*9a00*/  IMAD.WIDE R14, R17.reuse, 0x4, R12 ;  /* 0x00000004110e7825 */ /* 0x042fe400078e020c */
[----:B------:R-:W0:Y:S03]  /*9a10*/  LDC.64 R12, c[0x0][0x388] ;  /* 0x0000e200ff0c7b82 */ /* 0x000e260000000a00 */
[----:B------:R-:W2:Y:S01]  /*9a20*/  LDG.E R5, desc[UR8][R14.64] ;  /* 0x000000080e057981 */ /* 0x000ea2000c1e1900 */
[----:B0-----:R-:W-:-:S04]  /*9a30*/  IMAD.WIDE R12, R17, 0x4, R12 ;  /* 0x00000004110c7825 */ /* 0x001fc800078e020c */
        /* <DEDUP_REMOVED lines=15> */
.L_x_134:
[----:B------:R-:W-:Y:S05]  /*9b30*/  @P1 EXIT ;  /* 0x000000000000194d */ /* 0x000fea0003800000 */
[----:B01----:R-:W0:Y:S01]  /*9b40*/  LDC.64 R12, c[0x0][0x380] ;  /* 0x0000e000ff0c7b82 */ /* 0x003e220000000a00 */
[----:B------:R-:W1:Y:S01]  /*9b50*/  LDCU UR4, c[0x0][0x3d4] ;  /* 0x00007a80ff0477ac */ /* 0x000e620008000800 */
[----:B------:R-:W2:Y:S04]  /*9b60*/  LDG.E R3, desc[UR8][R2.64] ;  /* 0x0000000802037981 */ /* 0x000ea8000c1e1900 */
[----:B------:R-:W3:Y:S04]  /*9b70*/  LDG.E R6, desc[UR8][R6.64] ;  /* 0x0000000806067981 */ /* 0x000ee8000c1e1900 */
[----:B------:R-:W3:Y:S01]  /*9b80*/  LDG.E R8, desc[UR8][R8.64] ;  /* 0x0000000808087981 */ /* 0x000ee2000c1e1900 */
[----:B-1----:R-:W-:-:S02]  /*9b90*/  IMAD R15, R11, UR4, R4 ;  /* 0x000000040b0f7c24 */ /* 0x002fc4000f8e0204 */
[----:B------:R-:W1:Y:S02]  /*9ba0*/  LDC.64 R10, c[0x0][0x388] ;  /* 0x0000e200ff0a7b82 */ /* 0x000e640000000a00 */
[----:B0-----:R-:W-:-:S06]  /*9bb0*/  IMAD.WIDE R4, R15, 0x4, R12 ;  /* 0x000000040f047825 */ /* 0x001fcc00078e020c */
[----:B------:R-:W2:Y:S01]  /*9bc0*/  LDG.E R4, desc[UR8][R4.64] ;  /* 0x0000000804047981 */ /* 0x000ea2000c1e1900 */
[----:B-1----:R-:W-:-:S04]  /*9bd0*/  IMAD.WIDE R10, R15, 0x4, R10 ;  /* 0x000000040f0a7825 */ /* 0x002fc800078e020a */
[----:B--2---:R-:W-:-:S04]  /*9be0*/  FADD R13, R4, -R3 ;  /* 0x80000003040d7221 */ /* 0x004fc80000000000 */
[----:B------:R-:W-:-:S04]  /*9bf0*/  FMUL R13, R13, R0 ;  /* 0x000000000d0d7220 */ /* 0x000fc80000400000 */
[----:B---3--:R-:W-:-:S05]  /*9c00*/  FFMA R13, R13, R6, R8 ;  /* 0x000000060d0d7223 */ /* 0x008fca0000000008 */
[----:B------:R-:W-:Y:S01]  /*9c10*/  STG.E desc[UR8][R10.64], R13 ;  /* 0x0000000d0a007986 */ /* 0x000fe2000c101908 */
[----:B------:R-:W-:Y:S05]  /*9c20*/  EXIT ;  /* 0x000000000000794d */ /* 0x000fea0003800000 */
        .weak           $__internal_1_$__cuda_sm20_rcp_rn_f32_slowpath
        .type           $__internal_1_$__cuda_sm20_rcp_rn_f32_slowpath,@function
        .size           $__internal_1_$__cuda_sm20_rcp_rn_f32_slowpath,($__internal_2_$__cuda_sm20_sqrt_rn_f32_slowpath - $__internal_1_$__cuda_sm20_rcp_rn_f32_slowpath)
$__internal_1_$__cuda_sm20_rcp_rn_f32_slowpath:
[----:B------:R-:W-:-:S04]  /*9c30*/  SHF.L.U32 R7, R3, 0x1, RZ ;  /* 0x0000000103077819 */ /* 0x000fc800000006ff */
[----:B------:R-:W-:-:S04]  /*9c40*/  SHF.R.U32.HI R12, RZ, 0x18, R7 ;  /* 0x00000018ff0c7819 */ /* 0x000fc80000011607 */
[----:B------:R-:W-:-:S13]  /*9c50*/  ISETP.NE.U32.AND P0, PT, R12, RZ, PT ;  /* 0x000000ff0c00720c */ /* 0x000fda0003f05070 */
[----:B------:R-:W-:Y:S05]  /*9c60*/  @P0 BRA `(.L_x_135) ;  /* 0x00000000002c0947 */ /* 0x000fea0003800000 */
[----:B------:R-:W-:-:S04]  /*9c70*/  SHF.L.U32 R7, R3, 0x1, RZ ;  /* 0x0000000103077819 */ /* 0x000fc800000006ff */
[----:B------:R-:W-:-:S13]  /*9c80*/  ISETP.NE.AND P0, PT, R7, RZ, PT ;  /* 0x000000ff0700720c */ /* 0x000fda0003f05270 */
[----:B------:R2:W3:Y:S01]  /*9c90*/  @!P0 MUFU.RCP R7, R3 ;  /* 0x0000000300078308 */ /* 0x0004e20000001000 */
[----:B------:R-:W-:Y:S05]  /*9ca0*/  @!P0 BRA `(.L_x_136) ;  /* 0x0000000000a48947 */ /* 0x000fea0003800000 */
[----:B------:R-:W-:-:S04]  /*9cb0*/  FFMA R8, R3, 1.84467440737095516160e+19, RZ ;  /* 0x5f80000003087823 */ /* 0x000fc800000000ff */
[----:B--2---:R-:W3:Y:S02]  /*9cc0*/  MUFU.RCP R3, R8 ;  /* 0x0000000800037308 */ /* 0x004ee40000001000 */
[----:B---3--:R-:W-:-:S04]  /*9cd0*/  FFMA R7, R8, R3, -1 ;  /* 0xbf80000008077423 */ /* 0x008fc80000000003 */
[----:B------:R-:W-:-:S04]  /*9ce0*/  FADD.FTZ R10, -R7, -RZ ;  /* 0x800000ff070a7221 */ /* 0x000fc80000010100 */
[----:B------:R-:W-:-:S04]  /*9cf0*/  FFMA R3, R3, R10, R3 ;  /* 0x0000000a03037223 */ /* 0x000fc80000000003 */
[----:B------:R-:W-:Y:S01]  /*9d00*/  FFMA R7, R3, 1.84467440737095516160e+19, RZ ;  /* 0x5f80000003077823 */ /* 0x000fe200000000ff */
[----:B------:R-:W-:Y:S06]  /*9d10*/  BRA `(.L_x_136) ;  /* 0x0000000000887947 */ /* 0x000fec0003800000 */
.L_x_135:
[----:B------:R-:W-:-:S04]  /*9d20*/  IADD3 R14, PT, PT, R12, -0xfd, RZ ;  /* 0xffffff030c0e7810 */ /* 0x000fc80007ffe0ff */
[----:B------:R-:W-:-:S13]  /*9d30*/  ISETP.GT.U32.AND P0, PT, R14, 0x1, PT ;  /* 0x000000010e00780c */ /* 0x000fda0003f04070 */
[----:B------:R-:W-:Y:S05]  /*9d40*/  @P0 BRA `(.L_x_137) ;  /* 0x0000000000780947 */ /* 0x000fea0003800000 */
[----:B------:R-:W-:Y:S02]  /*9d50*/  LOP3.LUT R7, R3, 0x7fffff, RZ, 0xc0, !PT ;  /* 0x007fffff03077812 */ /* 0x000fe400078ec0ff */
[----:B------:R-:W-:Y:S02]  /*9d60*/  MOV R11, 0x3 ;  /* 0x00000003000b7802 */ /* 0x000fe40000000f00 */
[----:B------:R-:W-:Y:S02]  /*9d70*/  LOP3.LUT R7, R7, 0x3f800000, RZ, 0xfc, !PT ;  /* 0x3f80000007077812 */ /* 0x000fe400078efcff */
[----:B------:R-:W-:Y:S02]  /*9d80*/  SHF.L.U32 R11, R11, R14, RZ ;  /* 0x0000000e0b0b7219 */ /* 0x000fe400000006ff */
[----:B------:R-:W0:Y:S02]  /*9d90*/  MUFU.RCP R8, R7 ;  /* 0x0000000700087308 */ /* 0x000e240000001000 */
[----:B0-----:R-:W-:-:S04]  /*9da0*/  FFMA R9, R7, R8, -1 ;  /* 0xbf80000007097423 */ /* 0x001fc80000000008 */
[----:B------:R-:W-:-:S04]  /*9db0*/  FADD.FTZ R9, -R9, -RZ ;  /* 0x800000ff09097221 */ /* 0x000fc80000010100 */
[CCC-:B------:R-:W-:Y:S01]  /*9dc0*/  FFMA.RM R10, R8.reuse, R9.reuse, R8.reuse ;  /* 0x00000009080a7223 */ /* 0x1c0fe20000004008 */
[----:B------:R-:W-:-:S04]  /*9dd0*/  FFMA.RP R9, R8, R9, R8 ;  /* 0x0000000908097223 */ /* 0x000fc80000008008 */
[C---:B------:R-:W-:Y:S02]  /*9de0*/  LOP3.LUT R8, R10.reuse, 0x7fffff, RZ, 0xc0, !PT ;  /* 0x007fffff0a087812 */ /* 0x040fe400078ec0ff */
[----:B------:R-:W-:Y:S02]  /*9df0*/  FSETP.NEU.FTZ.AND P0, PT, R10, R9, PT ;  /* 0x000000090a00720b */ /* 0x000fe40003f1d000 */
[----:B------:R-:W-:Y:S02]  /*9e00*/  LOP3.LUT R8, R8, 0x800000, RZ, 0xfc, !PT ;  /* 0x0080000008087812 */ /* 0x000fe400078efcff */
[----:B------:R-:W-:Y:S02]  /*9e10*/  SEL R9, RZ, 0xffffffff, !P0 ;  /* 0xffffffffff097807 */ /* 0x000fe40004000000 */
[----:B------:R-:W-:Y:S02]  /*9e20*/  LOP3.LUT R11, R11, R8, RZ, 0xc0, !PT ;  /* 0x000000080b0b7212 */ /* 0x000fe400078ec0ff */
[----:B------:R-:W-:-:S02]  /*9e30*/  IADD3 R9, PT, PT, -R9, RZ, RZ ;  /* 0x000000ff09097210 */ /* 0x000fc40007ffe1ff */
[-C--:B------:R-:W-:Y:S02]  /*9e40*/  SHF.R.U32.HI R11, RZ, R14.reuse, R11 ;  /* 0x0000000eff0b7219 */ /* 0x080fe4000001160b */
[----:B------:R-:W-:Y:S02]  /*9e50*/  LOP3.LUT P1, RZ, R9, R14, R8, 0xf8, !PT ;  /* 0x0000000e09ff7212 */ /* 0x000fe4000782f808 */
[C---:B------:R-:W-:Y:S02]  /*9e60*/  LOP3.LUT P0, RZ, R11.reuse, 0x1, RZ, 0xc0, !PT ;  /* 0x000000010bff7812 */ /* 0x040fe4000780c0ff */
[----:B------:R-:W-:-:S04]  /*9e70*/  LOP3.LUT P3, RZ, R11, 0x2, RZ, 0xc0, !PT ;  /* 0x000000020bff7812 */ /* 0x000fc8000786c0ff */
[----:B------:R-:W-:Y:S02]  /*9e80*/  PLOP3.LUT P0, PT, P0, P1, P3, 0xe0, 0x0 ;  /* 0x000000000000781c */ /* 0x000fe40000703c30 */
[----:B------:R-:W-:Y:S02]  /*9e90*/  LOP3.LUT P1, RZ, R3, 0x7fffff, RZ, 0xc0, !PT ;  /* 0x007fffff03ff7812 */ /* 0x000fe4000782c0ff */
[----:B------:R-:W-:-:S04]  /*9ea0*/  SEL R7, RZ, 0x1, !P0 ;  /* 0x00000001ff077807 */ /* 0x000fc80004000000 */
[----:B------:R-:W-:-:S04]  /*9eb0*/  IADD3 R7, PT, PT, -R7, RZ, RZ ;  /* 0x000000ff07077210 */ /* 0x000fc80007ffe1ff */
[----:B------:R-:W-:Y:S02]  /*9ec0*/  ISETP.GE.AND P0, PT, R7, RZ, PT ;  /* 0x000000ff0700720c */ /* 0x000fe40003f06270 */
[----:B------:R-:W-:-:S04]  /*9ed0*/  IADD3 R7, PT, PT, R12, -0xfc, RZ ;  /* 0xffffff040c077810 */ /* 0x000fc80007ffe0ff */
[----:B------:R-:W-:-:S07]  /*9ee0*/  SHF.R.U32.HI R8, RZ, R7, R8 ;  /* 0x00000007ff087219 */ /* 0x000fce0000011608 */
[----:B------:R-:W-:-:S04]  /*9ef0*/  @!P0 IADD3 R8, PT, PT, R8, 0x1, RZ ;  /* 0x0000000108088810 */ /* 0x000fc80007ffe0ff */
[----:B------:R-:W-:-:S04]  /*9f00*/  @!P1 SHF.L.U32 R8, R8, 0x1, RZ ;  /* 0x0000000108089819 */ /* 0x000fc800000006ff */
[----:B------:R-:W-:Y:S01]  /*9f10*/  LOP3.LUT R7, R8, 0x80000000, R3, 0xf8, !PT ;  /* 0x8000000008077812 */ /* 0x000fe200078ef803 */
[----:B------:R-:W-:Y:S06]  /*9f20*/  BRA `(.L_x_136) ;  /* 0x0000000000047947 */ /* 0x000fec0003800000 */
.L_x_137:
[----:B------:R0:W1:Y:S02]  /*9f30*/  MUFU.RCP R7, R3 ;  /* 0x0000000300077308 */ /* 0x0000640000001000 */
.L_x_136:
[----:B0123--:R-:W-:Y:S01]  /*9f40*/  MOV R3, R7 ;  /* 0x0000000700037202 */ /* 0x00ffe20000000f00 */
[----:B------:R-:W-:-:S04]  /*9f50*/  HFMA2 R7, -RZ, RZ, 0, 0 ;  /* 0x00000000ff077431 */ /* 0x000fc800000001ff */
[----:B------:R-:W-:Y:S05]  /*9f60*/  RET.REL.NODEC R6 `(_Z9batchNormPfS_S_S_S_S_S_S_S_S_iiffbb) ;  /* 0xffffff6006247950 */ /* 0x000fea0003c3ffff */
        .weak           $__internal_2_$__cuda_sm20_sqrt_rn_f32_slowpath
        .type           $__internal_2_$__cuda_sm20_sqrt_rn_f32_slowpath,@function
        .size           $__internal_2_$__cuda_sm20_sqrt_rn_f32_slowpath,($__internal_3_$__cuda_sm3x_div_rn_noftz_f32_slowpath - $__internal_2_$__cuda_sm20_sqrt_rn_f32_slowpath)
$__internal_2_$__cuda_sm20_sqrt_rn_f32_slowpath:
[----:B------:R-:W-:-:S13]  /*9f70*/  LOP3.LUT P0, RZ, R2, 0x7fffffff, RZ, 0xc0, !PT ;  /* 0x7fffffff02ff7812 */ /* 0x000fda000780c0ff */
[----:B------:R-:W-:Y:S01]  /*9f80*/  @!P0 MOV R3, R2 ;  /* 0x0000000200038202 */ /* 0x000fe20000000f00 */
[----:B------:R-:W-:Y:S06]  /*9f90*/  @!P0 BRA `(.L_x_138) ;  /* 0x0000000000448947 */ /* 0x000fec0003800000 */
[----:B------:R-:W-:-:S13]  /*9fa0*/  FSETP.GEU.FTZ.AND P0, PT, R2, RZ, PT ;  /* 0x000000ff0200720b */ /* 0x000fda0003f1e000 */
[----:B------:R-:W-:Y:S01]  /*9fb0*/  @!P0 MOV R3, 0x7fffffff ;  /* 0x7fffffff00038802 */ /* 0x000fe20000000f00 */
[----:B------:R-:W-:Y:S06]  /*9fc0*/  @!P0 BRA `(.L_x_138) ;  /* 0x0000000000388947 */ /* 0x000fec0003800000 */
[----:B------:R-:W-:-:S13]  /*9fd0*/  FSETP.GTU.FTZ.AND P0, PT, |R2|, +INF , PT ;  /* 0x7f8000000200780b */ /* 0x000fda0003f1c200 */
[----:B------:R-:W-:Y:S01]  /*9fe0*/  @P0 FADD.FTZ R3, R2, 1 ;  /* 0x3f80000002030421 */ /* 0x000fe20000010000 */
[----:B------:R-:W-:Y:S06]  /*9ff0*/  @P0 BRA `(.L_x_138) ;  /* 0x00000000002c0947 */ /* 0x000fec0003800000 */
[----:B------:R-:W-:-:S13]  /*a000*/  FSETP.NEU.FTZ.AND P0, PT, |R2|, +INF , PT ;  /* 0x7f8000000200780b */ /* 0x000fda0003f1d200 */
[----:B------:R-:W-:Y:S01]  /*a010*/  @!P0 MOV R3, R2 ;  /* 0x0000000200038202 */ /* 0x000fe20000000f00 */
[----:B------:R-:W-:Y:S06]  /*a020*/  @!P0 BRA `(.L_x_138) ;  /* 0x0000000000208947 */ /* 0x000fec0003800000 */
[----:B------:R-:W-:-:S04]  /*a030*/  FFMA R6, R2, 1.84467440737095516160e+19, RZ ;  /* 0x5f80000002067823 */ /* 0x000fc800000000ff */
[----:B------:R-:W0:Y:S02]  /*a040*/  MUFU.RSQ R3, R6 ;  /* 0x0000000600037308 */ /* 0x000e240000001400 */
[----:B0-----:R-:W-:Y:S01]  /*a050*/  FMUL.FTZ R7, R6, R3 ;  /* 0x0000000306077220 */ /* 0x001fe20000410000 */
[----:B------:R-:W-:-:S03]  /*a060*/  FMUL.FTZ R3, R3, 0.5 ;  /* 0x3f00000003037820 */ /* 0x000fc60000410000 */
[----:B------:R-:W-:-:S04]  /*a070*/  FADD.FTZ R8, -R7, -RZ ;  /* 0x800000ff07087221 */ /* 0x000fc80000010100 */
[----:B------:R-:W-:-:S04]  /*a080*/  FFMA R8, R7, R8, R6 ;  /* 0x0000000807087223 */ /* 0x000fc80000000006 */
[----:B------:R-:W-:-:S04]  /*a090*/  FFMA R3, R8, R3, R7 ;  /* 0x0000000308037223 */ /* 0x000fc80000000007 */
[----:B------:R-:W-:-:S07]  /*a0a0*/  FMUL.FTZ R3, R3, 2.3283064365386962891e-10 ;  /* 0x2f80000003037820 */ /* 0x000fce0000410000 */
.L_x_138:
[----:B------:R-:W-:Y:S01]  /*a0b0*/  HFMA2 R7, -RZ, RZ, 0, 0 ;  /* 0x00000000ff077431 */ /* 0x000fe200000001ff */
[----:B------:R-:W-:-:S04]  /*a0c0*/  MOV R6, R9 ;  /* 0x0000000900067202 */ /* 0x000fc80000000f00 */
[----:B------:R-:W-:Y:S05]  /*a0d0*/  RET.REL.NODEC R6 `(_Z9batchNormPfS_S_S_S_S_S_S_S_S_iiffbb) ;  /* 0xffffff5c06c87950 */ /* 0x000fea0003c3ffff */
        .weak           $__internal_3_$__cuda_sm3x_div_rn_noftz_f32_slowpath
        .type           $__internal_3_$__cuda_sm3x_div_rn_noftz_f32_slowpath,@function
        .size           $__internal_3_$__cuda_sm3x_div_rn_noftz_f32_slowpath,(.L_x_207 - $__internal_3_$__cuda_sm3x_div_rn_noftz_f32_slowpath)
$__internal_3_$__cuda_sm3x_div_rn_noftz_f32_slowpath:
[----:B------:R-:W-:Y:S02]  /*a0e0*/  SHF.R.U32.HI R11, RZ, 0x17, R0 ;  /* 0x00000017ff0b7819 */ /* 0x000fe40000011600 */
[----:B------:R-:W-:Y:S02]  /*a0f0*/  SHF.R.U32.HI R26, RZ, 0x17, R3 ;  /* 0x00000017ff1a7819 */ /* 0x000fe40000011603 */
[----:B------:R-:W-:Y:S02]  /*a100*/  LOP3.LUT R11, R11, 0xff, RZ, 0xc0, !PT ;  /* 0x000000ff0b0b7812 */ /* 0x000fe400078ec0ff */
[----:B------:R-:W-:Y:S02]  /*a110*/  LOP3.LUT R26, R26, 0xff, RZ, 0xc0, !PT ;  /* 0x000000ff1a1a7812 */ /* 0x000fe400078ec0ff */
[----:B------:R-:W-:Y:S02]  /*a120*/  IADD3 R27, PT, PT, R11, -0x1, RZ ;  /* 0xffffffff0b1b7810 */ /* 0x000fe40007ffe0ff */
[----:B------:R-:W-:-:S02]  /*a130*/  IADD3 R24, PT, PT, R26, -0x1, RZ ;  /* 0xffffffff1a187810 */ /* 0x000fc40007ffe0ff */
[----:B------:R-:W-:-:S04]  /*a140*/  ISETP.GT.U32.AND P0, PT, R27, 0xfd, PT ;  /* 0x000000fd1b00780c */ /* 0x000fc80003f04070 */
[----:B------:R-:W-:-:S13]  /*a150*/  ISETP.GT.U32.OR P0, PT, R24, 0xfd, P0 ;  /* 0x000000fd1800780c */ /* 0x000fda0000704470 */
[----:B------:R-:W-:Y:S01]  /*a160*/  @!P0 MOV R24, RZ ;  /* 0x000000ff00188202 */ /* 0x000fe20000000f00 */
[----:B------:R-:W-:Y:S06]  /*a170*/  @!P0 BRA `(.L_x_139) ;  /* 0x0000000000608947 */ /* 0x000fec0003800000 */
[----:B------:R-:W-:Y:S02]  /*a180*/  FSETP.GTU.FTZ.AND P0, PT, |R3|, +INF , PT ;  /* 0x7f8000000300780b */ /* 0x000fe40003f1c200 */
        /* <DEDUP_REMOVED lines=15> */
[----:B------:R-:W-:Y:S02]  /*a280*/  IADD3 R24, PT, PT, R26, -0x1, RZ ;  /* 0xffffffff1a187810 */ /* 0x000fe40007ffe0ff */
[----:B------:R-:W-:Y:S02]  /*a290*/  ISETP.GE.AND P1, PT, R27, RZ, PT ;  /* 0x000000ff1b00720c */ /* 0x000fe40003f26270 */
[----:B------:R-:W-:-:S11]  /*a2a0*/  ISETP.GE.AND P0, PT, R24, RZ, PT ;  /* 0x000000ff1800720c */ /* 0x000fd60003f06270 */
[----:B------:R-:W-:Y:S02]  /*a2b0*/  @!P1 FFMA R0, R0, 1.84467440737095516160e+19, RZ ;  /* 0x5f80000000009823 */ /* 0x000fe400000000ff */
[----:B------:R-:W-:Y:S01]  /*a2c0*/  @P0 MOV R24, RZ ;  /* 0x000000ff00180202 */ /* 0x000fe20000000f00 */
[----:B------:R-:W-:Y:S01]  /*a2d0*/  @!P0 FFMA R3, R3, 1.84467440737095516160e+19, RZ ;  /* 0x5f80000003038823 */ /* 0x000fe200000000ff */
[----:B------:R-:W-:-:S04]  /*a2e0*/  @!P0 MOV R24, 0xffffffc0 ;  /* 0xffffffc000188802 */ /* 0x000fc80000000f00 */
[----:B------:R-:W-:-:S07]  /*a2f0*/  @!P1 IADD3 R24, PT, PT, R24, 0x40, RZ ;  /* 0x0000004018189810 */ /* 0x000fce0007ffe0ff */
.L_x_139:
[----:B------:R-:W-:Y:S02]  /*a300*/  LEA R27, R11, 0xc0800000, 0x17 ;  /* 0xc08000000b1b7811 */ /* 0x000fe400078eb8ff */
[----:B------:R-:W-:Y:S02]  /*a310*/  IADD3 R26, PT, PT, R26, -0x7f, RZ ;  /* 0xffffff811a1a7810 */ /* 0x000fe40007ffe0ff */
[----:B------:R-:W-:Y:S02]  /*a320*/  IADD3 R34, PT, PT, -R27, R0, RZ ;  /* 0x000000001b227210 */ /* 0x000fe40007ffe1ff */
[C---:B------:R-:W-:Y:S01]  /*a330*/  IADD3 R11, PT, PT, R26.reuse, 0x7f, -R11 ;  /* 0x0000007f1a0b7810 */ /* 0x040fe20007ffe80b */
[----:B------:R-:W-:Y:S01]  /*a340*/  IMAD R0, R26, -0x800000, R3 ;  /* 0xff8000001a007824 */ /* 0x000fe200078e0203 */
[----:B------:R-:W0:Y:S01]  /*a350*/  MUFU.RCP R28, R34 ;  /* 0x00000022001c7308 */ /* 0x000e220000001000 */
[----:B------:R-:W-:Y:S01]  /*a360*/  FADD.FTZ R27, -R34, -RZ ;  /* 0x800000ff221b7221 */ /* 0x000fe20000010100 */
[----:B------:R-:W-:-:S03]  /*a370*/  IADD3 R11, PT, PT, R11, R24, RZ ;  /* 0x000000180b0b7210 */ /* 0x000fc60007ffe0ff */
[----:B0-----:R-:W-:-:S04]  /*a380*/  FFMA R29, R28, R27, 1 ;  /* 0x3f8000001c1d7423 */ /* 0x001fc8000000001b */
[----:B------:R-:W-:-:S04]  /*a390*/  FFMA R29, R28, R29, R28 ;  /* 0x0000001d1c1d7223 */ /* 0x000fc8000000001c */
[----:B------:R-:W-:-:S04]  /*a3a0*/  FFMA R28, R0, R29, RZ ;  /* 0x0000001d001c7223 */ /* 0x000fc800000000ff */
[----:B------:R-:W-:-:S04]  /*a3b0*/  FFMA R3, R27, R28, R0 ;  /* 0x0000001c1b037223 */ /* 0x000fc80000000000 */
[----:B------:R-:W-:-:S04]  /*a3c0*/  FFMA R28, R29, R3, R28 ;  /* 0x000000031d1c7223 */ /* 0x000fc8000000001c */
[----:B------:R-:W-:-:S04]  /*a3d0*/  FFMA R27, R27, R28, R0 ;  /* 0x0000001c1b1b7223 */ /* 0x000fc80000000000 */
[----:B------:R-:W-:-:S05]  /*a3e0*/  FFMA R0, R29, R27, R28 ;  /* 0x0000001b1d007223 */ /* 0x000fca000000001c */
[----:B------:R-:W-:-:S04]  /*a3f0*/  SHF.R.U32.HI R3, RZ, 0x17, R0 ;  /* 0x00000017ff037819 */ /* 0x000fc80000011600 */
[----:B------:R-:W-:-:S04]  /*a400*/  LOP3.LUT R24, R3, 0xff, RZ, 0xc0, !PT ;  /* 0x000000ff03187812 */ /* 0x000fc800078ec0ff */
[----:B------:R-:W-:-:S04]  /*a410*/  IADD3 R3, PT, PT, R24, R11, RZ ;  /* 0x0000000b18037210 */ /* 0x000fc80007ffe0ff */
[----:B------:R-:W-:-:S04]  /*a420*/  IADD3 R24, PT, PT, R3, -0x1, RZ ;  /* 0xffffffff03187810 */ /* 0x000fc80007ffe0ff */
        /* <DEDUP_REMOVED lines=9> */
[-CC-:B------:R-:W-:Y:S01]  /*a4c0*/  FFMA.RZ R11, R29, R27.reuse, R28.reuse ;  /* 0x0000001b1d0b7223 */ /* 0x180fe2000000c01c */
[----:B------:R-:W-:Y:S01]  /*a4d0*/  IADD3 R26, PT, PT, R3, 0x20, RZ ;  /* 0x00000020031a7810 */ /* 0x000fe20007ffe0ff */
[CCC-:B------:R-:W-:Y:S01]  /*a4e0*/  FFMA.RP R24, R29.reuse, R27.reuse, R28.reuse ;  /* 0x0000001b1d187223 */ /* 0x1c0fe2000000801c */
[----:B------:R-:W-:Y:S01]  /*a4f0*/  FFMA.RM R27, R29, R27, R28 ;  /* 0x0000001b1d1b7223 */ /* 0x000fe2000000401c */
[----:B------:R-:W-:Y:S02]  /*a500*/  ISETP.NE.AND P3, PT, R3, RZ, PT ;  /* 0x000000ff0300720c */ /* 0x000fe40003f65270 */
[----:B------:R-:W-:Y:S02]  /*a510*/  LOP3.LUT R11, R11, 0x7fffff, RZ, 0xc0, !PT ;  /* 0x007fffff0b0b7812 */ /* 0x000fe400078ec0ff */
[----:B------:R-:W-:Y:S02]  /*a520*/  ISETP.NE.AND P1, PT, R3, RZ, PT ;  /* 0x000000ff0300720c */ /* 0x000fe40003f25270 */
[----:B------:R-:W-:-:S02]  /*a530*/  LOP3.LUT R11, R11, 0x800000, RZ, 0xfc, !PT ;  /* 0x008000000b0b7812 */ /* 0x000fc400078efcff */
[----:B------:R-:W-:Y:S02]  /*a540*/  IADD3 R3, PT, PT, -R3, RZ, RZ ;  /* 0x000000ff03037210 */ /* 0x000fe40007ffe1ff */
[----:B------:R-:W-:Y:S02]  /*a550*/  SHF.L.U32 R26, R11, R26, RZ ;  /* 0x0000001a0b1a7219 */ /* 0x000fe400000006ff */
[----:B------:R-:W-:Y:S02]  /*a560*/  FSETP.NEU.FTZ.AND P0, PT, R24, R27, PT ;  /* 0x0000001b1800720b */ /* 0x000fe40003f1d000 */
[----:B------:R-:W-:Y:S02]  /*a570*/  SEL R24, R3, RZ, P3 ;  /* 0x000000ff03187207 */ /* 0x000fe40001800000 */
[----:B------:R-:W-:Y:S02]  /*a580*/  ISETP.NE.AND P1, PT, R26, RZ, P1 ;  /* 0x000000ff1a00720c */ /* 0x000fe40000f25270 */
[----:B------:R-:W-:-:S02]  /*a590*/  SHF.R.U32.HI R24, RZ, R24, R11 ;  /* 0x00000018ff187219 */ /* 0x000fc4000001160b */
[----:B------:R-:W-:Y:S02]  /*a5a0*/  PLOP3.LUT P0, PT, P0, P1, PT, 0xf8, 0x8f ;  /* 0x00000000008f781c */ /* 0x000fe40000703f70 */
[----:B------:R-:W-:Y:S02]  /*a5b0*/  SHF.R.U32.HI R11, RZ, 0x1, R24 ;  /* 0x00000001ff0b7819 */ /* 0x000fe40000011618 */
[----:B------:R-:W-:-:S04]  /*a5c0*/  SEL R26, RZ, 0x1, !P0 ;  /* 0x00000001ff1a7807 */ /* 0x000fc80004000000 */
[----:B------:R-:W-:-:S04]  /*a5d0*/  LOP3.LUT R3, R26, 0x1, R11, 0xf8, !PT ;  /* 0x000000011a037812 */ /* 0x000fc800078ef80b */
[----:B------:R-:W-:-:S04]  /*a5e0*/  LOP3.LUT R24, R3, R24, RZ, 0xc0, !PT ;  /* 0x0000001803187212 */ /* 0x000fc800078ec0ff */
[----:B------:R-:W-:-:S04]  /*a5f0*/  IADD3 R11, PT, PT, R11, R24, RZ ;  /* 0x000000180b0b7210 */ /* 0x000fc80007ffe0ff */
[----:B------:R-:W-:Y:S01]  /*a600*/  LOP3.LUT R0, R11, R0, RZ, 0xfc, !PT ;  /* 0x000000000b007212 */ /* 0x000fe200078efcff */
[----:B------:R-:W-:Y:S06]  /*a610*/  BRA `(.L_x_146) ;  /* 0x0000000000347947 */ /* 0x000fec0003800000 */
.L_x_145:
[----:B------:R-:W-:-:S04]  /*a620*/  LOP3.LUT R0, R0, 0x80000000, RZ, 0xc0, !PT ;  /* 0x8000000000007812 */ /* 0x000fc800078ec0ff */
[----:B------:R-:W-:Y:S01]  /*a630*/  LOP3.LUT R0, R0, 0x7f800000, RZ, 0xfc, !PT ;  /* 0x7f80000000007812 */ /* 0x000fe200078efcff */
[----:B------:R-:W-:Y:S06]  /*a640*/  BRA `(.L_x_146) ;  /* 0x0000000000287947 */ /* 0x000fec0003800000 */
.L_x_144:
[----:B------:R-:W-:Y:S01]  /*a650*/  LEA R0, R11, R0, 0x17 ;  /* 0x000000000b007211 */ /* 0x000fe200078eb8ff */
[----:B------:R-:W-:Y:S06]  /*a660*/  BRA `(.L_x_146) ;  /* 0x0000000000207947 */ /* 0x000fec0003800000 */
.L_x_143:
[----:B------:R-:W-:-:S04]  /*a670*/  LOP3.LUT R0, R0, 0x80000000, R3, 0x48, !PT ;  /* 0x8000000000007812 */ /* 0x000fc800078e4803 */
[----:B------:R-:W-:Y:S01]  /*a680*/  LOP3.LUT R0, R0, 0x7f800000, RZ, 0xfc, !PT ;  /* 0x7f80000000007812 */ /* 0x000fe200078efcff */
[----:B------:R-:W-:Y:S06]  /*a690*/  BRA `(.L_x_146) ;  /* 0x0000000000147947 */ /* 0x000fec0003800000 */
.L_x_142:
[----:B------:R-:W-:Y:S01]  /*a6a0*/  LOP3.LUT R0, R0, 0x80000000, R3, 0x48, !PT ;  /* 0x8000000000007812 */ /* 0x000fe200078e4803 */
[----:B------:R-:W-:Y:S06]  /*a6b0*/  BRA `(.L_x_146) ;  /* 0x00000000000c7947 */ /* 0x000fec0003800000 */
.L_x_141:
[----:B------:R-:W0:Y:S01]  /*a6c0*/  MUFU.RSQ R0, -QNAN ;  /* 0xffc0000000007908 */ /* 0x000e220000001400 */
[----:B------:R-:W-:Y:S05]  /*a6d0*/  BRA `(.L_x_146) ;  /* 0x0000000000047947 */ /* 0x000fea0003800000 */
.L_x_140:
[----:B------:R-:W-:-:S07]  /*a6e0*/  FADD.FTZ R0, R3, R0 ;  /* 0x0000000003007221 */ /* 0x000fce0000010000 */
.L_x_146:
[----:B------:R-:W-:-:S04]  /*a6f0*/  HFMA2 R3, -RZ, RZ, 0, 0 ;  /* 0x00000000ff037431 */ /* 0x000fc800000001ff */
[----:B0-----:R-:W-:Y:S05]  /*a700*/  RET.REL.NODEC R2 `(_Z9batchNormPfS_S_S_S_S_S_S_S_S_iiffbb) ;  /* 0xffffff58023c7950 */ /* 0x001fea0003c3ffff */
.L_x_147:
        /* <DEDUP_REMOVED lines=15> */
.L_x_207:


//--------------------- .text._Z14softmaxForwardPfS_ii --------------------------
	.section	.text._Z14softmaxForwardPfS_ii,"ax",@progbits
	.align	128
        .global         _Z14softmaxForwardPfS_ii
        .type           _Z14softmaxForwardPfS_ii,@function
        .size           _Z14softmaxForwardPfS_ii,(.L_x_208 - _Z14softmaxForwardPfS_ii)
        .other          _Z14softmaxForwardPfS_ii,@"STO_CUDA_ENTRY STV_DEFAULT"
_Z14softmaxForwardPfS_ii:
.text._Z14softmaxForwardPfS_ii:
[----:B------:R-:W-:Y:S08]  /*0000*/  LDC R1, c[0x0][0x37c] ;  /* 0x0000df00ff017b82 */ /* 0x000ff00000000800 */
[----:B------:R-:W0:Y:S08]  /*0010*/  S2UR UR4, SR_CTAID.Y ;  /* 0x00000000000479c3 */ /* 0x000e300000002600 */
[----:B------:R-:W0:Y:S02]  /*0020*/  LDC R0, c[0x0][0x394] ;  /* 0x0000e500ff007b82 */ /* 0x000e240000000800 */
[----:B0-----:R-:W-:-:S13]  /*0030*/  ISETP.LE.AND P0, PT, R0, UR4, PT ;  /* 0x0000000400007c0c */ /* 0x001fda000bf03270 */
[----:B------:R-:W-:Y:S05]  /*0040*/  @P0 EXIT ;  /* 0x000000000000094d */ /* 0x000fea0003800000 */
[----:B------:R-:W0:Y:S01]  /*0050*/  LDC R6, c[0x0][0x390] ;  /* 0x0000e400ff067b82 */ /* 0x000e220000000800 */
[----:B------:R-:W1:Y:S07]  /*0060*/  LDCU.64 UR6, c[0x0][0x358] ;  /* 0x00006b00ff0677ac */ /* 0x000e6e0008000a00 */
[----:B------:R-:W2:Y:S01]  /*0070*/  LDC.64 R8, c[0x0][0x380] ;  /* 0x0000e000ff087b82 */ /* 0x000ea20000000a00 */
[----:B0-----:R-:W-:-:S04]  /*0080*/  IMAD R7, R6, UR4, RZ ;  /* 0x0000000406077c24 */ /* 0x001fc8000f8e02ff */
[----:B------:R-:W-:-:S03]  /*0090*/  IMAD.WIDE R4, R7, 0x4, RZ ;  /* 0x0000000407047825 */ /* 0x000fc600078e02ff */
[----:B--2---:R-:W-:-:S04]  /*00a0*/  IADD3 R8, P0, PT, R4, R8, RZ ;  /* 0x0000000804087210 */ /* 0x004fc80007f1e0ff */
[----:B------:R-:W-:-:S05]  /*00b0*/  IADD3.X R9, PT, PT, R5, R9, RZ, P0, !PT ;  /* 0x0000000905097210 */ /* 0x000fca00007fe4ff */
[----:B-1----:R0:W5:Y:S01]  /*00c0*/  LDG.E R0, desc[UR6][R8.64] ;  /* 0x0000000608007981 */ /* 0x002162000c1e1900 */
[----:B------:R-:W-:Y:S02]  /*00d0*/  ISETP.GE.AND P0, PT, R6, 0x2, PT ;  /* 0x000000020600780c */ /* 0x000fe40003f06270 */
[----:B------:R-:W-:-:S11]  /*00e0*/  SHF.R.S32.HI R10, RZ, 0x1f, R7 ;  /* 0x0000001fff0a7819 */ /* 0x000fd60000011407 */
[----:B0-----:R-:W-:Y:S05]  /*00f0*/  @!P0 BRA `(.L_x_148) ;  /* 0x00000004006c8947 */ /* 0x001fea0003800000 */
[C---:B------:R-:W-:Y:S01]  /*0100*/  IADD3 R2, PT, PT, R6.reuse, -0x2, RZ ;  /* 0xfffffffe06027810 */ /* 0x040fe20007ffe0ff */
[----:B------:R-:W-:Y:S01]  /*0110*/  HFMA2 R11, -RZ, RZ, 0, 5.9604644775390625e-08 ;  /* 0x00000001ff0b7431 */ /* 0x000fe200000001ff */
[----:B------:R-:W-:Y:S02]  /*0120*/  IADD3 R6, PT, PT, R6, -0x1, RZ ;  /* 0xffffffff06067810 */ /* 0x000fe40007ffe0ff */
[----:B------:R-:W-:Y:S02]  /*0130*/  ISETP.GE.U32.AND P0, PT, R2, 0xf, PT ;  /* 0x0000000f0200780c */ /* 0x000fe40003f06070 */
[----:B------:R-:W-:-:S11]  /*0140*/  LOP3.LUT R24, R6, 0xf, RZ, 0xc0, !PT ;  /* 0x0000000f06187812 */ /* 0x000fd600078ec0ff */
[----:B------:R-:W-:Y:S05]  /*0150*/  @!P0 BRA `(.L_x_149) ;  /* 0x0000000000988947 */ /* 0x000fea0003800000 */
[----:B------:R-:W-:Y:S02]  /*0160*/  IADD3 R14, P0, PT, R8, 0x20, RZ ;  /* 0x00000020080e7810 */ /* 0x000fe40007f1e0ff */
[----:B------:R-:W-:Y:S02]  /*0170*/  LOP3.LUT R12, R6, 0xfffffff0, RZ, 0xc0, !PT ;  /* 0xfffffff0060c7812 */ /* 0x000fe400078ec0ff */
[----:B------:R-:W-:Y:S02]  /*0180*/  MOV R11, RZ ;  /* 0x000000ff000b7202 */ /* 0x000fe40000000f00 */
[----:B------:R-:W-:Y:S02]  /*0190*/  IADD3.X R15, PT, PT, RZ, R9, RZ, P0, !PT ;  /* 0x00000009ff0f7210 */ /* 0x000fe400007fe4ff */
[----:B------:R-:W-:-:S07]  /*01a0*/  IADD3 R12, PT, PT, -R12, RZ, RZ ;  /* 0x000000ff0c0c7210 */ /* 0x000fce0007ffe1ff */
.L_x_150:
[----:B------:R-:W-:Y:S02]  /*01b0*/  MOV R2, R14 ;  /* 0x0000000e00027202 */ /* 0x000fe40000000f00 */
[----:B------:R-:W-:-:S05]  /*01c0*/  MOV R3, R15 ;  /* 0x0000000f00037202 */ /* 0x000fca0000000f00 */
[----:B------:R-:W2:Y:S04]  /*01d0*/  LDG.E R21, desc[UR6][R2.64+-0x1c] ;  /* 0xffffe40602157981 */ /* 0x000ea8000c1e1900 */
[----:B------:R-:W2:Y:S04]  /*01e0*/  LDG.E R22, desc[UR6][R2.64+-0x18] ;  /* 0xffffe80602167981 */ /* 0x000ea8000c1e1900 */
[----:B------:R-:W3:Y:S04]  /*01f0*/  LDG.E R23, desc[UR6][R2.64+-0x14] ;  /* 0xffffec0602177981 */ /* 0x000ee8000c1e1900 */
[----:B------:R-:W3:Y:S04]  /*0200*/  LDG.E R25, desc[UR6][R2.64+-0x10] ;  /* 0xfffff00602197981 */ /* 0x000ee8000c1e1900 */
[----:B------:R-:W4:Y:S04]  /*0210*/  LDG.E R13, desc[UR6][R2.64+-0xc] ;  /* 0xfffff406020d7981 */ /* 0x000f28000c1e1900 */
[----:B------:R-:W4:Y:S04]  /*0220*/  LDG.E R14, desc[UR6][R2.64+-0x8] ;  /* 0xfffff806020e7981 */ /* 0x000f28000c1e1900 */
[----:B------:R-:W4:Y:S04]  /*0230*/  LDG.E R15, desc[UR6][R2.64+-0x4] ;  /* 0xfffffc06020f7981 */ /* 0x000f28000c1e1900 */
[----:B------:R-:W4:Y:S04]  /*0240*/  LDG.E R16, desc[UR6][R2.64] ;  /* 0x0000000602107981 */ /* 0x000f28000c1e1900 */
[----:B------:R-:W4:Y:S04]  /*0250*/  LDG.E R17, desc[UR6][R2.64+0x4] ;  /* 0x0000040602117981 */ /* 0x000f28000c1e1900 */
[----:B------:R-:W4:Y:S04]  /*0260*/  LDG.E R18, desc[UR6][R2.64+0x8] ;  /* 0x0000080602127981 */ /* 0x000f28000c1e1900 */
[----:B------:R-:W4:Y:S04]  /*0270*/  LDG.E R19, desc[UR6][R2.64+0xc] ;  /* 0x00000c0602137981 */ /* 0x000f28000c1e1900 */
[----:B------:R-:W4:Y:S01]  /*0280*/  LDG.E R20, desc[UR6][R2.64+0x10] ;  /* 0x0000100602147981 */ /* 0x000f22000c1e1900 */
[----:B--2--5:R-:W-:-:S03]  /*0290*/  FMNMX3 R22, R0, R21, R22, !PT ;  /* 0x0000001500167276 */ /* 0x024fc60007800016 */
[----:B------:R-:W2:Y:S04]  /*02a0*/  LDG.E R21, desc[UR6][R2.64+0x14] ;  /* 0x0000140602157981 */ /* 0x000ea8000c1e1900 */
[----:B------:R-:W2:Y:S01]  /*02b0*/  LDG.E R0, desc[UR6][R2.64+0x18] ;  /* 0x0000180602007981 */ /* 0x000ea2000c1e1900 */
[----:B---3--:R-:W-:-:S03]  /*02c0*/  FMNMX3 R25, R22, R23, R25, !PT ;  /* 0x0000001716197276 */ /* 0x008fc60007800019 */
[----:B------:R-:W3:Y:S04]  /*02d0*/  LDG.E R23, desc[UR6][R2.64+0x1c] ;  /* 0x00001c0602177981 */ /* 0x000ee8000c1e1900 */
[----:B------:R-:W3:Y:S01]  /*02e0*/  LDG.E R22, desc[UR6][R2.64+0x20] ;  /* 0x0000200602167981 */ /* 0x000ee2000c1e1900 */
[----:B------:R-:W-:Y:S02]  /*02f0*/  IADD3 R12, PT, PT, R12, 0x10, RZ ;  /* 0x000000100c0c7810 */ /* 0x000fe40007ffe0ff */
[----:B----4-:R-:W-:Y:S02]  /*0300*/  FMNMX3 R13, R25, R13, R14, !PT ;  /* 0x0000000d190d7276 */ /* 0x010fe4000780000e */
[----:B------:R-:W-:Y:S02]  /*0310*/  ISETP.NE.AND P0, PT, R12, RZ, PT ;  /* 0x000000ff0c00720c */ /* 0x000fe40003f05270 */
[----:B------:R-:W-:-:S02]  /*0320*/  IADD3 R14, P1, PT, R2, 0x40, RZ ;  /* 0x00000040020e7810 */ /* 0x000fc40007f3e0ff */
[----:B------:R-:W-:Y:S02]  /*0330*/  IADD3 R11, PT, PT, R11, 0x10, RZ ;  /* 0x000000100b0b7810 */ /* 0x000fe40007ffe0ff */
[----:B------:R-:W-:Y:S02]  /*0340*/  FMNMX3 R13, R13, R15, R16, !PT ;  /* 0x0000000f0d0d7276 */ /* 0x000fe40007800010 */
[----:B------:R-:W-:Y:S02]  /*0350*/  IADD3.X R15, PT, PT, RZ, R3, RZ, P1, !PT ;  /* 0x00000003ff0f7210 */ /* 0x000fe40000ffe4ff */
[----:B------:R-:W-:-:S04]  /*0360*/  FMNMX3 R13, R13, R17, R18, !PT ;  /* 0x000000110d0d7276 */ /* 0x000fc80007800012 */
[----:B------:R-:W-:-:S04]  /*0370*/  FMNMX3 R13, R13, R19, R20, !PT ;  /* 0x000000130d0d7276 */ /* 0x000fc80007800014 */
[----:B--2---:R-:W-:-:S04]  /*0380*/  FMNMX3 R0, R13, R21, R0, !PT ;  /* 0x000000150d007276 */ /* 0x004fc80007800000 */
[----:B---3--:R-:W-:Y:S01]  /*0390*/  FMNMX3 R0, R0, R23, R22, !PT ;  /* 0x0000001700007276 */ /* 0x008fe20007800016 */
[----:B------:R-:W-:Y:S06]  /*03a0*/  @P0 BRA `(.L_x_150) ;  /* 0xfffffffc00800947 */ /* 0x000fec000383ffff */
[----:B------:R-:W-:-:S07]  /*03b0*/  IADD3 R11, PT, PT, R11, 0x1, RZ ;  /* 0x000000010b0b7810 */ /* 0x000fce0007ffe0ff */
.L_x_149:
[----:B------:R-:W-:-:S13]  /*03c0*/  ISETP.NE.AND P0, PT, R24, RZ, PT ;  /* 0x000000ff1800720c */ /* 0x000fda0003f05270 */
[----:B------:R-:W-:Y:S05]  /*03d0*/  @!P0 BRA `(.L_x_148) ;  /* 0x0000000000b48947 */ /* 0x000fea0003800000 */
[----:B------:R-:W-:Y:S02]  /*03e0*/  ISETP.GE.U32.AND P0, PT, R24, 0x8, PT ;  /* 0x000000081800780c */ /* 0x000fe40003f06070 */
[----:B------:R-:W-:-:S04]  /*03f0*/  LOP3.LUT R20, R6, 0x7, RZ, 0xc0, !PT ;  /* 0x0000000706147812 */ /* 0x000fc800078ec0ff */
[----:B------:R-:W-:-:S07]  /*0400*/  ISETP.NE.AND P1, PT, R20, RZ, PT ;  /* 0x000000ff1400720c */ /* 0x000fce0003f25270 */
[----:B------:R-:W-:Y:S06]  /*0410*/  @!P0 BRA `(.L_x_151) ;  /* 0x0000000000388947 */ /* 0x000fec0003800000 */
[----:B------:R-:W-:-:S05]  /*0420*/  IMAD.WIDE.U32 R2, R11, 0x4, R8 ;  /* 0x000000040b027825 */ /* 0x000fca00078e0008 */
[----:B------:R-:W2:Y:S04]  /*0430*/  LDG.E R13, desc[UR6][R2.64] ;  /* 0x00000006020d7981 */ /* 0x000ea8000c1e1900 */
[----:B------:R-:W2:Y:S04]  /*0440*/  LDG.E R12, desc[UR6][R2.64+0x4] ;  /* 0x00000406020c7981 */ /* 0x000ea8000c1e1900 */
[----:B------:R-:W3:Y:S04]  /*0450*/  LDG.E R15, desc[UR6][R2.64+0x8] ;  /* 0x00000806020f7981 */ /* 0x000ee8000c1e1900 */
[----:B------:R-:W3:Y:S04]  /*0460*/  LDG.E R14, desc[UR6][R2.64+0xc] ;  /* 0x00000c06020e7981 */ /* 0x000ee8000c1e1900 */
[----:B------:R-:W4:Y:S04]  /*0470*/  LDG.E R17, desc[UR6][R2.64+0x10] ;  /* 0x0000100602117981 */ /* 0x000f28000c1e1900 */
[----:B------:R-:W4:Y:S04]  /*0480*/  LDG.E R16, desc[UR6][R2.64+0x14] ;  /* 0x0000140602107981 */ /* 0x000f28000c1e1900 */
[----:B------:R-:W4:Y:S04]  /*0490*/  LDG.E R19, desc[UR6][R2.64+0x18] ;  /* 0x0000180602137981 */ /* 0x000f28000c1e1900 */
[----:B------:R-:W4:Y:S01]  /*04a0*/  LDG.E R18, desc[UR6][R2.64+0x1c] ;  /* 0x00001c0602127981 */ /* 0x000f22000c1e1900 */
[----:B------:R-:W-:-:S02]  /*04b0*/  IADD3 R11, PT, PT, R11, 0x8, RZ ;  /* 0x000000080b0b7810 */ /* 0x000fc40007ffe0ff */
[----:B--2--5:R-:W-:-:S04]  /*04c0*/  FMNMX3 R12, R0, R13, R12, !PT ;  /* 0x0000000d000c7276 */ /* 0x024fc8000780000c */
[----:B---3--:R-:W-:-:S04]  /*04d0*/  FMNMX3 R12, R12, R15, R14, !PT ;  /* 0x0000000f0c0c7276 */ /* 0x008fc8000780000e */
[----:B----4-:R-:W-:-:S04]  /*04e0*/  FMNMX3 R12, R12, R17, R16, !PT ;  /* 0x000000110c0c7276 */ /* 0x010fc80007800010 */
[----:B------:R-:W-:-:S07]  /*04f0*/  FMNMX3 R0, R12, R19, R18, !PT ;  /* 0x000000130c007276 */ /* 0x000fce0007800012 */
.L_x_151:
        /* <DEDUP_REMOVED lines=9> */
[----:B------:R-:W3:Y:S01]  /*0590*/  LDG.E R14, desc[UR6][R2.64+0xc] ;  /* 0x00000c06020e7981 */ /* 0x000ee2000c1e1900 */
[----:B------:R-:W-:-:S02]  /*05a0*/  IADD3 R11, PT, PT, R11, 0x4, RZ ;  /* 0x000000040b0b7810 */ /* 0x000fc40007ffe0ff */
[----:B--2--5:R-:W-:-:S04]  /*05b0*/  FMNMX3 R0, R0, R13, R12, !PT ;  /* 0x0000000d00007276 */ /* 0x024fc8000780000c */
[----:B---3--:R-:W-:-:S07]  /*05c0*/  FMNMX3 R0, R0, R15, R14, !PT ;  /* 0x0000000f00007276 */ /* 0x008fce000780000e */
.L_x_152:
[----:B------:R-:W-:Y:S05]  /*05d0*/  @!P1 BRA `(.L_x_148) ;  /* 0x0000000000349947 */ /* 0x000fea0003800000 */
[----:B------:R-:W0:Y:S01]  /*05e0*/  LDCU.64 UR4, c[0x0][0x380] ;  /* 0x00007000ff0477ac */ /* 0x000e220008000a00 */
[----:B------:R-:W-:Y:S01]  /*05f0*/  IMAD.WIDE.U32 R2, R11, 0x4, R4 ;  /* 0x000000040b027825 */ /* 0x000fe200078e0004 */
[----:B------:R-:W-:Y:S02]  /*0600*/  IADD3 R6, PT, PT, -R6, RZ, RZ ;  /* 0x000000ff06067210 */ /* 0x000fe40007ffe1ff */
[----:B0-----:R-:W-:-:S04]  /*0610*/  IADD3 R2, P0, PT, R2, UR4, RZ ;  /* 0x0000000402027c10 */ /* 0x001fc8000ff1e0ff */
[----:B------:R-:W-:-:S09]  /*0620*/  IADD3.X R11, PT, PT, R3, UR5, RZ, P0, !PT ;  /* 0x00000005030b7c10 */ /* 0x000fd200087fe4ff */
.L_x_153:
[----:B------:R-:W-:-:S06]  /*0630*/  MOV R3, R11 ;  /* 0x0000000b00037202 */ /* 0x000fcc0000000f00 */
[----:B------:R0:W2:Y:S01]  /*0640*/  LDG.E R3, desc[UR6][R2.64] ;  /* 0x0000000602037981 */ /* 0x0000a2000c1e1900 */
[----:B------:R-:W-:-:S04]  /*0650*/  IADD3 R6, PT, PT, R6, 0x1, RZ ;  /* 0x0000000106067810 */ /* 0x000fc80007ffe0ff */
[----:B------:R-:W-:Y:S02]  /*0660*/  ISETP.NE.AND P0, PT, R6, RZ, PT ;  /* 0x000000ff0600720c */ /* 0x000fe40003f05270 */
[----:B0-----:R-:W-:-:S04]  /*0670*/  IADD3 R2, P1, PT, R2, 0x4, RZ ;  /* 0x0000000402027810 */ /* 0x001fc80007f3e0ff */
[----:B------:R-:W-:Y:S02]  /*0680*/  IADD3.X R11, PT, PT, RZ, R11, RZ, P1, !PT ;  /* 0x0000000bff0b7210 */ /* 0x000fe40000ffe4ff */
[----:B--2--5:R-:W-:-:S05]  /*0690*/  FMNMX R0, R3, R0, !PT ;  /* 0x0000000003007209 */ /* 0x024fca0007800000 */
[----:B------:R-:W-:Y:S05]  /*06a0*/  @P0 BRA `(.L_x_153) ;  /* 0xfffffffc00e00947 */ /* 0x000fea000383ffff */
.L_x_148:
[----:B------:R-:W0:Y:S01]  /*06b0*/  LDC R11, c[0x0][0x390] ;  /* 0x0000e400ff0b7b82 */ /* 0x000e220000000800 */
[----:B------:R-:W-:-:S07]  /*06c0*/  HFMA2 R3, -RZ, RZ, 0, 0 ;  /* 0x00000000ff037431 */ /* 0x000fce00000001ff */
[----:B------:R-:W1:Y:S01]  /*06d0*/  LDC.64 R12, c[0x0][0x388] ;  /* 0x0000e200ff0c7b82 */ /* 0x000e620000000a00 */
[----:B0-----:R-:W-:Y:S02]  /*06e0*/  ISETP.GE.AND P0, PT, R11, 0x1, PT ;  /* 0x000000010b00780c */ /* 0x001fe40003f06270 */
[----:B-1----:R-:W-:-:S04]  /*06f0*/  LEA R6, P1, R7, R12, 0x2 ;  /* 0x0000000c07067211 */ /* 0x002fc800078210ff */
[----:B------:R-:W-:-:S07]  /*0700*/  LEA.HI.X R7, R7, R13, R10, 0x2, P1 ;  /* 0x0000000d07077211 */ /* 0x000fce00008f140a */
[----:B------:R-:W-:Y:S05]  /*0710*/  @!P0 BRA `(.L_x_154) ;  /* 0x0000000c00a48947 */ /* 0x000fea0003800000 */
[C---:B------:R-:W-:Y:S02]  /*0720*/  ISETP.GE.U32.AND P1, PT, R11.reuse, 0x8, PT ;  /* 0x000000080b00780c */ /* 0x040fe40003f26070 */
[----:B------:R-:W-:Y:S02]  /*0730*/  LOP3.LUT R22, R11, 0x7, RZ, 0xc0, !PT ;  /* 0x000000070b167812 */ /* 0x000fe400078ec0ff */
[----:B------:R-:W-:Y:S02]  /*0740*/  MOV R3, RZ ;  /* 0x000000ff00037202 */ /* 0x000fe40000000f00 */
[----:B------:R-:W-:Y:S02]  /*0750*/  ISETP.NE.AND P0, PT, R22, RZ, PT ;  /* 0x000000ff1600720c */ /* 0x000fe40003f05270 */
[----:B------:R-:W-:-:S05]  /*0760*/  MOV R15, RZ ;  /* 0x000000ff000f7202 */ /* 0x000fca0000000f00 */
[----:B------:R-:W-:Y:S06]  /*0770*/  @!P1 BRA `(.L_x_155) ;  /* 0x0000000400d49947 */ /* 0x000fec0003800000 */
[----:B------:R-:W0:Y:S01]  /*0780*/  LDCU.64 UR4, c[0x0][0x380] ;  /* 0x00007000ff0477ac */ /* 0x000e220008000a00 */
[----:B------:R-:W-:Y:S02]  /*0790*/  IADD3 R3, P1, PT, R4, 0x10, RZ ;  /* 0x0000001004037810 */ /* 0x000fe40007f3e0ff */
[----:B------:R-:W-:Y:S02]  /*07a0*/  LOP3.LUT R15, R11, 0x7ffffff8, RZ, 0xc0, !PT ;  /* 0x7ffffff80b0f7812 */ /* 0x000fe400078ec0ff */
[----:B------:R-:W-:Y:S02]  /*07b0*/  IADD3.X R2, PT, PT, RZ, R5, RZ, P1, !PT ;  /* 0x00000005ff027210 */ /* 0x000fe40000ffe4ff */
[----:B------:R-:W-:-:S04]  /*07c0*/  IADD3 R17, P2, PT, R3, R12, RZ ;  /* 0x0000000c03117210 */ /* 0x000fc80007f5e0ff */
[C---:B------:R-:W-:Y:S02]  /*07d0*/  IADD3.X R20, PT, PT, R2.reuse, R13, RZ, P2, !PT ;  /* 0x0000000d02147210 */ /* 0x040fe400017fe4ff */
[----:B0-----:R-:W-:Y:S02]  /*07e0*/  IADD3 R10, P1, PT, R3, UR4, RZ ;  /* 0x00000004030a7c10 */ /* 0x001fe4000ff3e0ff */
[----:B------:R-:W-:Y:S02]  /*07f0*/  MOV R3, RZ ;  /* 0x000000ff00037202 */ /* 0x000fe40000000f00 */
[----:B------:R-:W-:Y:S02]  /*0800*/  IADD3.X R11, PT, PT, R2, UR5, RZ, P1, !PT ;  /* 0x00000005020b7c10 */ /* 0x000fe40008ffe4ff */
[----:B------:R-:W-:-:S07]  /*0810*/  IADD3 R2, PT, PT, -R15, RZ, RZ ;  /* 0x000000ff0f027210 */ /* 0x000fce0007ffe1ff */
.L_x_156:
[----:B------:R-:W2:Y:S01]  /*0820*/  LDG.E R13, desc[UR6][R10.64+-0x10] ;  /* 0xfffff0060a0d7981 */ /* 0x000ea2000c1e1900 */
[----:B------:R-:W-:Y:S01]  /*0830*/  HFMA2 R14, -RZ, RZ, 0.96630859375, -0.0022525787353515625 ;  /* 0x3bbb989dff0e7431 */ /* 0x000fe200000001ff */
[----:B------:R-:W-:Y:S01]  /*0840*/  MOV R16, 0x437c0000 ;  /* 0x437c000000107802 */ /* 0x000fe20000000f00 */
[----:B--2--5:R-:W-:-:S04]  /*0850*/  FADD R13, R13, -R0 ;  /* 0x800000000d0d7221 */ /* 0x024fc80000000000 */
[----:B------:R-:W-:-:S04]  /*0860*/  FFMA.SAT R19, R13, R14, 0.5 ;  /* 0x3f0000000d137423 */ /* 0x000fc8000000200e */
[----:B------:R-:W-:-:S04]  /*0870*/  FFMA.RM R19, R19, R16, 12582913 ;  /* 0x4b40000113137423 */ /* 0x000fc80000004010 */
[C---:B------:R-:W-:Y:S01]  /*0880*/  FADD R12, R19.reuse, -12583039 ;  /* 0xcb40007f130c7421 */ /* 0x040fe20000000000 */
[----:B------:R-:W-:-:S03]  /*0890*/  SHF.L.U32 R18, R19, 0x17, RZ ;  /* 0x0000001713127819 */ /* 0x000fc600000006ff */
[----:B------:R-:W-:-:S04]  /*08a0*/  FFMA R12, R13, 1.4426950216293334961, -R12 ;  /* 0x3fb8aa3b0d0c7823 */ /* 0x000fc8000000080c */
[----:B------:R-:W-:-:S04]  /*08b0*/  FFMA R12, R13, 1.925963033500011079e-08, R12 ;  /* 0x32a570600d0c7823 */ /* 0x000fc8000000000c */
[----:B------:R0:W1:Y:S02]  /*08c0*/  MUFU.EX2 R13, R12 ;  /* 0x0000000c000d7308 */ /* 0x0000640000000800 */
[----:B0-----:R-:W-:Y:S01]  /*08d0*/  MOV R12, R17 ;  /* 0x00000011000c7202 */ /* 0x001fe20000000f00 */
[----:B-1----:R-:W-:Y:S01]  /*08e0*/  FMUL R18, R18, R13 ;  /* 0x0000000d12127220 */ /* 0x002fe20000400000 */
[----:B------:R-:W-:-:S05]  /*08f0*/  MOV R13, R20 ;  /* 0x00000014000d7202 */ /* 0x000fca0000000f00 */
[----:B------:R0:W-:Y:S04]  /*0900*/  STG.E desc[UR6][R12.64+-0x10], R18 ;  /* 0xfffff0120c007986 */ /* 0x0001e8000c101906 */
[----:B------:R-:W2:Y:S02]  /*0910*/  LDG.E R17, desc[UR6][R10.64+-0xc] ;  /* 0xfffff4060a117981 */ /* 0x000ea4000c1e1900 */
[----:B--2---:R-:W-:-:S04]  /*0920*/  FADD R17, R17, -R0 ;  /* 0x8000000011117221 */ /* 0x004fc80000000000 */
[----:B------:R-:W-:-:S04]  /*0930*/  FFMA.SAT R19, R17, R14, 0.5 ;  /* 0x3f00000011137423 */ /* 0x000fc8000000200e */
[----:B------:R-:W-:-:S04]  /*0940*/  FFMA.RM R19, R19, R16, 12582913 ;  /* 0x4b40000113137423 */ /* 0x000fc80000004010 */
[----:B------:R-:W-:-:S04]  /*0950*/  FADD R20, R19, -12583039 ;  /* 0xcb40007f13147421 */ /* 0x000fc80000000000 */
[----:B------:R-:W-:-:S04]  /*0960*/  FFMA R20, R17, 1.4426950216293334961, -R20 ;  /* 0x3fb8aa3b11147823 */ /* 0x000fc80000000814 */
[----:B------:R-:W-:Y:S01]  /*0970*/  FFMA R20, R17, 1.925963033500011079e-08, R20 ;  /* 0x32a5706011147823 */ /* 0x000fe20000000014 */
[----:B------:R-:W-:-:S05]  /*0980*/  SHF.L.U32 R17, R19, 0x17, RZ ;  /* 0x0000001713117819 */ /* 0x000fca00000006ff */
[----:B------:R-:W1:Y:S02]  /*0990*/  MUFU.EX2 R20, R20 ;  /* 0x0000001400147308 */ /* 0x000e640000000800 */
[----:B-1----:R-:W-:-:S05]  /*09a0*/  FMUL R17, R17, R20 ;  /* 0x0000001411117220 */ /* 0x002fca0000400000 */
        /* <DEDUP_REMOVED lines=9> */
[----:B------:R-:W2:Y:S02]  /*0a40*/  MUFU.EX2 R24, R24 ;  /* 0x0000001800187308 */ /* 0x000ea40000000800 */
[----:B--2---:R-:W-:-:S05]  /*0a50*/  FMUL R19, R19, R24 ;  /* 0x0000001813137220 */ /* 0x004fca0000400000 */
[----:B------:R-:W-:Y:S04]  /*0a60*/  STG.E desc[UR6][R12.64+-0x8], R19 ;  /* 0xfffff8130c007986 */ /* 0x000fe8000c101906 */
[----:B------:R-:W2:Y:S02]  /*0a70*/  LDG.E R21, desc[UR6][R10.64+-0x4] ;  /* 0xfffffc060a157981 */ /* 0x000ea4000c1e1900 */
[----:B--2---:R-:W-:-:S04]  /*0a80*/  FADD R21, R21, -R0 ;  /* 0x8000000015157221 */ /* 0x004fc80000000000 */
[----:B------:R-:W-:-:S04]  /*0a90*/  FFMA.SAT R23, R21, R14, 0.5 ;  /* 0x3f00000015177423 */ /* 0x000fc8000000200e */
[----:B------:R-:W-:-:S04]  /*0aa0*/  FFMA.RM R23, R23, R16, 12582913 ;  /* 0x4b40000117177423 */ /* 0x000fc80000004010 */
[C---:B------:R-:W-:Y:S01]  /*0ab0*/  FADD R20, R23.reuse, -12583039 ;  /* 0xcb40007f17147421 */ /* 0x040fe20000000000 */
[----:B------:R-:W-:-:S03]  /*0ac0*/  SHF.L.U32 R23, R23, 0x17, RZ ;  /* 0x0000001717177819 */ /* 0x000fc600000006ff */
[----:B------:R-:W-:-:S04]  /*0ad0*/  FFMA R20, R21, 1.4426950216293334961, -R20 ;  /* 0x3fb8aa3b15147823 */ /* 0x000fc80000000814 */
[----:B------:R-:W-:-:S06]  /*0ae0*/  FFMA R20, R21, 1.925963033500011079e-08, R20 ;  /* 0x32a5706015147823 */ /* 0x000fcc0000000014 */
        /* <DEDUP_REMOVED lines=36> */
[----:B------:R2:W3:Y:S01]  /*0d30*/  LDG.E R29, desc[UR6][R10.64+0xc] ;  /* 0x00000c060a1d7981 */ /* 0x0004e2000c1e1900 */
[----:B0-----:R-:W-:Y:S01]  /*0d40*/  FADD R18, R18, R3 ;  /* 0x0000000312127221 */ /* 0x001fe20000000000 */
[----:B------:R-:W-:-:S03]  /*0d50*/  IADD3 R2, PT, PT, R2, 0x8, RZ ;  /* 0x0000000802027810 */ /* 0x000fc60007ffe0ff */
[----:B------:R-:W-:Y:S01]  /*0d60*/  FADD R18, R18, R17 ;  /* 0x0000001112127221 */ /* 0x000fe20000000000 */
[----:B------:R-:W-:Y:S02]  /*0d70*/  ISETP.NE.AND P1, PT, R2, RZ, PT ;  /* 0x000000ff0200720c */ /* 0x000fe40003f25270 */
[----:B-1----:R-:W-:Y:S01]  /*0d80*/  IADD3 R17, P3, PT, R12, 0x20, RZ ;  /* 0x000000200c117810 */ /* 0x002fe20007f7e0ff */
[----:B------:R-:W-:Y:S01]  /*0d90*/  FADD R18, R18, R19 ;  /* 0x0000001312127221 */ /* 0x000fe20000000000 */
[----:B--2---:R-:W-:Y:S02]  /*0da0*/  IADD3 R10, P2, PT, R10, 0x20, RZ ;  /* 0x000000200a0a7810 */ /* 0x004fe40007f5e0ff */
[----:B------:R-:W-:Y:S01]  /*0db0*/  IADD3.X R20, PT, PT, RZ, R13, RZ, P3, !PT ;  /* 0x0000000dff147210 */ /* 0x000fe20001ffe4ff */
[----:B------:R-:W-:Y:S01]  /*0dc0*/  FADD R18, R18, R23 ;  /* 0x0000001712127221 */ /* 0x000fe20000000000 */
[----:B------:R-:W-:-:S03]  /*0dd0*/  IADD3.X R11, PT, PT, RZ, R11, RZ, P2, !PT ;  /* 0x0000000bff0b7210 */ /* 0x000fc600017fe4ff */
[----:B------:R-:W-:-:S04]  /*0de0*/  FADD R18, R18, R27 ;  /* 0x0000001b12127221 */ /* 0x000fc80000000000 */
[----:B------:R-:W-:-:S04]  /*0df0*/  FADD R18, R18, R25 ;  /* 0x0000001912127221 */ /* 0x000fc80000000000 */
[----:B------:R-:W-:Y:S01]  /*0e00*/  FADD R18, R18, R21 ;  /* 0x0000001512127221 */ /* 0x000fe20000000000 */
[----:B---3--:R-:W-:-:S04]  /*0e10*/  FADD R29, R29, -R0 ;  /* 0x800000001d1d7221 */ /* 0x008fc80000000000 */
[----:B------:R-:W-:-:S04]  /*0e20*/  FFMA.SAT R14, R29, R14, 0.5 ;  /* 0x3f0000001d0e7423 */ /* 0x000fc8000000200e */
[----:B------:R-:W-:-:S04]  /*0e30*/  FFMA.RM R14, R14, R16, 12582913 ;  /* 0x4b4000010e0e7423 */ /* 0x000fc80000004010 */
[C---:B------:R-:W-:Y:S01]  /*0e40*/  FADD R16, R14.reuse, -12583039 ;  /* 0xcb40007f0e107421 */ /* 0x040fe20000000000 */
[----:B------:R-:W-:-:S03]  /*0e50*/  SHF.L.U32 R3, R14, 0x17, RZ ;  /* 0x000000170e037819 */ /* 0x000fc600000006ff */
[----:B------:R-:W-:-:S04]  /*0e60*/  FFMA R16, R29, 1.4426950216293334961, -R16 ;  /* 0x3fb8aa3b1d107823 */ /* 0x000fc80000000810 */
[----:B------:R-:W-:-:S06]  /*0e70*/  FFMA R16, R29, 1.925963033500011079e-08, R16 ;  /* 0x32a570601d107823 */ /* 0x000fcc0000000010 */
[----:B------:R-:W0:Y:S02]  /*0e80*/  MUFU.EX2 R16, R16 ;  /* 0x0000001000107308 */ /* 0x000e240000000800 */
[----:B0-----:R-:W-:-:S05]  /*0e90*/  FMUL R3, R3, R16 ;  /* 0x0000001003037220 */ /* 0x001fca0000400000 */
[----:B------:R0:W-:Y:S02]  /*0ea0*/  STG.E desc[UR6][R12.64+0xc], R3 ;  /* 0x00000c030c007986 */ /* 0x0001e4000c101906 */
[----:B0-----:R-:W-:Y:S01]  /*0eb0*/  FADD R3, R18, R3 ;  /* 0x0000000312037221 */ /* 0x001fe20000000000 */
[----:B------:R-:W-:Y:S06]  /*0ec0*/  @P1 BRA `(.L_x_156) ;  /* 0xfffffff800541947 */ /* 0x000fec000383ffff */
.L_x_155:
[----:B------:R-:W-:Y:S05]  /*0ed0*/  @!P0 BRA `(.L_x_154) ;  /* 0x0000000400b48947 */ /* 0x000fea0003800000 */
[----:B------:R-:W0:Y:S01]  /*0ee0*/  LDCU UR4, c[0x0][0x390] ;  /* 0x00007200ff0477ac */ /* 0x000e220008000800 */
[----:B------:R-:W-:Y:S01]  /*0ef0*/  ISETP.GE.U32.AND P0, PT, R22, 0x4, PT ;  /* 0x000000041600780c */ /* 0x000fe20003f06070 */
[----:B0-----:R-:W-:-:S04]  /*0f00*/  ULOP3.LUT UR5, UR4, 0x3, URZ, 0xc0, !UPT ;  /* 0x0000000304057892 */ /* 0x001fc8000f8ec0ff */
[----:B------:R-:W-:-:S08]  /*0f10*/  UISETP.NE.AND UP0, UPT, UR5, URZ, UPT ;  /* 0x000000ff0500728c */ /* 0x000fd0000bf05270 */
[----:B------:R-:W-:Y:S05]  /*0f20*/  @!P0 BRA `(.L_x_157) ;  /* 0x0000000000d48947 */ /* 0x000fea0003800000 */
[----:B------:R-:W-:-:S05]  /*0f30*/  IMAD.WIDE.U32 R10, R15, 0x4, R8 ;  /* 0x000000040f0a7825 */ /* 0x000fca00078e0008 */
        /* <DEDUP_REMOVED lines=9> */
[----:B------:R-:W-:Y:S01]  /*0fd0*/  FFMA R18, R13, 1.925963033500011079e-08, R12 ;  /* 0x32a570600d127823 */ /* 0x000fe2000000000c */
[----:B------:R-:W-:-:S03]  /*0fe0*/  IMAD.WIDE.U32 R12, R15, 0x4, R6 ;  /* 0x000000040f0c7825 */ /* 0x000fc600078e0006 */
[----:B------:R-:W0:Y:S02]  /*0ff0*/  MUFU.EX2 R19, R18 ;  /* 0x0000001200137308 */ /* 0x000e240000000800 */
[----:B0-----:R-:W-:-:S05]  /*1000*/  FMUL R16, R16, R19 ;  /* 0x0000001310107220 */ /* 0x001fca0000400000 */
        /* <DEDUP_REMOVED lines=22> */
[----:B------:R1:W-:Y:S04]  /*1170*/  STG.E desc[UR6][R12.64+0x8], R19 ;  /* 0x000008130c007986 */ /* 0x0003e8000c101906 */
[----:B------:R-:W2:Y:S01]  /*1180*/  LDG.E R11, desc[UR6][R10.64+0xc] ;  /* 0x00000c060a0b7981 */ /* 0x000ea2000c1e1900 */
[----:B0-----:R-:W-:Y:S01]  /*1190*/  FADD R16, R3, R16 ;  /* 0x0000001003107221 */ /* 0x001fe20000000000 */
[----:B------:R-:W-:-:S03]  /*11a0*/  IADD3 R15, PT, PT, R15, 0x4, RZ ;  /* 0x000000040f0f7810 */ /* 0x000fc60007ffe0ff */
[----:B------:R-:W-:-:S04]  /*11b0*/  FADD R16, R16, R17 ;  /* 0x0000001110107221 */ /* 0x000fc80000000000 */
[----:B------:R-:W-:Y:S01]  /*11c0*/  FADD R16, R16, R19 ;  /* 0x0000001310107221 */ /* 0x000fe20000000000 */
[----:B--2---:R-:W-:-:S04]  /*11d0*/  FADD R21, R11, -R0 ;  /* 0x800000000b157221 */ /* 0x004fc80000000000 */
[----:B------:R-:W-:-:S04]  /*11e0*/  FFMA.SAT R23, R21, R2, 0.5 ;  /* 0x3f00000015177423 */ /* 0x000fc80000002002 */
[----:B------:R-:W-:-:S04]  /*11f0*/  FFMA.RM R23, R23, R14, 12582913 ;  /* 0x4b40000117177423 */ /* 0x000fc8000000400e */
[C---:B------:R-:W-:Y:S01]  /*1200*/  FADD R2, R23.reuse, -12583039 ;  /* 0xcb40007f17027421 */ /* 0x040fe20000000000 */
[----:B------:R-:W-:-:S03]  /*1210*/  SHF.L.U32 R23, R23, 0x17, RZ ;  /* 0x0000001717177819 */ /* 0x000fc600000006ff */
[----:B------:R-:W-:-:S04]  /*1220*/  FFMA R2, R21, 1.4426950216293334961, -R2 ;  /* 0x3fb8aa3b15027823 */ /* 0x000fc80000000802 */
[----:B------:R-:W-:-:S06]  /*1230*/  FFMA R2, R21, 1.925963033500011079e-08, R2 ;  /* 0x32a5706015027823 */ /* 0x000fcc0000000002 */
[----:B------:R-:W0:Y:S02]  /*1240*/  MUFU.EX2 R2, R2 ;  /* 0x0000000200027308 */ /* 0x000e240000000800 */
[----:B0-----:R-:W-:-:S04]  /*1250*/  FMUL R23, R23, R2 ;  /* 0x0000000217177220 */ /* 0x001fc80000400000 */
[----:B------:R-:W-:Y:S01]  /*1260*/  FADD R3, R16, R23 ;  /* 0x0000001710037221 */ /* 0x000fe20000000000 */
[----:B------:R1:W-:Y:S06]  /*1270*/  STG.E desc[UR6][R12.64+0xc], R23 ;  /* 0x00000c170c007986 */ /* 0x0003ec000c101906 */
.L_x_157:
[----:B------:R-:W-:Y:S05]  /*1280*/  BRA.U !UP0, `(.L_x_154) ;  /* 0x0000000108c87547 */ /* 0x000fea000b800000 */
[----:B------:R-:W-:Y:S02]  /*1290*/  UISETP.NE.AND UP0, UPT, UR5, 0x1, UPT ;  /* 0x000000010500788c */ /* 0x000fe4000bf05270 */
[----:B------:R-:W-:-:S04]  /*12a0*/  ULOP3.LUT UR4, UR4, 0x1, URZ, 0xc0, !UPT ;  /* 0x0000000104047892 */ /* 0x000fc8000f8ec0ff */
[----:B------:R-:W-:-:S03]  /*12b0*/  UISETP.NE.U32.AND UP1, UPT, UR4, 0x1, UPT ;  /* 0x000000010400788c */ /* 0x000fc6000bf25070 */
[----:B------:R-:W-:Y:S08]  /*12c0*/  BRA.U !UP0, `(.L_x_158) ;  /* 0x0000000108747547 */ /* 0x000ff0000b800000 */
[----:B------:R-:W-:-:S05]  /*12d0*/  IMAD.WIDE.U32 R10, R15, 0x4, R8 ;  /* 0x000000040f0a7825 */ /* 0x000fca00078e0008 */
[----:B-1----:R-:W2:Y:S01]  /*12e0*/  LDG.E R13, desc[UR6][R10.64] ;  /* 0x000000060a0d7981 */ /* 0x002ea2000c1e1900 */
        /* <DEDUP_REMOVED lines=13> */
[----:B------:R-:W2:Y:S01]  /*13c0*/  LDG.E R11, desc[UR6][R10.64+0x4] ;  /* 0x000004060a0b7981 */ /* 0x000ea2000c1e1900 */
[----:B------:R-:W-:Y:S01]  /*13d0*/  FADD R3, R3, R2 ;  /* 0x0000000203037221 */ /* 0x000fe20000000000 */
[----:B------:R-:W-:Y:S01]  /*13e0*/  IADD3 R15, PT, PT, R15, 0x2, RZ ;  /* 0x000000020f0f7810 */ /* 0x000fe20007ffe0ff */
[----:B--2---:R-:W-:-:S04]  /*13f0*/  FADD R16, R11, -R0 ;  /* 0x800000000b107221 */ /* 0x004fc80000000000 */
[----:B------:R-:W-:-:S04]  /*1400*/  FFMA.SAT R17, R16, R18, 0.5 ;  /* 0x3f00000010117423 */ /* 0x000fc80000002012 */
[----:B------:R-:W-:-:S04]  /*1410*/  FFMA.RM R17, R17, R19, 12582913 ;  /* 0x4b40000111117423 */ /* 0x000fc80000004013 */
[C---:B------:R-:W-:Y:S01]  /*1420*/  FADD R19, R17.reuse, -12583039 ;  /* 0xcb40007f11137421 */ /* 0x040fe20000000000 */
[----:B------:R-:W-:-:S03]  /*1430*/  SHF.L.U32 R17, R17, 0x17, RZ ;  /* 0x0000001711117819 */ /* 0x000fc600000006ff */
[----:B------:R-:W-:-:S04]  /*1440*/  FFMA R19, R16, 1.4426950216293334961, -R19 ;  /* 0x3fb8aa3b10137823 */ /* 0x000fc80000000813 */
[----:B------:R-:W-:-:S04]  /*1450*/  FFMA R19, R16, 1.925963033500011079e-08, R19 ;  /* 0x32a5706010137823 */ /* 0x000fc80000000013 */
[----:B------:R-:W1:Y:S02]  /*1460*/  MUFU.EX2 R14, R19 ;  /* 0x00000013000e7308 */ /* 0x000e640000000800 */
[----:B-1----:R-:W-:-:S04]  /*1470*/  FMUL R14, R17, R14 ;  /* 0x0000000e110e7220 */ /* 0x002fc80000400000 */
[----:B------:R-:W-:Y:S01]  /*1480*/  FADD R3, R3, R14 ;  /* 0x0000000e03037221 */ /* 0x000fe20000000000 */
[----:B------:R0:W-:Y:S06]  /*1490*/  STG.E desc[UR6][R12.64+0x4], R14 ;  /* 0x0000040e0c007986 */ /* 0x0001ec000c101906 */
.L_x_158:
[----:B------:R-:W-:Y:S05]  /*14a0*/  BRA.U UP1, `(.L_x_154) ;  /* 0x0000000101407547 */ /* 0x000fea000b800000 */
[----:B------:R-:W-:-:S06]  /*14b0*/  IMAD.WIDE.U32 R8, R15, 0x4, R8 ;  /* 0x000000040f087825 */ /* 0x000fcc00078e0008 */
[----:B------:R-:W2:Y:S01]  /*14c0*/  LDG.E R9, desc[UR6][R8.64] ;  /* 0x0000000608097981 */ /* 0x000ea2000c1e1900 */
[----:B------:R-:W-:Y:S01]  /*14d0*/  HFMA2 R11, -RZ, RZ, 0.96630859375, -0.0022525787353515625 ;  /* 0x3bbb989dff0b7431 */ /* 0x000fe200000001ff */
[----:B01----:R-:W-:Y:S01]  /*14e0*/  MOV R13, 0x437c0000 ;  /* 0x437c0000000d7802 */ /* 0x003fe20000000f00 */
[----:B--2--5:R-:W-:Y:S01]  /*14f0*/  FADD R0, R9, -R0 ;  /* 0x8000000009007221 */ /* 0x024fe20000000000 */
[----:B------:R-:W-:-:S04]  /*1500*/  IMAD.WIDE.U32 R8, R15, 0x4, R6 ;  /* 0x000000040f087825 */ /* 0x000fc800078e0006 */
        /* <DEDUP_REMOVED lines=10> */
.L_x_154:
[----:B0-2---:R-:W0:Y:S02]  /*15b0*/  LDC R2, c[0x0][0x390] ;  /* 0x0000e400ff027b82 */ /* 0x005e240000000800 */
[----:B0-----:R-:W-:-:S13]  /*15c0*/  ISETP.GE.AND P0, PT, R2, 0x1, PT ;  /* 0x000000010200780c */ /* 0x001fda0003f06270 */
[----:B------:R-:W-:Y:S05]  /*15d0*/  @!P0 EXIT ;  /* 0x000000000000894d */ /* 0x000fea0003800000 */
[C---:B------:R-:W-:Y:S01]  /*15e0*/  ISETP.GE.U32.AND P0, PT, R2.reuse, 0x10, PT ;  /* 0x000000100200780c */ /* 0x040fe20003f06070 */
[----:B------:R-:W-:Y:S01]  /*15f0*/  HFMA2 R11, -RZ, RZ, 0, 0 ;  /* 0x00000000ff0b7431 */ /* 0x000fe200000001ff */
[----:B------:R-:W-:-:S11]  /*1600*/  LOP3.LUT R10, R2, 0xf, RZ, 0xc0, !PT ;  /* 0x0000000f020a7812 */ /* 0x000fd600078ec0ff */
[----:B------:R-:W-:Y:S05]  /*1610*/  @!P0 BRA `(.L_x_159) ;  /* 0x0000000c00908947 */ /* 0x000fea0003800000 */
[----:B------:R-:W0:Y:S01]  /*1620*/  LDCU.64 UR4, c[0x0][0x388] ;  /* 0x00007100ff0477ac */ /* 0x000e220008000a00 */
[----:B------:R-:W-:-:S04]  /*1630*/  LOP3.LUT R11, R2, 0x7ffffff0, RZ, 0xc0, !PT ;  /* 0x7ffffff0020b7812 */ /* 0x000fc800078ec0ff */
[----:B------:R-:W-:Y:S02]  /*1640*/  IADD3 R2, PT, PT, -R11, RZ, RZ ;  /* 0x000000ff0b027210 */ /* 0x000fe40007ffe1ff */
[----:B0----5:R-:W-:-:S04]  /*1650*/  IADD3 R0, P0, PT, R4, UR4, RZ ;  /* 0x0000000404007c10 */ /* 0x021fc8000ff1e0ff */
[----:B------:R-:W-:-:S04]  /*1660*/  IADD3 R0, P1, PT, R0, 0x20, RZ ;  /* 0x0000002000007810 */ /* 0x000fc80007f3e0ff */
[----:B-1----:R-:W-:-:S09]  /*1670*/  IADD3.X R13, PT, PT, RZ, UR5, R5, P1, P0 ;  /* 0x00000005ff0d7c10 */ /* 0x002fd20008fe0405 */
.L_x_176:
[----:B0-----:R-:W-:Y:S02]  /*1680*/  MOV R8, R0 ;  /* 0x0000000000087202 */ /* 0x001fe40000000f00 */
[----:B------:R-:W-:-:S05]  /*1690*/  MOV R9, R13 ;  /* 0x0000000d00097202 */ /* 0x000fca0000000f00 */
[----:B------:R-:W2:Y:S01]  /*16a0*/  LDG.E R0, desc[UR6][R8.64+-0x20] ;  /* 0xffffe00608007981 */ /* 0x000ea2000c1e1900 */
[----:B------:R-:W0:Y:S01]  /*16b0*/  MUFU.RCP R12, R3 ;  /* 0x00000003000c7308 */ /* 0x000e220000001000 */
[----:B------:R-:W-:-:S04]  /*16c0*/  IADD3 R2, PT, PT, R2, 0x10, RZ ;  /* 0x0000001002027810 */ /* 0x000fc80007ffe0ff */
[----:B------:R-:W-:Y:S01]  /*16d0*/  ISETP.NE.AND P2, PT, R2, RZ, PT ;  /* 0x000000ff0200720c */ /* 0x000fe20003f45270 */
[----:B0-----:R-:W-:-:S04]  /*16e0*/  FFMA R13, R12, -R3, 1 ;  /* 0x3f8000000c0d7423 */ /* 0x001fc80000000803 */
[----:B------:R-:W-:Y:S01]  /*16f0*/  FFMA R13, R12, R13, R12 ;  /* 0x0000000d0c0d7223 */ /* 0x000fe2000000000c */
[----:B--2---:R-:W0:Y:S03]  /*1700*/  FCHK P0, R0, R3 ;  /* 0x0000000300007302 */ /* 0x004e260000000000 */
[----:B------:R-:W-:-:S04]  /*1710*/  FFMA R12, R0, R13, RZ ;  /* 0x0000000d000c7223 */ /* 0x000fc800000000ff */
[----:B------:R-:W-:-:S04]  /*1720*/  FFMA R14, R12, -R3, R0 ;  /* 0x800000030c0e7223 */ /* 0x000fc80000000000 */
[----:B------:R-:W-:Y:S01]  /*1730*/  FFMA R13, R13, R14, R12 ;  /* 0x0000000e0d0d7223 */ /* 0x000fe2000000000c */
[----:B0-----:R-:W-:Y:S06]  /*1740*/  @!P0 BRA `(.L_x_160) ;  /* 0x00000000000c8947 */ /* 0x001fec0003800000 */
[----:B------:R-:W-:-:S07]  /*1750*/  MOV R12, 0x1770 ;  /* 0x00001770000c7802 */ /* 0x000fce0000000f00 */
[----:B------:R-:W-:Y:S05]  /*1760*/  CALL.REL.NOINC `($__internal_4_$__cuda_sm3x_div_rn_noftz_f32_slowpath) ;  /* 0x0000001800807944 */ /* 0x000fea0003c00000 */
[----:B------:R-:W-:-:S07]  /*1770*/  MOV R13, R15 ;  /* 0x0000000f000d7202 */ /* 0x000fce0000000f00 */
.L_x_160:
[----:B------:R-:W2:Y:S01]  /*1780*/  LDG.E R17, desc[UR6][R8.64+-0x1c] ;  /* 0xffffe40608117981 */ /* 0x000ea2000c1e1900 */
[----:B------:R-:W0:Y:S03]  /*1790*/  MUFU.RCP R0, R3 ;  /* 0x0000000300007308 */ /* 0x000e260000001000 */
[----:B------:R1:W-:Y:S01]  /*17a0*/  STG.E desc[UR6][R8.64+-0x20], R13 ;  /* 0xffffe00d08007986 */ /* 0x0003e2000c101906 */
[----:B0-----:R-:W-:-:S04]  /*17b0*/  FFMA R15, R0, -R3, 1 ;  /* 0x3f800000000f7423 */ /* 0x001fc80000000803 */
[----:B------:R-:W-:Y:S01]  /*17c0*/  FFMA R0, R0, R15, R0 ;  /* 0x0000000f00007223 */ /* 0x000fe20000000000 */
[----:B--2---:R-:W0:Y:S03]  /*17d0*/  FCHK P0, R17, R3 ;  /* 0x0000000311007302 */ /* 0x004e260000000000 */
[----:B------:R-:W-:-:S04]  /*17e0*/  FFMA R12, R0, R17, RZ ;  /* 0x00000011000c7223 */ /* 0x000fc800000000ff */
[----:B------:R-:W-:-:S04]  /*17f0*/  FFMA R15, R12, -R3, R17 ;  /* 0x800000030c0f7223 */ /* 0x000fc80000000011 */
[----:B------:R-:W-:Y:S01]  /*1800*/  FFMA R15, R0, R15, R12 ;  /* 0x0000000f000f7223 */ /* 0x000fe2000000000c */
[----:B01----:R-:W-:Y:S06]  /*1810*/  @!P0 BRA `(.L_x_161) ;  /* 0x00000000000c8947 */ /* 0x003fec0003800000 */
[----:B------:R-:W-:Y:S02]  /*1820*/  MOV R0, R17 ;  /* 0x0000001100007202 */ /* 0x000fe40000000f00 */
[----:B------:R-:W-:-:S07]  /*1830*/  MOV R12, 0x1850 ;  /* 0x00001850000c7802 */ /* 0x000fce0000000f00 */
[----:B------:R-:W-:Y:S05]  /*1840*/  CALL.REL.NOINC `($__internal_4_$__cuda_sm3x_div_rn_noftz_f32_slowpath) ;  /* 0x0000001800487944 */ /* 0x000fea0003c00000 */
.L_x_161:
        /* <DEDUP_REMOVED lines=13> */
[----:B------:R-:W-:-:S07]  /*1920*/  MOV R13, R15 ;  /* 0x0000000f000d7202 */ /* 0x000fce0000000f00 */
.L_x_162:
        /* <DEDUP_REMOVED lines=13> */
.L_x_163:
        /* <DEDUP_REMOVED lines=14> */
.L_x_164:
        /* <DEDUP_REMOVED lines=13> */
.L_x_165:
        /* <DEDUP_REMOVED lines=14> */
.L_x_166:
        /* <DEDUP_REMOVED lines=13> */
.L_x_167:
        /* <DEDUP_REMOVED lines=14> */
.L_x_168:
        /* <DEDUP_REMOVED lines=13> */
.L_x_169:
        /* <DEDUP_REMOVED lines=14> */
.L_x_170:
        /* <DEDUP_REMOVED lines=13> */
.L_x_171:
        /* <DEDUP_REMOVED lines=14> */
.L_x_172:
        /* <DEDUP_REMOVED lines=13> */
.L_x_173:
        /* <DEDUP_REMOVED lines=14> */
.L_x_174:
        /* <DEDUP_REMOVED lines=13> */
.L_x_175:
[----:B------:R0:W-:Y:S01]  /*2420*/  STG.E desc[UR6][R8.64+0x1c], R15 ;  /* 0x00001c0f08007986 */ /* 0x0001e2000c101906 */
[----:B------:R-:W-:-:S04]  /*2430*/  IADD3 R0, P0, PT, R8, 0x40, RZ ;  /* 0x0000004008007810 */ /* 0x000fc80007f1e0ff */
[----:B------:R-:W-:Y:S01]  /*2440*/  IADD3.X R13, PT, PT, RZ, R9, RZ, P0, !PT ;  /* 0x00000009ff0d7210 */ /* 0x000fe200007fe4ff */
[----:B------:R-:W-:Y:S08]  /*2450*/  @P2 BRA `(.L_x_176) ;  /* 0xfffffff000882947 */ /* 0x000ff0000383ffff */
.L_x_159:
[----:B------:R-:W-:-:S13]  /*2460*/  ISETP.NE.AND P0, PT, R10, RZ, PT ;  /* 0x000000ff0a00720c */ /* 0x000fda0003f05270 */
[----:B------:R-:W-:Y:S05]  /*2470*/  @!P0 EXIT ;  /* 0x000000000000894d */ /* 0x000fea0003800000 */
[----:B------:R-:W2:Y:S01]  /*2480*/  LDCU UR4, c[0x0][0x390] ;  /* 0x00007200ff0477ac */ /* 0x000ea20008000800 */
[----:B------:R-:W-:Y:S01]  /*2490*/  ISETP.GE.U32.AND P0, PT, R10, 0x8, PT ;  /* 0x000000080a00780c */ /* 0x000fe20003f06070 */
[----:B--2---:R-:W-:-:S12]  /*24a0*/  ULOP3.LUT UR4, UR4, 0x7, URZ, 0xc0, !UPT ;  /* 0x0000000704047892 */ /* 0x004fd8000f8ec0ff */
[----:B------:R-:W-:Y:S05]  /*24b0*/  @!P0 BRA `(.L_x_177) ;  /* 0x0000000400b88947 */ /* 0x000fea0003800000 */
[----:B0-----:R-:W-:-:S05]  /*24c0*/  IMAD.WIDE.U32 R8, R11, 0x4, R6 ;  /* 0x000000040b087825 */ /* 0x001fca00078e0006 */
[----:B------:R-:W2:Y:S01]  /*24d0*/  LDG.E R15, desc[UR6][R8.64] ;  /* 0x00000006080f7981 */ /* 0x000ea2000c1e1900 */
[----:B-----5:R-:W1:Y:S02]  /*24e0*/  MUFU.RCP R0, R3 ;  /* 0x0000000300007308 */ /* 0x020e640000001000 */
[----:B-1----:R-:W-:-:S04]  /*24f0*/  FFMA R13, R0, -R3, 1 ;  /* 0x3f800000000d7423 */ /* 0x002fc80000000803 */
[----:B------:R-:W-:Y:S02]  /*2500*/  FFMA R0, R0, R13, R0 ;  /* 0x0000000d00007223 */ /* 0x000fe40000000000 */
[----:B--2---:R-:W0:Y:S02]  /*2510*/  FCHK P0, R15, R3 ;  /* 0x000000030f007302 */ /* 0x004e240000000000 */
[----:B------:R-:W-:-:S04]  /*2520*/  FFMA R2, R0, R15, RZ ;  /* 0x0000000f00027223 */ /* 0x000fc800000000ff */
[----:B------:R-:W-:-:S04]  /*2530*/  FFMA R13, R2, -R3, R15 ;  /* 0x80000003020d7223 */ /* 0x000fc8000000000f */
[----:B------:R-:W-:Y:S01]  /*2540*/  FFMA R13, R0, R13, R2 ;  /* 0x0000000d000d7223 */ /* 0x000fe20000000002 */
[----:B0-----:R-:W-:Y:S06]  /*2550*/  @!P0 BRA `(.L_x_178) ;  /* 0x0000000000108947 */ /* 0x001fec0003800000 */
[----:B------:R-:W-:Y:S02]  /*2560*/  MOV R0, R15 ;  /* 0x0000000f00007202 */ /* 0x000fe40000000f00 */
[----:B------:R-:W-:-:S07]  /*2570*/  MOV R12, 0x2590 ;  /* 0x00002590000c7802 */ /* 0x000fce0000000f00 */
[----:B------:R-:W-:Y:S05]  /*2580*/  CALL.REL.NOINC `($__internal_4_$__cuda_sm3x_div_rn_noftz_f32_slowpath) ;  /* 0x0000000800f87944 */ /* 0x000fea0003c00000 */
[----:B------:R-:W-:-:S07]  /*2590*/  MOV R13, R15 ;  /* 0x0000000f000d7202 */ /* 0x000fce0000000f00 */
.L_x_178:
        /* <DEDUP_REMOVED lines=13> */
.L_x_179:
        /* <DEDUP_REMOVED lines=14> */
.L_x_180:
        /* <DEDUP_REMOVED lines=13> */
.L_x_181:
        /* <DEDUP_REMOVED lines=14> */
.L_x_182:
        /* <DEDUP_REMOVED lines=13> */
.L_x_183:
        /* <DEDUP_REMOVED lines=14> */
.L_x_184:
        /* <DEDUP_REMOVED lines=13> */
.L_x_185:
[----:B------:R2:W-:Y:S01]  /*2b80*/  STG.E desc[UR6][R8.64+0x1c], R15 ;  /* 0x00001c0f08007986 */ /* 0x0005e2000c101906 */
[----:B------:R-:W-:-:S07]  /*2b90*/  IADD3 R11, PT, PT, R11, 0x8, RZ ;  /* 0x000000080b0b7810 */ /* 0x000fce0007ffe0ff */
.L_x_177:
[----:B------:R-:W-:-:S13]  /*2ba0*/  ISETP.NE.AND P0, PT, RZ, UR4, PT ;  /* 0x00000004ff007c0c */ /* 0x000fda000bf05270 */
[----:B------:R-:W-:Y:S05]  /*2bb0*/  @!P0 EXIT ;  /* 0x000000000000894d */ /* 0x000fea0003800000 */
[----:B------:R-:W3:Y:S01]  /*2bc0*/  LDCU UR5, c[0x0][0x390] ;  /* 0x00007200ff0577ac */ /* 0x000ee20008000800 */
[----:B------:R-:W-:Y:S02]  /*2bd0*/  UISETP.GE.U32.AND UP0, UPT, UR4, 0x4, UPT ;  /* 0x000000040400788c */ /* 0x000fe4000bf06070 */
[----:B---3--:R-:W-:-:S07]  /*2be0*/  ULOP3.LUT UR5, UR5, 0x3, URZ, 0xc0, !UPT ;  /* 0x0000000305057892 */ /* 0x008fce000f8ec0ff */
[----:B------:R-:W-:Y:S05]  /*2bf0*/  BRA.U !UP0, `(.L_x_186) ;  /* 0x0000000108e87547 */ /* 0x000fea000b800000 */
[----:B------:R-:W-:-:S05]  /*2c00*/  IMAD.WIDE.U32 R6, R11, 0x4, R6 ;  /* 0x000000040b067825 */ /* 0x000fca00078e0006 */
[----:B-1----:R-:W3:Y:S01]  /*2c10*/  LDG.E R13, desc[UR6][R6.64] ;  /* 0x00000006060d7981 */ /* 0x002ee2000c1e1900 */
[----:B-----5:R-:W0:Y:S02]  /*2c20*/  MUFU.RCP R0, R3 ;  /* 0x0000000300007308 */ /* 0x020e240000001000 */
[----:B0-2---:R-:W-:-:S04]  /*2c30*/  FFMA R9, R0, -R3, 1 ;  /* 0x3f80000000097423 */ /* 0x005fc80000000803 */
[----:B------:R-:W-:Y:S02]  /*2c40*/  FFMA R0, R0, R9, R0 ;  /* 0x0000000900007223 */ /* 0x000fe40000000000 */
[----:B---3--:R-:W0:Y:S02]  /*2c50*/  FCHK P0, R13, R3 ;  /* 0x000000030d007302 */ /* 0x008e240000000000 */
        /* <DEDUP_REMOVED lines=8> */
.L_x_187:
        /* <DEDUP_REMOVED lines=14> */
.L_x_188:
        /* <DEDUP_REMOVED lines=14> */
.L_x_189:
        /* <DEDUP_REMOVED lines=14> */
.L_x_190:
[----:B------:R3:W-:Y:S01]  /*2f80*/  STG.E desc[UR6][R6.64+0xc], R13 ;  /* 0x00000c0d06007986 */ /* 0x0007e2000c101906 */
[----:B------:R-:W-:-:S07]  /*2f90*/  IADD3 R11, PT, PT, R11, 0x4, RZ ;  /* 0x000000040b0b7810 */ /* 0x000fce0007ffe0ff */
.L_x_186:
[----:B------:R-:W-:-:S13]  /*2fa0*/  ISETP.NE.AND P0, PT, RZ, UR5, PT ;  /* 0x00000005ff007c0c */ /* 0x000fda000bf05270 */
[----:B------:R-:W-:Y:S05]  /*2fb0*/  @!P0 EXIT ;  /* 0x000000000000894d */ /* 0x000fea0003800000 */
[----:B------:R-:W4:Y:S01]  /*2fc0*/  LDCU.64 UR8, c[0x0][0x388] ;  /* 0x00007100ff0877ac */ /* 0x000f220008000a00 */
[----:B------:R-:W-:Y:S01]  /*2fd0*/  IMAD.WIDE.U32 R4, R11, 0x4, R4 ;  /* 0x000000040b047825 */ /* 0x000fe200078e0004 */
[----:B------:R-:W-:Y:S02]  /*2fe0*/  UIADD3 UR4, UPT, UPT, -UR5, URZ, URZ ;  /* 0x000000ff05047290 */ /* 0x000fe4000fffe1ff */
[----:B----45:R-:W-:-:S04]  /*2ff0*/  IADD3 R0, P0, PT, R4, UR8, RZ ;  /* 0x0000000804007c10 */ /* 0x030fc8000ff1e0ff */
[----:B0-2---:R-:W-:-:S09]  /*3000*/  IADD3.X R9, PT, PT, R5, UR9, RZ, P0, !PT ;  /* 0x0000000905097c10 */ /* 0x005fd200087fe4ff */
.L_x_192:
[----:B0-----:R-:W-:Y:S02]  /*3010*/  MOV R4, R0 ;  /* 0x0000000000047202 */ /* 0x001fe40000000f00 */
[----:B------:R-:W-:-:S05]  /*3020*/  MOV R5, R9 ;  /* 0x0000000900057202 */ /* 0x000fca0000000f00 */
[----:B------:R-:W2:Y:S01]  /*3030*/  LDG.E R9, desc[UR6][R4.64] ;  /* 0x0000000604097981 */ /* 0x000ea2000c1e1900 */
[----:B------:R-:W3:Y:S01]  /*3040*/  MUFU.RCP R0, R3 ;  /* 0x0000000300007308 */ /* 0x000ee20000001000 */
[----:B------:R-:W-:-:S04]  /*3050*/  UIADD3 UR4, UPT, UPT, UR4, 0x1, URZ ;  /* 0x0000000104047890 */ /* 0x000fc8000fffe0ff */
[----:B------:R-:W-:Y:S01]  /*3060*/  UISETP.NE.AND UP0, UPT, UR4, URZ, UPT ;  /* 0x000000ff0400728c */ /* 0x000fe2000bf05270 */
[----:B---3--:R-:W-:-:S04]  /*3070*/  FFMA R7, R0, -R3, 1 ;  /* 0x3f80000000077423 */ /* 0x008fc80000000803 */
[----:B------:R-:W-:Y:S01]  /*3080*/  FFMA R0, R0, R7, R0 ;  /* 0x0000000700007223 */ /* 0x000fe20000000000 */
[----:B--2---:R-:W0:Y:S03]  /*3090*/  FCHK P0, R9, R3 ;  /* 0x0000000309007302 */ /* 0x004e260000000000 */
[----:B------:R-:W-:-:S04]  /*30a0*/  FFMA R2, R0, R9, RZ ;  /* 0x0000000900027223 */ /* 0x000fc800000000ff */
[----:B------:R-:W-:-:S04]  /*30b0*/  FFMA R7, R2, -R3, R9 ;  /* 0x8000000302077223 */ /* 0x000fc80000000009 */
[----:B------:R-:W-:Y:S01]  /*30c0*/  FFMA R7, R0, R7, R2 ;  /* 0x0000000700077223 */ /* 0x000fe20000000002 */
[----:B0-----:R-:W-:Y:S06]  /*30d0*/  @!P0 BRA `(.L_x_191) ;  /* 0x0000000000108947 */ /* 0x001fec0003800000 */
[----:B------:R-:W-:Y:S02]  /*30e0*/  MOV R0, R9 ;  /* 0x0000000900007202 */ /* 0x000fe40000000f00 */
[----:B-1----:R-:W-:-:S07]  /*30f0*/  MOV R12, 0x3110 ;  /* 0x00003110000c7802 */ /* 0x002fce0000000f00 */
[----:B------:R-:W-:Y:S05]  /*3100*/  CALL.REL.NOINC `($__internal_4_$__cuda_sm3x_div_rn_noftz_f32_slowpath) ;  /* 0x0000000000187944 */ /* 0x000fea0003c00000 */
[----:B------:R-:W-:-:S07]  /*3110*/  MOV R7, R15 ;  /* 0x0000000f00077202 */ /* 0x000fce0000000f00 */
.L_x_191:
[----:B------:R0:W-:Y:S01]  /*3120*/  STG.E desc[UR6][R4.64], R7 ;  /* 0x0000000704007986 */ /* 0x0001e2000c101906 */
[----:B------:R-:W-:-:S04]  /*3130*/  IADD3 R0, P0, PT, R4, 0x4, RZ ;  /* 0x0000000404007810 */ /* 0x000fc80007f1e0ff */
[----:B------:R-:W-:Y:S01]  /*3140*/  IADD3.X R9, PT, PT, RZ, R5, RZ, P0, !PT ;  /* 0x00000005ff097210 */ /* 0x000fe200007fe4ff */
[----:B------:R-:W-:Y:S08]  /*3150*/  BRA.U UP0, `(.L_x_192) ;  /* 0xfffffffd00ac7547 */ /* 0x000ff0000b83ffff */
[----:B------:R-:W-:Y:S05]  /*3160*/  EXIT ;  /* 0x000000000000794d */ /* 0x000fea0003800000 */
        .weak           $__internal_4_$__cuda_sm3x_div_rn_noftz_f32_slowpath
        .type           $__internal_4_$__cuda_sm3x_div_rn_noftz_f32_slowpath,@function
        .size           $__internal_4_$__cuda_sm3x_div_rn_noftz_f32_slowpath,(.L_x_208 - $__internal_4_$__cuda_sm3x_div_rn_noftz_f32_slowpath)
$__internal_4_$__cuda_sm3x_div_rn_noftz_f32_slowpath:
[----:B------:R-:W-:Y:S02]  /*3170*/  SHF.R.U32.HI R13, RZ, 0x17, R3 ;  /* 0x00000017ff0d7819 */ /* 0x000fe40000011603 */
[----:B------:R-:W-:Y:S02]  /*3180*/  SHF.R.U32.HI R16, RZ, 0x17, R0 ;  /* 0x00000017ff107819 */ /* 0x000fe40000011600 */
[----:B------:R-:W-:Y:S02]  /*3190*/  LOP3.LUT R13, R13, 0xff, RZ, 0xc0, !PT ;  /* 0x000000ff0d0d7812 */ /* 0x000fe400078ec0ff */
[----:B------:R-:W-:Y:S02]  /*31a0*/  LOP3.LUT R16, R16, 0xff, RZ, 0xc0, !PT ;  /* 0x000000ff10107812 */ /* 0x000fe400078ec0ff */
[----:B------:R-:W-:Y:S02]  /*31b0*/  IADD3 R18, PT, PT, R13, -0x1, RZ ;  /* 0xffffffff0d127810 */ /* 0x000fe40007ffe0ff */
[----:B------:R-:W-:-:S02]  /*31c0*/  IADD3 R17, PT, PT, R16, -0x1, RZ ;  /* 0xffffffff10117810 */ /* 0x000fc40007ffe0ff */
[----:B------:R-:W-:Y:S02]  /*31d0*/  ISETP.GT.U32.AND P0, PT, R18, 0xfd, PT ;  /* 0x000000fd1200780c */ /* 0x000fe40003f04070 */
[----:B------:R-:W-:Y:S02]  /*31e0*/  MOV R15, R3 ;  /* 0x00000003000f7202 */ /* 0x000fe40000000f00 */
        /* <DEDUP_REMOVED lines=21> */
[----:B------:R-:W-:Y:S01]  /*3340*/  @P0 MOV R14, RZ ;  /* 0x000000ff000e0202 */ /* 0x000fe20000000f00 */
[----:B------:R-:W-:Y:S01]  /*3350*/  @!P0 FFMA R0, R0, 1.84467440737095516160e+19, RZ ;  /* 0x5f80000000008823 */ /* 0x000fe200000000ff */
[----:B------:R-:W-:Y:S01]  /*3360*/  @!P0 MOV R14, 0xffffffc0 ;  /* 0xffffffc0000e8802 */ /* 0x000fe20000000f00 */
[----:B------:R-:W-:-:S03]  /*3370*/  @!P1 FFMA R15, R3, 1.84467440737095516160e+19, RZ ;  /* 0x5f800000030f9823 */ /* 0x000fc600000000ff */
[----:B------:R-:W-:-:S07]  /*3380*/  @!P1 IADD3 R14, PT, PT, R14, 0x40, RZ ;  /* 0x000000400e0e9810 */ /* 0x000fce0007ffe0ff */
.L_x_193:
[----:B------:R-:W-:Y:S02]  /*3390*/  LEA R18, R13, 0xc0800000, 0x17 ;  /* 0xc08000000d127811 */ /* 0x000fe400078eb8ff */
[----:B------:R-:W-:Y:S02]  /*33a0*/  IADD3 R16, PT, PT, R16, -0x7f, RZ ;  /* 0xffffff8110107810 */ /* 0x000fe40007ffe0ff */
[----:B------:R-:W-:-:S03]  /*33b0*/  IADD3 R19, PT, PT, -R18, R15, RZ ;  /* 0x0000000f12137210 */ /* 0x000fc60007ffe1ff */
[C---:B------:R-:W-:Y:S01]  /*33c0*/  IMAD R0, R16.reuse, -0x800000, R0 ;  /* 0xff80000010007824 */ /* 0x040fe200078e0200 */
[----:B------:R0:W1:Y:S01]  /*33d0*/  MUFU.RCP R18, R19 ;  /* 0x0000001300127308 */ /* 0x0000620000001000 */
[----:B------:R-:W-:Y:S01]  /*33e0*/  FADD.FTZ R15, -R19, -RZ ;  /* 0x800000ff130f7221 */ /* 0x000fe20000010100 */
[----:B0-----:R-:W-:-:S04]  /*33f0*/  IADD3 R19, PT, PT, R16, 0x7f, -R13 ;  /* 0x0000007f10137810 */ /* 0x001fc80007ffe80d */
[----:B------:R-:W-:Y:S01]  /*3400*/  IADD3 R19, PT, PT, R19, R14, RZ ;  /* 0x0000000e13137210 */ /* 0x000fe20007ffe0ff */
[----:B-1----:R-:W-:-:S04]  /*3410*/  FFMA R17, R18, R15, 1 ;  /* 0x3f80000012117423 */ /* 0x002fc8000000000f */
        /* <DEDUP_REMOVED lines=20> */
[C---:B------:R-:W-:Y:S02]  /*3560*/  ISETP.NE.AND P3, PT, R13.reuse, RZ, PT ;  /* 0x000000ff0d00720c */ /* 0x040fe40003f65270 */
[----:B------:R-:W-:Y:S02]  /*3570*/  ISETP.NE.AND P1, PT, R13, RZ, PT ;  /* 0x000000ff0d00720c */ /* 0x000fe40003f25270 */
[----:B------:R-:W-:Y:S01]  /*3580*/  LOP3.LUT R16, R14, 0x7fffff, RZ, 0xc0, !PT ;  /* 0x007fffff0e107812 */ /* 0x000fe200078ec0ff */
[CCC-:B------:R-:W-:Y:S01]  /*3590*/  FFMA.RP R14, R17.reuse, R15.reuse, R18.reuse ;  /* 0x0000000f110e7223 */ /* 0x1c0fe20000008012 */
[----:B------:R-:W-:Y:S01]  /*35a0*/  FFMA.RM R15, R17, R15, R18 ;  /* 0x0000000f110f7223 */ /* 0x000fe20000004012 */
[----:B------:R-:W-:Y:S02]  /*35b0*/  IADD3 R17, PT, PT, R13, 0x20, RZ ;  /* 0x000000200d117810 */ /* 0x000fe40007ffe0ff */
        /* <DEDUP_REMOVED lines=15> */
.L_x_199:
[----:B------:R-:W-:-:S04]  /*36b0*/  LOP3.LUT R0, R0, 0x80000000, RZ, 0xc0, !PT ;  /* 0x8000000000007812 */ /* 0x000fc800078ec0ff */
[----:B------:R-:W-:Y:S01]  /*36c0*/  LOP3.LUT R0, R0, 0x7f800000, RZ, 0xfc, !PT ;  /* 0x7f80000000007812 */ /* 0x000fe200078efcff */
[----:B------:R-:W-:Y:S06]  /*36d0*/  BRA `(.L_x_200) ;  /* 0x0000000000287947 */ /* 0x000fec0003800000 */
.L_x_198:
[----:B------:R-:W-:Y:S01]  /*36e0*/  LEA R0, R19, R0, 0x17 ;  /* 0x0000000013007211 */ /* 0x000fe200078eb8ff */
[----:B------:R-:W-:Y:S06]  /*36f0*/  BRA `(.L_x_200) ;  /* 0x0000000000207947 */ /* 0x000fec0003800000 */
.L_x_197:
[----:B------:R-:W-:-:S04]  /*3700*/  LOP3.LUT R0, R15, 0x80000000, R0, 0x48, !PT ;  /* 0x800000000f007812 */ /* 0x000fc800078e4800 */
[----:B------:R-:W-:Y:S01]  /*3710*/  LOP3.LUT R0, R0, 0x7f800000, RZ, 0xfc, !PT ;  /* 0x7f80000000007812 */ /* 0x000fe200078efcff */
[----:B------:R-:W-:Y:S06]  /*3720*/  BRA `(.L_x_200) ;  /* 0x0000000000147947 */ /* 0x000fec0003800000 */
.L_x_196:
[----:B------:R-:W-:Y:S01]  /*3730*/  LOP3.LUT R0, R15, 0x80000000, R0, 0x48, !PT ;  /* 0x800000000f007812 */ /* 0x000fe200078e4800 */
[----:B------:R-:W-:Y:S06]  /*3740*/  BRA `(.L_x_200) ;  /* 0x00000000000c7947 */ /* 0x000fec0003800000 */
.L_x_195:
[----:B------:R-:W0:Y:S01]  /*3750*/  MUFU.RSQ R0, -QNAN ;  /* 0xffc0000000007908 */ /* 0x000e220000001400 */
[----:B------:R-:W-:Y:S05]  /*3760*/  BRA `(.L_x_200) ;  /* 0x0000000000047947 */ /* 0x000fea0003800000 */
.L_x_194:
[----:B------:R-:W-:-:S07]  /*3770*/  FADD.FTZ R0, R0, R3 ;  /* 0x0000000300007221 */ /* 0x000fce0000010000 */
.L_x_200:
[----:B------:R-:W-:Y:S01]  /*3780*/  HFMA2 R13, -RZ, RZ, 0, 0 ;  /* 0x00000000ff0d7431 */ /* 0x000fe200000001ff */
[----:B0-----:R-:W-:-:S03]  /*3790*/  MOV R15, R0 ;  /* 0x00000000000f7202 */ /* 0x001fc60000000f00 */
[----:B------:R-:W-:Y:S05]  /*37a0*/  RET.REL.NODEC R12 `(_Z14softmaxForwardPfS_ii) ;  /* 0xffffffc80c147950 */ /* 0x000fea0003c3ffff */
.L_x_201:
        /* <DEDUP_REMOVED lines=13> */
.L_x_208:


//--------------------- .text._Z4ReluPfS_ifb      --------------------------
	.section	.text._Z4ReluPfS_ifb,"ax",@progbits
	.align	128
        .global         _Z4ReluPfS_ifb
        .type           _Z4ReluPfS_ifb,@function
        .size           _Z4ReluPfS_ifb,(.L_x_213 - _Z4ReluPfS_ifb)
        .other          _Z4ReluPfS_ifb,@"STO_CUDA_ENTRY STV_DEFAULT"
_Z4ReluPfS_ifb:
.text._Z4ReluPfS_ifb:
        /* <DEDUP_REMOVED lines=8> */
[----:B------:R-:W0:Y:S02]  /*0080*/  LDCU.U8 UR4, c[0x0][0x398] ;  /* 0x00007300ff0477ac */ /* 0x000e240008000000 */
[----:B0-----:R-:W-:-:S04]  /*0090*/  UPRMT UR4, UR4, 0x8880, URZ ;  /* 0x0000888004047896 */ /* 0x001fc800080000ff */
[----:B------:R-:W-:-:S07]  /*00a0*/  UISETP.NE.AND UP0, UPT, UR4, URZ, UPT ;  /* 0x000000ff0400728c */ /* 0x000fce000bf05270 */
[----:B------:R-:W0:Y:S02]  /*00b0*/  LDCU.64 UR4, c[0x0][0x358] ;  /* 0x00006b00ff0477ac */ /* 0x000e240008000a00 */
[----:B------:R-:W-:Y:S05]  /*00c0*/  BRA.U !UP0, `(.L_x_202) ;  /* 0x0000000108287547 */ /* 0x000fea000b800000 */
[----:B------:R-:W1:Y:S01]  /*00d0*/  LDC.64 R2, c[0x0][0x380] ;  /* 0x0000e000ff027b82 */ /* 0x000e620000000a00 */
[----:B------:R-:W2:Y:S07]  /*00e0*/  LDCU UR6, c[0x0][0x394] ;  /* 0x00007280ff0677ac */ /* 0x000eae0008000800 */
[----:B------:R-:W3:Y:S01]  /*00f0*/  LDC.64 R4, c[0x0][0x388] ;  /* 0x0000e200ff047b82 */ /* 0x000ee20000000a00 */
[----:B-1----:R-:W-:-:S05]  /*0100*/  IMAD.WIDE R2, R7, 0x4, R2 ;  /* 0x0000000407027825 */ /* 0x002fca00078e0202 */
[----:B0-----:R-:W4:Y:S01]  /*0110*/  LDG.E R9, desc[UR4][R2.64] ;  /* 0x0000000402097981 */ /* 0x001f22000c1e1900 */
[----:B---3--:R-:W-:Y:S01]  /*0120*/  IMAD.WIDE R4, R7, 0x4, R4 ;  /* 0x0000000407047825 */ /* 0x008fe200078e0204 */
[----:B----4-:R-:W-:-:S13]  /*0130*/  FSETP.GT.AND P0, PT, R9, RZ, PT ;  /* 0x000000ff0900720b */ /* 0x010fda0003f04000 */
[----:B--2---:R-:W-:-:S05]  /*0140*/  @!P0 FMUL R9, R9, UR6 ;  /* 0x0000000609098c20 */ /* 0x004fca0008400000 */
[----:B------:R-:W-:Y:S01]  /*0150*/  STG.E desc[UR4][R4.64], R9 ;  /* 0x0000000904007986 */ /* 0x000fe2000c101904 */
[----:B------:R-:W-:Y:S05]  /*0160*/  EXIT ;  /* 0x000000000000794d */ /* 0x000fea0003800000 */
.L_x_202:
[----:B------:R-:W1:Y:S08]  /*0170*/  LDC.64 R2, c[0x0][0x380] ;  /* 0x0000e000ff027b82 */ /* 0x000e700000000a00 */
[----:B------:R-:W2:Y:S08]  /*0180*/  LDC.64 R4, c[0x0][0x388] ;  /* 0x0000e200ff047b82 */ /* 0x000eb00000000a00 */
[----:B------:R-:W3:Y:S01]  /*0190*/  LDC R0, c[0x0][0x394] ;  /* 0x0000e500ff007b82 */ /* 0x000ee20000000800 */
[----:B-1----:R-:W-:-:S06]  /*01a0*/  IMAD.WIDE R2, R7, 0x4, R2 ;  /* 0x0000000407027825 */ /* 0x002fcc00078e0202 */
[----:B0-----:R-:W4:Y:S01]  /*01b0*/  LDG.E R2, desc[UR4][R2.64] ;  /* 0x0000000402027981 */ /* 0x001f22000c1e1900 */
[----:B--2---:R-:W-:-:S05]  /*01c0*/  IMAD.WIDE R4, R7, 0x4, R4 ;  /* 0x0000000407047825 */ /* 0x004fca00078e0204 */
[----:B------:R-:W2:Y:S01]  /*01d0*/  LDG.E R7, desc[UR4][R4.64] ;  /* 0x0000000404077981 */ /* 0x000ea2000c1e1900 */
[----:B----4-:R-:W-:-:S04]  /*01e0*/  FSETP.GT.AND P0, PT, R2, RZ, PT ;  /* 0x000000ff0200720b */ /* 0x010fc80003f04000 */
[----:B---3--:R-:W-:-:S05]  /*01f0*/  FSEL R0, R0, 1, !P0 ;  /* 0x3f80000000007808 */ /* 0x008fca0004000000 */
[----:B--2---:R-:W-:-:S05]  /*0200*/  FMUL R7, R0, R7 ;  /* 0x0000000700077220 */ /* 0x004fca0000400000 */
[----:B------:R-:W-:Y:S01]  /*0210*/  STG.E desc[UR4][R4.64], R7 ;  /* 0x0000000704007986 */ /* 0x000fe2000c101904 */
[----:B------:R-:W-:Y:S05]  /*0220*/  EXIT ;  /* 0x000000000000794d */ /* 0x000fea0003800000 */
.L_x_203:
        /* <DEDUP_REMOVED lines=13> */
.L_x_213:


//--------------------- .nv.global.init           --------------------------
	.section	.nv.global.init,"aw",@progbits
	.align	4
.nv.global.init:
	.type		mrg32k3aM1SubSeq,@object
	.size		mrg32k3aM1SubSeq,(mrg32k3aM2SubSeq - mrg32k3aM1SubSeq)
mrg32k3aM1SubSeq:
        /*0000*/ 	.byte	0x0b, 0xcc, 0xee, 0x04, 0x73, 0x29, 0x8b, 0x6f, 0xf6, 0x53, 0x03, 0xf6, 0x23, 0xf6, 0xea, 0xda
        /* <DEDUP_REMOVED lines=125> */
	.type		mrg32k3aM2SubSeq,@object
	.size		mrg32k3aM2SubSeq,(mrg32k3aM1 - mrg32k3aM2SubSeq)
mrg32k3aM2SubSeq:
        /* <DEDUP_REMOVED lines=126> */
	.type		mrg32k3aM1,@object
	.size		mrg32k3aM1,(mrg32k3aM1Seq - mrg32k3aM1)
mrg32k3aM1:
        /* <DEDUP_REMOVED lines=144> */
	.type		mrg32k3aM1Seq,@object
	.size		mrg32k3aM1Seq,(mrg32k3aM2 - mrg32k3aM1Seq)
mrg32k3aM1Seq:
        /* <DEDUP_REMOVED lines=144> */
	.type		mrg32k3aM2,@object
	.size		mrg32k3aM2,(mrg32k3aM2Seq - mrg32k3aM2)
mrg32k3aM2:
        /* <DEDUP_REMOVED lines=144> */
	.type		mrg32k3aM2Seq,@object
	.size		mrg32k3aM2Seq,(precalc_xorwow_matrix - mrg32k3aM2Seq)
mrg32k3aM2Seq:
        /* <DEDUP_REMOVED lines=144> */
	.type		precalc_xorwow_matrix,@object
	.size		precalc_xorwow_matrix,(precalc_xorwow_offset_matrix - precalc_xorwow_matrix)
precalc_xorwow_matrix:
        /* <DEDUP_REMOVED lines=6400> */
	.type		precalc_xorwow_offset_matrix,@object
	.size		precalc_xorwow_offset_matrix,(.L_1 - precalc_xorwow_offset_matrix)
precalc_xorwow_offset_matrix:
        /* <DEDUP_REMOVED lines=6400> */
.L_1:


//--------------------- .nv.shared.reserved.0     --------------------------
	.section	.nv.shared.reserved.0,"aw",@nobits
	.weak		__nv_reservedSMEM_offset_0_alias
	.size		__nv_reservedSMEM_offset_0_alias, 0, 64
	.other		__nv_reservedSMEM_offset_0_alias,@"STO_CUDA_RESERVED_SHARED STV_DEFAULT"
__nv_reservedSMEM_offset_0_alias:
	.zero		0
	.zero		64


//--------------------- .nv.constant0._Z16crossEntropyLossPfPiS_S_ii --------------------------
	.section	.nv.constant0._Z16crossEntropyLossPfPiS_S_ii,"a",@progbits
	.sectionflags	@""
	.align	4
.nv.constant0._Z16crossEntropyLossPfPiS_S_ii:
	.zero		936


//--------------------- .nv.constant0._Z14dropoutForwardPfS_S_ifm --------------------------
	.section	.nv.constant0._Z14dropoutForwardPfS_S_ifm,"a",@progbits
	.sectionflags	@""
	.align	4
.nv.constant0._Z14dropoutForwardPfS_S_ifm:
	.zero		936


//--------------------- .nv.constant0._Z9batchNormPfS_S_S_S_S_S_S_S_S_iiffbb --------------------------
	.section	.nv.constant0._Z9batchNormPfS_S_S_S_S_S_S_S_S_iiffbb,"a",@progbits
	.sectionflags	@""
	.align	4
.nv.constant0._Z9batchNormPfS_S_S_S_S_S_S_S_S_iiffbb:
	.zero		994


//--------------------- .nv.constant0._Z14softmaxForwardPfS_ii --------------------------
	.section	.nv.constant0._Z14softmaxForwardPfS_ii,"a",@progbits
	.sectionflags	@""
	.align	4
.nv.constant0._Z14softmaxForwardPfS_ii:
	.zero		920


//--------------------- .nv.constant0._Z4ReluPfS_ifb --------------------------
	.section	.nv.constant0._Z4ReluPfS_ifb,"a",@progbits
	.sectionflags	@""
	.align	4
.nv.constant0._Z4ReluPfS_ifb:
	.zero		921


//--------------------- SYMBOLS --------------------------

	.type		.nv.reservedSmem.offset0,@object
	.size		.nv.reservedSmem.offset0,0x4
